	.target	sm_90a

	.elftype	@"ET_EXEC"


//--------------------- .note.nv.tkinfo           --------------------------
	.section	.note.nv.tkinfo,"",@"SHT_NOTE"
	.sectionflags	@"SHF_NOTE_NV_TKINFO"
	.tkinfo
        /*0018*/ 	.word	0x00000002
        /*0030*/ 	.string	""
        /*0030*/ 	.string	"ptxas"
        /*0030*/ 	.string	"Cuda compilation tools, release 13.0, V13.0.88"
        /*0030*/ 	.string	"Build cuda_13.0.r13.0/compiler.36424714_0"
        /*0030*/ 	.string	"-arch sm_90a -m 64 "



//--------------------- .note.nv.cuinfo           --------------------------
	.section	.note.nv.cuinfo,"",@"SHT_NOTE"
	.sectionflags	@"SHF_NOTE_NV_CUINFO"
        /*0018*/ 	.short	0x0002
        /*001a*/ 	.short	0x005a
        /*001c*/ 	.short	0x0082
	.zero		2


//--------------------- .nv.info                  --------------------------
	.section	.nv.info,"",@"SHT_CUDA_INFO"
	.align	4


	//----- nvinfo : EIATTR_REGCOUNT
	.align		4
        /*0000*/ 	.byte	0x04, 0x2f
        /*0002*/ 	.short	(.L_12 - .L_11)
	.align		4
.L_11:
        /*0004*/ 	.word	index@(_ZN7cutlass13device_kernelINS_4gemm6kernel13GemmUniversalIN4cute5tupleIJiiiiEEENS1_10collective13CollectiveMmaINS1_37MainloopSm90TmaGmmaWarpSpecializedFP8ILi3ENS5_IJNS4_1CILi2EEENSA_ILi1EEESC_EEENS1_35KernelTmaWarpSpecializedCooperativeEEENS5_IJNSA_ILi384EEENSA_ILi128EEESH_EEENS_12float_e4m3_tENS5_IJlSC_lEEESJ_SK_NS4_8TiledMMAINS4_8MMA_AtomIJNS4_4SM904GMMA31MMA_64x128x32_F32E4M3E4M3_SS_TNILNSO_7ScaleInE1ELSQ_1EEEEEENS4_6LayoutISD_NS5_IJSC_NSA_ILi0EEESU_EEEEENS5_IJNS4_10UnderscoreESX_SX_EEEEENS4_13SM90_TMA_LOADENS4_14ComposedLayoutINS4_7SwizzleILi3ELi4ELi3EEENS4_18smem_ptr_flag_bitsILi8EEENST_INS5_IJNSA_ILi8EEESH_EEENS5_IJSH_SC_EEEEEEEvNS4_8identityENS4_23SM90_TMA_LOAD_MULTICASTES1A_vS1B_EENS_8epilogue10collective6detail29Sm90TmaWarpSpecializedAdapterINS1F_15DefaultEpilogueISJ_SK_SK_NS1E_6thread17LinearCombinationISJ_Li1EffLNS1J_9ScaleType4KindE0ELNS_15FloatRoundStyleE2ESJ_EENS1_15EpilogueDefaultEEEEEvvEEEEvNT_6ParamsE)
        /*0008*/ 	.word	0x000000a8


	//----- nvinfo : EIATTR_FRAME_SIZE
	.align		4
.L_12:
        /*000c*/ 	.byte	0x04, 0x11
        /*000e*/ 	.short	(.L_14 - .L_13)
	.align		4
.L_13:
        /*0010*/ 	.word	index@(_ZN7cutlass13device_kernelINS_4gemm6kernel13GemmUniversalIN4cute5tupleIJiiiiEEENS1_10collective13CollectiveMmaINS1_37MainloopSm90TmaGmmaWarpSpecializedFP8ILi3ENS5_IJNS4_1CILi2EEENSA_ILi1EEESC_EEENS1_35KernelTmaWarpSpecializedCooperativeEEENS5_IJNSA_ILi384EEENSA_ILi128EEESH_EEENS_12float_e4m3_tENS5_IJlSC_lEEESJ_SK_NS4_8TiledMMAINS4_8MMA_AtomIJNS4_4SM904GMMA31MMA_64x128x32_F32E4M3E4M3_SS_TNILNSO_7ScaleInE1ELSQ_1EEEEEENS4_6LayoutISD_NS5_IJSC_NSA_ILi0EEESU_EEEEENS5_IJNS4_10UnderscoreESX_SX_EEEEENS4_13SM90_TMA_LOADENS4_14ComposedLayoutINS4_7SwizzleILi3ELi4ELi3EEENS4_18smem_ptr_flag_bitsILi8EEENST_INS5_IJNSA_ILi8EEESH_EEENS5_IJSH_SC_EEEEEEEvNS4_8identityENS4_23SM90_TMA_LOAD_MULTICASTES1A_vS1B_EENS_8epilogue10collective6detail29Sm90TmaWarpSpecializedAdapterINS1F_15DefaultEpilogueISJ_SK_SK_NS1E_6thread17LinearCombinationISJ_Li1EffLNS1J_9ScaleType4KindE0ELNS_15FloatRoundStyleE2ESJ_EENS1_15EpilogueDefaultEEEEEvvEEEEvNT_6ParamsE)
        /*0014*/ 	.word	0x00000328


	//----- nvinfo : EIATTR_MIN_STACK_SIZE
	.align		4
.L_14:
        /*0018*/ 	.byte	0x04, 0x12
        /*001a*/ 	.short	(.L_16 - .L_15)
	.align		4
.L_15:
        /*001c*/ 	.word	index@(_ZN7cutlass13device_kernelINS_4gemm6kernel13GemmUniversalIN4cute5tupleIJiiiiEEENS1_10collective13CollectiveMmaINS1_37MainloopSm90TmaGmmaWarpSpecializedFP8ILi3ENS5_IJNS4_1CILi2EEENSA_ILi1EEESC_EEENS1_35KernelTmaWarpSpecializedCooperativeEEENS5_IJNSA_ILi384EEENSA_ILi128EEESH_EEENS_12float_e4m3_tENS5_IJlSC_lEEESJ_SK_NS4_8TiledMMAINS4_8MMA_AtomIJNS4_4SM904GMMA31MMA_64x128x32_F32E4M3E4M3_SS_TNILNSO_7ScaleInE1ELSQ_1EEEEEENS4_6LayoutISD_NS5_IJSC_NSA_ILi0EEESU_EEEEENS5_IJNS4_10UnderscoreESX_SX_EEEEENS4_13SM90_TMA_LOADENS4_14ComposedLayoutINS4_7SwizzleILi3ELi4ELi3EEENS4_18smem_ptr_flag_bitsILi8EEENST_INS5_IJNSA_ILi8EEESH_EEENS5_IJSH_SC_EEEEEEEvNS4_8identityENS4_23SM90_TMA_LOAD_MULTICASTES1A_vS1B_EENS_8epilogue10collective6detail29Sm90TmaWarpSpecializedAdapterINS1F_15DefaultEpilogueISJ_SK_SK_NS1E_6thread17LinearCombinationISJ_Li1EffLNS1J_9ScaleType4KindE0ELNS_15FloatRoundStyleE2ESJ_EENS1_15EpilogueDefaultEEEEEvvEEEEvNT_6ParamsE)
        /*0020*/ 	.word	0x00000328
.L_16:


//--------------------- .nv.compat                --------------------------
	.section	.nv.compat,"",@"SHT_CUDA_COMPAT_INFO"
	.align	4
        /*0000*/ 	.byte	0x02, 0x09, 0x01, 0x00, 0x02, 0x02, 0x04, 0x00, 0x02, 0x05, 0x05, 0x00, 0x03, 0x07, 0x01, 0x01
        /*0010*/ 	.byte	0x02, 0x03, 0x01, 0x00, 0x02, 0x06, 0x01, 0x00, 0x04, 0x0b, 0x08, 0x00, 0x00, 0x00, 0x00, 0x00
        /*0020*/ 	.byte	0x00, 0x00, 0x00, 0x00


//--------------------- .nv.info._ZN7cutlass13device_kernelINS_4gemm6kernel13GemmUniversalIN4cute5tupleIJiiiiEEENS1_10collective13CollectiveMmaINS1_37MainloopSm90TmaGmmaWarpSpecializedFP8ILi3ENS5_IJNS4_1CILi2EEENSA_ILi1EEESC_EEENS1_35KernelTmaWarpSpecializedCooperativeEEENS5_IJNSA_ILi384EEENSA_ILi128EEESH_EEENS_12float_e4m3_tENS5_IJlSC_lEEESJ_SK_NS4_8TiledMMAINS4_8MMA_AtomIJNS4_4SM904GMMA31MMA_64x128x32_F32E4M3E4M3_SS_TNILNSO_7ScaleInE1ELSQ_1EEEEEENS4_6LayoutISD_NS5_IJSC_NSA_ILi0EEESU_EEEEENS5_IJNS4_10UnderscoreESX_SX_EEEEENS4_13SM90_TMA_LOADENS4_14ComposedLayoutINS4_7SwizzleILi3ELi4ELi3EEENS4_18smem_ptr_flag_bitsILi8EEENST_INS5_IJNSA_ILi8EEESH_EEENS5_IJSH_SC_EEEEEEEvNS4_8identityENS4_23SM90_TMA_LOAD_MULTICASTES1A_vS1B_EENS_8epilogue10collective6detail29Sm90TmaWarpSpecializedAdapterINS1F_15DefaultEpilogueISJ_SK_SK_NS1E_6thread17LinearCombinationISJ_Li1EffLNS1J_9ScaleType4KindE0ELNS_15FloatRoundStyleE2ESJ_EENS1_15EpilogueDefaultEEEEEvvEEEEvNT_6ParamsE --------------------------
	.section	.nv.info._ZN7cutlass13device_kernelINS_4gemm6kernel13GemmUniversalIN4cute5tupleIJiiiiEEENS1_10collective13CollectiveMmaINS1_37MainloopSm90TmaGmmaWarpSpecializedFP8ILi3ENS5_IJNS4_1CILi2EEENSA_ILi1EEESC_EEENS1_35KernelTmaWarpSpecializedCooperativeEEENS5_IJNSA_ILi384EEENSA_ILi128EEESH_EEENS_12float_e4m3_tENS5_IJlSC_lEEESJ_SK_NS4_8TiledMMAINS4_8MMA_AtomIJNS4_4SM904GMMA31MMA_64x128x32_F32E4M3E4M3_SS_TNILNSO_7ScaleInE1ELSQ_1EEEEEENS4_6LayoutISD_NS5_IJSC_NSA_ILi0EEESU_EEEEENS5_IJNS4_10UnderscoreESX_SX_EEEEENS4_13SM90_TMA_LOADENS4_14ComposedLayoutINS4_7SwizzleILi3ELi4ELi3EEENS4_18smem_ptr_flag_bitsILi8EEENST_INS5_IJNSA_ILi8EEESH_EEENS5_IJSH_SC_EEEEEEEvNS4_8identityENS4_23SM90_TMA_LOAD_MULTICASTES1A_vS1B_EENS_8epilogue10collective6detail29Sm90TmaWarpSpecializedAdapterINS1F_15DefaultEpilogueISJ_SK_SK_NS1E_6thread17LinearCombinationISJ_Li1EffLNS1J_9ScaleType4KindE0ELNS_15FloatRoundStyleE2ESJ_EENS1_15EpilogueDefaultEEEEEvvEEEEvNT_6ParamsE,"",@"SHT_CUDA_INFO"
	.sectionflags	@""
	.align	4


	//----- nvinfo : EIATTR_CUDA_API_VERSION
	.align		4
        /*0000*/ 	.byte	0x04, 0x37
        /*0002*/ 	.short	(.L_18 - .L_17)
.L_17:
        /*0004*/ 	.word	0x00000082


	//----- nvinfo : EIATTR_KPARAM_INFO
	.align		4
.L_18:
        /*0008*/ 	.byte	0x04, 0x17
        /*000a*/ 	.short	(.L_20 - .L_19)
.L_19:
        /*000c*/ 	.word	0x00000000
        /*0010*/ 	.short	0x0000
        /*0012*/ 	.short	0x0070
        /*0014*/ 	.byte	0x00, 0xf0, 0x01, 0x10


	//----- nvinfo : EIATTR_SPARSE_MMA_MASK
	.align		4
.L_20:
        /*0018*/ 	.byte	0x03, 0x50
        /*001a*/ 	.short	0x0000


	//----- nvinfo : EIATTR_MAXREG_COUNT
	.align		4
        /*001c*/ 	.byte	0x03, 0x1b
        /*001e*/ 	.short	0x00a8


	//----- nvinfo : EIATTR_NUM_BARRIERS
	.align		4
        /*0020*/ 	.byte	0x02, 0x4c
        /*0022*/ 	.byte	0x01
	.zero		1


	//----- nvinfo : EIATTR_ANNOTATIONS
	.align		4
        /*0024*/ 	.byte	0x04, 0x55
        /*0026*/ 	.short	(.L_22 - .L_21)


	//   ....[0]....
.L_21:
        /*0028*/ 	.word	0x00000001
        /*002c*/ 	.byte	0x10, 0x07, 0x00, 0x00, 0x01, 0x00, 0x00, 0x00, 0xe0, 0x07, 0x00, 0x00, 0x01, 0x00, 0x00, 0x00
        /* <DEDUP_REMOVED lines=807> */
        /*32ac*/ 	.byte	0x70, 0xef, 0x01, 0x00


	//----- nvinfo : EIATTR_MERCURY_ISA_VERSION
	.align		4
.L_22:
        /*32b0*/ 	.byte	0x03, 0x5f
        /*32b2*/ 	.short	0x0101


	//----- nvinfo : EIATTR_INT_WARP_WIDE_INSTR_OFFSETS
	.align		4
        /*32b4*/ 	.byte	0x04, 0x31
        /*32b6*/ 	.short	(.L_24 - .L_23)


	//   ....[0]....
.L_23:
        /*32b8*/ 	.word	0x00000530


	//   ....[1]....
        /*32bc*/ 	.word	0x00000550


	//   ....[2]....
        /*32c0*/ 	.word	0x000006b0


	//----- nvinfo : EIATTR_COOP_GROUP_MASK_REGIDS
	.align		4
.L_24:
        /*32c4*/ 	.byte	0x04, 0x29
        /*32c6*/ 	.short	(.L_26 - .L_25)


	//   ....[0]....
.L_25:
        /*32c8*/ 	.word	0xffffffff


	//   ....[1]....
        /*32cc*/ 	.word	0xffffffff


	//   ....[2]....
        /*32d0*/ 	.word	0xffffffff


	//   ....[3]....
        /*32d4*/ 	.word	0xffffffff


	//   ....[4]....
        /*32d8*/ 	.word	0xffffffff


	//   ....[5]....
        /*32dc*/ 	.word	0xffffffff


	//----- nvinfo : EIATTR_COOP_GROUP_INSTR_OFFSETS
	.align		4
.L_26:
        /*32e0*/ 	.byte	0x04, 0x28
        /*32e2*/ 	.short	(.L_28 - .L_27)


	//   ....[0]....
.L_27:
        /*32e4*/ 	.word	0x00000070


	//   ....[1]....
        /*32e8*/ 	.word	0x00000080


	//   ....[2]....
        /*32ec*/ 	.word	0x000001a0


	//   ....[3]....
        /*32f0*/ 	.word	0x000003a0


	//   ....[4]....
        /*32f4*/ 	.word	0x00000820


	//   ....[5]....
        /*32f8*/ 	.word	0x00002280


	//----- nvinfo : EIATTR_REG_RECONFIG
	.align		4
.L_28:
        /*32fc*/ 	.byte	0x01, 0x54
	.zero		2


	//----- nvinfo : EIATTR_MBARRIER_INSTR_OFFSETS
	.align		4
        /*3300*/ 	.byte	0x04, 0x39
        /*3302*/ 	.short	(.L_30 - .L_29)


	//   ....[0]....
.L_29:
        /*3304*/ 	.word	0x00000320
        /*3308*/ 	.word	0x000000ff
        /*330c*/ 	.word	0x00000000
        /*3310*/ 	.short	0x0100
        /*3312*/ 	.byte	0x0a
	.zero		1


	//   ....[1]....
        /*3314*/ 	.word	0x00000330
        /*3318*/ 	.word	0x000000ff
        /*331c*/ 	.word	0x00000018
        /*3320*/ 	.short	0x0100
        /*3322*/ 	.byte	0x0a
	.zero		1


	//   ....[2]....
        /*3324*/ 	.word	0x00000340
        /*3328*/ 	.word	0x000000ff
        /*332c*/ 	.word	0x00000008
        /*3330*/ 	.short	0x0100
        /*3332*/ 	.byte	0x0a
	.zero		1


	//   ....[3]....
        /*3334*/ 	.word	0x00000350
        /*3338*/ 	.word	0x000000ff
        /*333c*/ 	.word	0x00000020
        /*3340*/ 	.short	0x0100
        /*3342*/ 	.byte	0x0a
	.zero		1


	//   ....[4]....
        /*3344*/ 	.word	0x00000360
        /*3348*/ 	.word	0x000000ff
        /*334c*/ 	.word	0x00000010
        /*3350*/ 	.short	0x0100
        /*3352*/ 	.byte	0x0a
	.zero		1


	//   ....[5]....
        /*3354*/ 	.word	0x00000370
        /*3358*/ 	.word	0x000000ff
        /*335c*/ 	.word	0x00000028
        /*3360*/ 	.short	0x0100
        /*3362*/ 	.byte	0x0a
	.zero		1


	//   ....[6]....
        /*3364*/ 	.word	0x00000740
        /*3368*/ 	.word	0x000000ff
        /*336c*/ 	.word	0x00000040
        /*3370*/ 	.short	0x0100
        /*3372*/ 	.byte	0x08
	.zero		1


	//   ....[7]....
        /*3374*/ 	.word	0x000007c0
        /*3378*/ 	.word	0x000000ff
        /*337c*/ 	.word	0x00000048
        /*3380*/ 	.short	0x0100
        /*3382*/ 	.byte	0x08
	.zero		1


	//   ....[8]....
        /*3384*/ 	.word	0x00002670
        /*3388*/ 	.word	0x000000ff
        /*338c*/ 	.word	0x00000000
        /*3390*/ 	.short	0x010a
        /*3392*/ 	.byte	0x06
	.zero		1


	//   ....[9]....
        /*3394*/ 	.word	0x000026b0
        /*3398*/ 	.word	0x000000ff
        /*339c*/ 	.word	0x00000000
        /*33a0*/ 	.short	0x010a
        /*33a2*/ 	.byte	0x06
	.zero		1


	//   ....[10]....
        /*33a4*/ 	.word	0x00004d90
        /*33a8*/ 	.word	0x000000ff
        /*33ac*/ 	.word	0x00000000
        /*33b0*/ 	.short	0x010a
        /*33b2*/ 	.byte	0x15
	.zero		1


	//   ....[11]....
        /*33b4*/ 	.word	0x00004dd0
        /*33b8*/ 	.word	0x000000ff
        /*33bc*/ 	.word	0x00000000
        /*33c0*/ 	.short	0x010a
        /*33c2*/ 	.byte	0x15
	.zero		1


	//   ....[12]....
        /*33c4*/ 	.word	0x00007560
        /*33c8*/ 	.word	0x000000e5
        /*33cc*/ 	.word	0x00000000
        /*33d0*/ 	.short	0x0101
        /*33d2*/ 	.byte	0x3f
	.zero		1


	//   ....[13]....
        /*33d4*/ 	.word	0x00009cd0
        /*33d8*/ 	.word	0x00000018
        /*33dc*/ 	.word	0x00000000
        /*33e0*/ 	.short	0x0101
        /*33e2*/ 	.byte	0x3f
	.zero		1


	//   ....[14]....
        /*33e4*/ 	.word	0x0001e200
        /*33e8*/ 	.word	0x00000011
        /*33ec*/ 	.word	0x00000018
        /*33f0*/ 	.short	0x010a
        /*33f2*/ 	.byte	0x3f
	.zero		1


	//   ....[15]....
        /*33f4*/ 	.word	0x0001e5a0
        /*33f8*/ 	.word	0x00000005
        /*33fc*/ 	.word	0x00000048
        /*3400*/ 	.short	0x0101
        /*3402*/ 	.byte	0x3f
	.zero		1


	//   ....[16]....
        /*3404*/ 	.word	0x0001ed50
        /*3408*/ 	.word	0x00000007
        /*340c*/ 	.word	0x00000000
        /*3410*/ 	.short	0x010a
        /*3412*/ 	.byte	0x3f
	.zero		1


	//   ....[17]....
        /*3414*/ 	.word	0x0001edd0
        /*3418*/ 	.word	0x00000006
        /*341c*/ 	.word	0x00000000
        /*3420*/ 	.short	0x010a
        /*3422*/ 	.byte	0x3f
	.zero		1


	//   ....[18]....
        /*3424*/ 	.word	0x0001ee60
        /*3428*/ 	.word	0x00000003
        /*342c*/ 	.word	0x00000000
        /*3430*/ 	.short	0x010a
        /*3432*/ 	.byte	0x3f
	.zero		1


	//   ....[19]....
        /*3434*/ 	.word	0x0001eed0
        /*3438*/ 	.word	0x00000009
        /*343c*/ 	.word	0x00000000
        /*3440*/ 	.short	0x010a
        /*3442*/ 	.byte	0x3f
	.zero		1


	//   ....[20]....
        /*3444*/ 	.word	0x0001ef40
        /*3448*/ 	.word	0x00000000
        /*344c*/ 	.word	0x00000000
        /*3450*/ 	.short	0x010a
        /*3452*/ 	.byte	0x3f
	.zero		1


	//   ....[21]....
        /*3454*/ 	.word	0x0001f020
        /*3458*/ 	.word	0x00000011
        /*345c*/ 	.word	0x00000018
        /*3460*/ 	.short	0x010a
        /*3462*/ 	.byte	0x3f
	.zero		1


	//   ....[22]....
        /*3464*/ 	.word	0x0001f0f0
        /*3468*/ 	.word	0x00000007
        /*346c*/ 	.word	0x00000000
        /*3470*/ 	.short	0x010a
        /*3472*/ 	.byte	0x3f
	.zero		1


	//   ....[23]....
        /*3474*/ 	.word	0x0001f140
        /*3478*/ 	.word	0x00000006
        /*347c*/ 	.word	0x00000000
        /*3480*/ 	.short	0x010a
        /*3482*/ 	.byte	0x3f
	.zero		1


	//----- nvinfo : EIATTR_NUM_MBARRIERS
	.align		4
.L_30:
        /*3484*/ 	.byte	0x03, 0x38
        /*3486*/ 	.short	0x0008


	//----- nvinfo : EIATTR_EXIT_INSTR_OFFSETS
	.align		4
        /*3488*/ 	.byte	0x04, 0x1c
        /*348a*/ 	.short	(.L_32 - .L_31)


	//   ....[0]....
.L_31:
        /*348c*/ 	.word	0x000009d0


	//   ....[1]....
        /*3490*/ 	.word	0x00001270


	//   ....[2]....
        /*3494*/ 	.word	0x0001d8b0


	//   ....[3]....
        /*3498*/ 	.word	0x0001de70


	//   ....[4]....
        /*349c*/ 	.word	0x0001eeb0


	//----- nvinfo : EIATTR_MAX_THREADS
	.align		4
.L_32:
        /*34a0*/ 	.byte	0x04, 0x05
        /*34a2*/ 	.short	(.L_34 - .L_33)
.L_33:
        /*34a4*/ 	.word	0x00000180
        /*34a8*/ 	.word	0x00000001
        /*34ac*/ 	.word	0x00000001


	//----- nvinfo : EIATTR_CRS_STACK_SIZE
	.align		4
.L_34:
        /*34b0*/ 	.byte	0x04, 0x1e
        /*34b2*/ 	.short	(.L_36 - .L_35)
.L_35:
        /*34b4*/ 	.word	0x00000000


	//----- nvinfo : EIATTR_CBANK_PARAM_SIZE
	.align		4
.L_36:
        /*34b8*/ 	.byte	0x03, 0x19
        /*34ba*/ 	.short	0x0470


	//----- nvinfo : EIATTR_PARAM_CBANK
	.align		4
        /*34bc*/ 	.byte	0x04, 0x0a
        /*34be*/ 	.short	(.L_38 - .L_37)
	.align		4
.L_37:
        /*34c0*/ 	.word	index@(.nv.constant0._ZN7cutlass13device_kernelINS_4gemm6kernel13GemmUniversalIN4cute5tupleIJiiiiEEENS1_10collective13CollectiveMmaINS1_37MainloopSm90TmaGmmaWarpSpecializedFP8ILi3ENS5_IJNS4_1CILi2EEENSA_ILi1EEESC_EEENS1_35KernelTmaWarpSpecializedCooperativeEEENS5_IJNSA_ILi384EEENSA_ILi128EEESH_EEENS_12float_e4m3_tENS5_IJlSC_lEEESJ_SK_NS4_8TiledMMAINS4_8MMA_AtomIJNS4_4SM904GMMA31MMA_64x128x32_F32E4M3E4M3_SS_TNILNSO_7ScaleInE1ELSQ_1EEEEEENS4_6LayoutISD_NS5_IJSC_NSA_ILi0EEESU_EEEEENS5_IJNS4_10UnderscoreESX_SX_EEEEENS4_13SM90_TMA_LOADENS4_14ComposedLayoutINS4_7SwizzleILi3ELi4ELi3EEENS4_18smem_ptr_flag_bitsILi8EEENST_INS5_IJNSA_ILi8EEESH_EEENS5_IJSH_SC_EEEEEEEvNS4_8identityENS4_23SM90_TMA_LOAD_MULTICASTES1A_vS1B_EENS_8epilogue10collective6detail29Sm90TmaWarpSpecializedAdapterINS1F_15DefaultEpilogueISJ_SK_SK_NS1E_6thread17LinearCombinationISJ_Li1EffLNS1J_9ScaleType4KindE0ELNS_15FloatRoundStyleE2ESJ_EENS1_15EpilogueDefaultEEEEEvvEEEEvNT_6ParamsE)
        /*34c4*/ 	.short	0x0210
        /*34c6*/ 	.short	0x0470


	//----- nvinfo : EIATTR_SW_WAR
	.align		4
.L_38:
        /*34c8*/ 	.byte	0x04, 0x36
        /*34ca*/ 	.short	(.L_40 - .L_39)
.L_39:
        /*34cc*/ 	.word	0x00000008
.L_40:


//--------------------- .nv.callgraph             --------------------------
	.section	.nv.callgraph,"",@"SHT_CUDA_CALLGRAPH"
	.align	4
	.sectionentsize	8
	.align		4
        /*0000*/ 	.word	0x00000000
	.align		4
        /*0004*/ 	.word	0xffffffff
	.align		4
        /*0008*/ 	.word	0x00000000
	.align		4
        /*000c*/ 	.word	0xfffffffe
	.align		4
        /*0010*/ 	.word	0x00000000
	.align		4
        /*0014*/ 	.word	0xfffffffd
	.align		4
        /*0018*/ 	.word	0x00000000
	.align		4
        /*001c*/ 	.word	0xfffffffc


//--------------------- .nv.constant4             --------------------------
	.section	.nv.constant4,"a",@progbits
	.align	8
	.align		8
.nv.constant4:
        /*0000*/ 	.dword	_ZN40_INTERNAL_c6cf810d_4_k_cu_27a25c67_167664cuda3std3__45__cpo5beginE
	.align		8
        /*0008*/ 	.dword	_ZN40_INTERNAL_c6cf810d_4_k_cu_27a25c67_167664cuda3std3__45__cpo3endE
	.align		8
        /*0010*/ 	.dword	_ZN40_INTERNAL_c6cf810d_4_k_cu_27a25c67_167664cuda3std3__45__cpo6cbeginE
	.align		8
        /*0018*/ 	.dword	_ZN40_INTERNAL_c6cf810d_4_k_cu_27a25c67_167664cuda3std3__45__cpo4cendE
	.align		8
        /*0020*/ 	.dword	_ZN40_INTERNAL_c6cf810d_4_k_cu_27a25c67_167664cuda3std3__442_GLOBAL__N__c6cf810d_4_k_cu_27a25c67_167666ignoreE
	.align		8
        /*0028*/ 	.dword	_ZN40_INTERNAL_c6cf810d_4_k_cu_27a25c67_167664cuda3std3__419piecewise_constructE
	.align		8
        /*0030*/ 	.dword	_ZN40_INTERNAL_c6cf810d_4_k_cu_27a25c67_167664cuda3std3__48in_placeE
	.align		8
        /*0038*/ 	.dword	_ZN40_INTERNAL_c6cf810d_4_k_cu_27a25c67_167664cuda3std6ranges3__45__cpo4swapE
	.align		8
        /*0040*/ 	.dword	_ZN40_INTERNAL_c6cf810d_4_k_cu_27a25c67_167664cuda3std6ranges3__45__cpo9iter_moveE
	.align		8
        /*0048*/ 	.dword	_ZN40_INTERNAL_c6cf810d_4_k_cu_27a25c67_167664cute7productE
	.align		8
        /*0050*/ 	.dword	_ZN40_INTERNAL_c6cf810d_4_k_cu_27a25c67_167664cute1_E


//--------------------- .text._ZN7cutlass13device_kernelINS_4gemm6kernel13GemmUniversalIN4cute5tupleIJiiiiEEENS1_10collective13CollectiveMmaINS1_37MainloopSm90TmaGmmaWarpSpecializedFP8ILi3ENS5_IJNS4_1CILi2EEENSA_ILi1EEESC_EEENS1_35KernelTmaWarpSpecializedCooperativeEEENS5_IJNSA_ILi384EEENSA_ILi128EEESH_EEENS_12float_e4m3_tENS5_IJlSC_lEEESJ_SK_NS4_8TiledMMAINS4_8MMA_AtomIJNS4_4SM904GMMA31MMA_64x128x32_F32E4M3E4M3_SS_TNILNSO_7ScaleInE1ELSQ_1EEEEEENS4_6LayoutISD_NS5_IJSC_NSA_ILi0EEESU_EEEEENS5_IJNS4_10UnderscoreESX_SX_EEEEENS4_13SM90_TMA_LOADENS4_14ComposedLayoutINS4_7SwizzleILi3ELi4ELi3EEENS4_18smem_ptr_flag_bitsILi8EEENST_INS5_IJNSA_ILi8EEESH_EEENS5_IJSH_SC_EEEEEEEvNS4_8identityENS4_23SM90_TMA_LOAD_MULTICASTES1A_vS1B_EENS_8epilogue10collective6detail29Sm90TmaWarpSpecializedAdapterINS1F_15DefaultEpilogueISJ_SK_SK_NS1E_6thread17LinearCombinationISJ_Li1EffLNS1J_9ScaleType4KindE0ELNS_15FloatRoundStyleE2ESJ_EENS1_15EpilogueDefaultEEEEEvvEEEEvNT_6ParamsE --------------------------
	.section	.text._ZN7cutlass13device_kernelINS_4gemm6kernel13GemmUniversalIN4cute5tupleIJiiiiEEENS1_10collective13CollectiveMmaINS1_37MainloopSm90TmaGmmaWarpSpecializedFP8ILi3ENS5_IJNS4_1CILi2EEENSA_ILi1EEESC_EEENS1_35KernelTmaWarpSpecializedCooperativeEEENS5_IJNSA_ILi384EEENSA_ILi128EEESH_EEENS_12float_e4m3_tENS5_IJlSC_lEEESJ_SK_NS4_8TiledMMAINS4_8MMA_AtomIJNS4_4SM904GMMA31MMA_64x128x32_F32E4M3E4M3_SS_TNILNSO_7ScaleInE1ELSQ_1EEEEEENS4_6LayoutISD_NS5_IJSC_NSA_ILi0EEESU_EEEEENS5_IJNS4_10UnderscoreESX_SX_EEEEENS4_13SM90_TMA_LOADENS4_14ComposedLayoutINS4_7SwizzleILi3ELi4ELi3EEENS4_18smem_ptr_flag_bitsILi8EEENST_INS5_IJNSA_ILi8EEESH_EEENS5_IJSH_SC_EEEEEEEvNS4_8identityENS4_23SM90_TMA_LOAD_MULTICASTES1A_vS1B_EENS_8epilogue10collective6detail29Sm90TmaWarpSpecializedAdapterINS1F_15DefaultEpilogueISJ_SK_SK_NS1E_6thread17LinearCombinationISJ_Li1EffLNS1J_9ScaleType4KindE0ELNS_15FloatRoundStyleE2ESJ_EENS1_15EpilogueDefaultEEEEEvvEEEEvNT_6ParamsE,"ax",@progbits
	.align	128
.text._ZN7cutlass13device_kernelINS_4gemm6kernel13GemmUniversalIN4cute5tupleIJiiiiEEENS1_10collective13CollectiveMmaINS1_37MainloopSm90TmaGmmaWarpSpecializedFP8ILi3ENS5_IJNS4_1CILi2EEENSA_ILi1EEESC_EEENS1_35KernelTmaWarpSpecializedCooperativeEEENS5_IJNSA_ILi384EEENSA_ILi128EEESH_EEENS_12float_e4m3_tENS5_IJlSC_lEEESJ_SK_NS4_8TiledMMAINS4_8MMA_AtomIJNS4_4SM904GMMA31MMA_64x128x32_F32E4M3E4M3_SS_TNILNSO_7ScaleInE1ELSQ_1EEEEEENS4_6LayoutISD_NS5_IJSC_NSA_ILi0EEESU_EEEEENS5_IJNS4_10UnderscoreESX_SX_EEEEENS4_13SM90_TMA_LOADENS4_14ComposedLayoutINS4_7SwizzleILi3ELi4ELi3EEENS4_18smem_ptr_flag_bitsILi8EEENST_INS5_IJNSA_ILi8EEESH_EEENS5_IJSH_SC_EEEEEEEvNS4_8identityENS4_23SM90_TMA_LOAD_MULTICASTES1A_vS1B_EENS_8epilogue10collective6detail29Sm90TmaWarpSpecializedAdapterINS1F_15DefaultEpilogueISJ_SK_SK_NS1E_6thread17LinearCombinationISJ_Li1EffLNS1J_9ScaleType4KindE0ELNS_15FloatRoundStyleE2ESJ_EENS1_15EpilogueDefaultEEEEEvvEEEEvNT_6ParamsE:
        .type           _ZN7cutlass13device_kernelINS_4gemm6kernel13GemmUniversalIN4cute5tupleIJiiiiEEENS1_10collective13CollectiveMmaINS1_37MainloopSm90TmaGmmaWarpSpecializedFP8ILi3ENS5_IJNS4_1CILi2EEENSA_ILi1EEESC_EEENS1_35KernelTmaWarpSpecializedCooperativeEEENS5_IJNSA_ILi384EEENSA_ILi128EEESH_EEENS_12float_e4m3_tENS5_IJlSC_lEEESJ_SK_NS4_8TiledMMAINS4_8MMA_AtomIJNS4_4SM904GMMA31MMA_64x128x32_F32E4M3E4M3_SS_TNILNSO_7ScaleInE1ELSQ_1EEEEEENS4_6LayoutISD_NS5_IJSC_NSA_ILi0EEESU_EEEEENS5_IJNS4_10UnderscoreESX_SX_EEEEENS4_13SM90_TMA_LOADENS4_14ComposedLayoutINS4_7SwizzleILi3ELi4ELi3EEENS4_18smem_ptr_flag_bitsILi8EEENST_INS5_IJNSA_ILi8EEESH_EEENS5_IJSH_SC_EEEEEEEvNS4_8identityENS4_23SM90_TMA_LOAD_MULTICASTES1A_vS1B_EENS_8epilogue10collective6detail29Sm90TmaWarpSpecializedAdapterINS1F_15DefaultEpilogueISJ_SK_SK_NS1E_6thread17LinearCombinationISJ_Li1EffLNS1J_9ScaleType4KindE0ELNS_15FloatRoundStyleE2ESJ_EENS1_15EpilogueDefaultEEEEEvvEEEEvNT_6ParamsE,@function
        .size           _ZN7cutlass13device_kernelINS_4gemm6kernel13GemmUniversalIN4cute5tupleIJiiiiEEENS1_10collective13CollectiveMmaINS1_37MainloopSm90TmaGmmaWarpSpecializedFP8ILi3ENS5_IJNS4_1CILi2EEENSA_ILi1EEESC_EEENS1_35KernelTmaWarpSpecializedCooperativeEEENS5_IJNSA_ILi384EEENSA_ILi128EEESH_EEENS_12float_e4m3_tENS5_IJlSC_lEEESJ_SK_NS4_8TiledMMAINS4_8MMA_AtomIJNS4_4SM904GMMA31MMA_64x128x32_F32E4M3E4M3_SS_TNILNSO_7ScaleInE1ELSQ_1EEEEEENS4_6LayoutISD_NS5_IJSC_NSA_ILi0EEESU_EEEEENS5_IJNS4_10UnderscoreESX_SX_EEEEENS4_13SM90_TMA_LOADENS4_14ComposedLayoutINS4_7SwizzleILi3ELi4ELi3EEENS4_18smem_ptr_flag_bitsILi8EEENST_INS5_IJNSA_ILi8EEESH_EEENS5_IJSH_SC_EEEEEEEvNS4_8identityENS4_23SM90_TMA_LOAD_MULTICASTES1A_vS1B_EENS_8epilogue10collective6detail29Sm90TmaWarpSpecializedAdapterINS1F_15DefaultEpilogueISJ_SK_SK_NS1E_6thread17LinearCombinationISJ_Li1EffLNS1J_9ScaleType4KindE0ELNS_15FloatRoundStyleE2ESJ_EENS1_15EpilogueDefaultEEEEEvvEEEEvNT_6ParamsE,(.L_x_78 - _ZN7cutlass13device_kernelINS_4gemm6kernel13GemmUniversalIN4cute5tupleIJiiiiEEENS1_10collective13CollectiveMmaINS1_37MainloopSm90TmaGmmaWarpSpecializedFP8ILi3ENS5_IJNS4_1CILi2EEENSA_ILi1EEESC_EEENS1_35KernelTmaWarpSpecializedCooperativeEEENS5_IJNSA_ILi384EEENSA_ILi128EEESH_EEENS_12float_e4m3_tENS5_IJlSC_lEEESJ_SK_NS4_8TiledMMAINS4_8MMA_AtomIJNS4_4SM904GMMA31MMA_64x128x32_F32E4M3E4M3_SS_TNILNSO_7ScaleInE1ELSQ_1EEEEEENS4_6LayoutISD_NS5_IJSC_NSA_ILi0EEESU_EEEEENS5_IJNS4_10UnderscoreESX_SX_EEEEENS4_13SM90_TMA_LOADENS4_14ComposedLayoutINS4_7SwizzleILi3ELi4ELi3EEENS4_18smem_ptr_flag_bitsILi8EEENST_INS5_IJNSA_ILi8EEESH_EEENS5_IJSH_SC_EEEEEEEvNS4_8identityENS4_23SM90_TMA_LOAD_MULTICASTES1A_vS1B_EENS_8epilogue10collective6detail29Sm90TmaWarpSpecializedAdapterINS1F_15DefaultEpilogueISJ_SK_SK_NS1E_6thread17LinearCombinationISJ_Li1EffLNS1J_9ScaleType4KindE0ELNS_15FloatRoundStyleE2ESJ_EENS1_15EpilogueDefaultEEEEEvvEEEEvNT_6ParamsE)
        .other          _ZN7cutlass13device_kernelINS_4gemm6kernel13GemmUniversalIN4cute5tupleIJiiiiEEENS1_10collective13CollectiveMmaINS1_37MainloopSm90TmaGmmaWarpSpecializedFP8ILi3ENS5_IJNS4_1CILi2EEENSA_ILi1EEESC_EEENS1_35KernelTmaWarpSpecializedCooperativeEEENS5_IJNSA_ILi384EEENSA_ILi128EEESH_EEENS_12float_e4m3_tENS5_IJlSC_lEEESJ_SK_NS4_8TiledMMAINS4_8MMA_AtomIJNS4_4SM904GMMA31MMA_64x128x32_F32E4M3E4M3_SS_TNILNSO_7ScaleInE1ELSQ_1EEEEEENS4_6LayoutISD_NS5_IJSC_NSA_ILi0EEESU_EEEEENS5_IJNS4_10UnderscoreESX_SX_EEEEENS4_13SM90_TMA_LOADENS4_14ComposedLayoutINS4_7SwizzleILi3ELi4ELi3EEENS4_18smem_ptr_flag_bitsILi8EEENST_INS5_IJNSA_ILi8EEESH_EEENS5_IJSH_SC_EEEEEEEvNS4_8identityENS4_23SM90_TMA_LOAD_MULTICASTES1A_vS1B_EENS_8epilogue10collective6detail29Sm90TmaWarpSpecializedAdapterINS1F_15DefaultEpilogueISJ_SK_SK_NS1E_6thread17LinearCombinationISJ_Li1EffLNS1J_9ScaleType4KindE0ELNS_15FloatRoundStyleE2ESJ_EENS1_15EpilogueDefaultEEEEEvvEEEEvNT_6ParamsE,@"STO_CUDA_ENTRY STV_DEFAULT"
_ZN7cutlass13device_kernelINS_4gemm6kernel13GemmUniversalIN4cute5tupleIJiiiiEEENS1_10collective13CollectiveMmaINS1_37MainloopSm90TmaGmmaWarpSpecializedFP8ILi3ENS5_IJNS4_1CILi2EEENSA_ILi1EEESC_EEENS1_35KernelTmaWarpSpecializedCooperativeEEENS5_IJNSA_ILi384EEENSA_ILi128EEESH_EEENS_12float_e4m3_tENS5_IJlSC_lEEESJ_SK_NS4_8TiledMMAINS4_8MMA_AtomIJNS4_4SM904GMMA31MMA_64x128x32_F32E4M3E4M3_SS_TNILNSO_7ScaleInE1ELSQ_1EEEEEENS4_6LayoutISD_NS5_IJSC_NSA_ILi0EEESU_EEEEENS5_IJNS4_10UnderscoreESX_SX_EEEEENS4_13SM90_TMA_LOADENS4_14ComposedLayoutINS4_7SwizzleILi3ELi4ELi3EEENS4_18smem_ptr_flag_bitsILi8EEENST_INS5_IJNSA_ILi8EEESH_EEENS5_IJSH_SC_EEEEEEEvNS4_8identityENS4_23SM90_TMA_LOAD_MULTICASTES1A_vS1B_EENS_8epilogue10collective6detail29Sm90TmaWarpSpecializedAdapterINS1F_15DefaultEpilogueISJ_SK_SK_NS1E_6thread17LinearCombinationISJ_Li1EffLNS1J_9ScaleType4KindE0ELNS_15FloatRoundStyleE2ESJ_EENS1_15EpilogueDefaultEEEEEvvEEEEvNT_6ParamsE:
[----:B------:R-:W0:Y:S02]  /*0000*/  LDC R1, c[0x0][0x28] ;  /* 0x00000a00ff017b82 */ /* 0x000e240000000800 */
[----:B0-----:R-:W-:Y:S01]  /*0010*/  VIADD R1, R1, 0xfffffcd8 ;  /* 0xfffffcd801017836 */ /* 0x001fe20000000000 */
[----:B------:R-:W0:Y:S01]  /*0020*/  S2R R4, SR_TID.X ;  /* 0x0000000000047919 */ /* 0x000e220000002100 */
[----:B------:R-:W-:Y:S01]  /*0030*/  ELECT P0, URZ, PT ;  /* 0x00000000003f782f */ /* 0x000fe20003800000 */
[----:B------:R-:W-:Y:S01]  /*0040*/  BSSY B0, `(.L_x_0) ;  /* 0x0000015000007945 */ /* 0x000fe20003800000 */
[--C-:B0-----:R-:W-:Y:S02]  /*0050*/  SHF.R.U32.HI R0, RZ, 0x5, R4.reuse ;  /* 0x00000005ff007819 */ /* 0x101fe40000011604 */
[----:B------:R-:W-:-:S03]  /*0060*/  SHF.R.U32.HI R2, RZ, 0x7, R4 ;  /* 0x00000007ff027819 */ /* 0x000fc60000011604 */
[----:B------:R-:W0:Y:S04]  /*0070*/  SHFL.IDX PT, R3, R0, RZ, 0x1f ;  /* 0x00001fff00037589 */ /* 0x000e2800000e0000 */
[----:B------:R-:W1:Y:S01]  /*0080*/  SHFL.IDX PT, R2, R2, RZ, 0x1f ;  /* 0x00001fff02027589 */ /* 0x000e6200000e0000 */
[----:B0-----:R-:W-:Y:S02]  /*0090*/  R2UR UR4, R3 ;  /* 0x00000000030472ca */ /* 0x001fe400000e0000 */
[----:B-1----:R-:W-:-:S11]  /*00a0*/  R2UR UR8, R2 ;  /* 0x00000000020872ca */ /* 0x002fd600000e0000 */
[----:B------:R-:W-:Y:S02]  /*00b0*/  USHF.R.S32.HI UR5, URZ, 0x1f, UR4 ;  /* 0x0000001f3f057899 */ /* 0x000fe40008011404 */
[----:B------:R-:W-:Y:S02]  /*00c0*/  ISETP.NE.OR P0, PT, RZ, UR4, !P0 ;  /* 0x00000004ff007c0c */ /* 0x000fe4000c705670 */
[----:B------:R-:W-:-:S04]  /*00d0*/  ULEA.HI UR5, UR5, UR4, URZ, 0x2 ;  /* 0x0000000405057291 */ /* 0x000fc8000f8f103f */
[----:B------:R-:W-:-:S04]  /*00e0*/  ULOP3.LUT UR5, UR5, 0xfffffffc, URZ, 0xc0, !UPT ;  /* 0xfffffffc05057892 */ /* 0x000fc8000f8ec03f */
[----:B------:R-:W-:-:S03]  /*00f0*/  UIADD3 UR6, UR4, -UR5, URZ ;  /* 0x8000000504067290 */ /* 0x000fc6000fffe03f */
[----:B------:R-:W-:Y:S09]  /*0100*/  @P0 BRA `(.L_x_1) ;  /* 0x0000000000200947 */ /* 0x000ff20003800000 */
[----:B------:R-:W-:Y:S02]  /*0110*/  ULDC.64 UR4, c[0x0][0x198] ;  /* 0x0000660000047ab9 */ /* 0x000fe40000000a00 */
[----:B------:R-:W-:Y:S02]  /*0120*/  UIADD3 UR10, UP0, UR4, 0xf0, URZ ;  /* 0x000000f0040a7890 */ /* 0x000fe4000ff1e03f */
[----:B------:R-:W-:Y:S02]  /*0130*/  UIADD3 UR4, UP1, UR4, 0x1f0, URZ ;  /* 0x000001f004047890 */ /* 0x000fe4000ff3e03f */
[----:B------:R-:W-:Y:S02]  /*0140*/  UIADD3.X UR11, URZ, UR5, URZ, UP0, !UPT ;  /* 0x000000053f0b7290 */ /* 0x000fe400087fe43f */
[----:B------:R-:W-:-:S07]  /*0150*/  UIADD3.X UR5, URZ, UR5, URZ, UP1, !UPT ;  /* 0x000000053f057290 */ /* 0x000fce0008ffe43f */
[----:B------:R0:W-:Y:S02]  /*0160*/  UTMACCTL.PF [UR10] ;  /* 0x000000000a0079b9 */ /* 0x0001e40008040000 */
[----:B------:R0:W-:Y:S02]  /*0170*/  UTMACCTL.PF [UR4] ;  /* 0x00000000040079b9 */ /* 0x0001e40008040000 */
[----:B0-----:R-:W-:Y:S01]  /*0180*/  NOP ;  /* 0x0000000000007918 */ /* 0x001fe20000000000 */
.L_x_1:
[----:B------:R-:W-:Y:S05]  /*0190*/  BSYNC B0 ;  /* 0x0000000000007941 */ /* 0x000fea0003800000 */
.L_x_0:
[----:B------:R-:W0:Y:S01]  /*01a0*/  SHFL.IDX PT, R3, R0, RZ, 0x1f ;  /* 0x00001fff00037589 */ /* 0x000e2200000e0000 */
[----:B------:R-:W-:Y:S01]  /*01b0*/  UISETP.NE.AND UP0, UPT, UR6, 0x3, UPT ;  /* 0x000000030600788c */ /* 0x000fe2000bf05270 */
[----:B------:R-:W-:Y:S01]  /*01c0*/  ISETP.NE.AND P1, PT, RZ, UR8, PT ;  /* 0x00000008ff007c0c */ /* 0x000fe2000bf25270 */
[----:B------:R-:W-:Y:S02]  /*01d0*/  UIADD3 UR11, UR8, -0x1, URZ ;  /* 0xffffffff080b7890 */ /* 0x000fe4000fffe03f */
[----:B------:R-:W-:Y:S02]  /*01e0*/  UISETP.EQ.OR UP0, UPT, UR6, URZ, !UP0 ;  /* 0x0000003f0600728c */ /* 0x000fe4000c702670 */
[----:B------:R-:W-:Y:S02]  /*01f0*/  UISETP.GE.U32.AND UP1, UPT, UR11, 0x2, UPT ;  /* 0x000000020b00788c */ /* 0x000fe4000bf26070 */
[----:B------:R-:W-:-:S04]  /*0200*/  UISETP.EQ.AND UP0, UPT, UR8, URZ, UP0 ;  /* 0x0000003f0800728c */ /* 0x000fc80008702270 */
[----:B------:R-:W-:-:S04]  /*0210*/  USEL UR7, URZ, 0x1, !UP0 ;  /* 0x000000013f077887 */ /* 0x000fc8000c000000 */
[----:B------:R-:W-:Y:S01]  /*0220*/  USEL UR7, UR7, 0x2, UP1 ;  /* 0x0000000207077887 */ /* 0x000fe20008800000 */
[----:B0-----:R-:W-:-:S13]  /*0230*/  ISETP.NE.AND P0, PT, R3, RZ, PT ;  /* 0x000000ff0300720c */ /* 0x001fda0003f05270 */
[----:B------:R-:W-:Y:S05]  /*0240*/  @P0 BRA `(.L_x_2) ;  /* 0x0000000000500947 */ /* 0x000fea0003800000 */
[----:B------:R-:W0:Y:S01]  /*0250*/  S2UR UR10, SR_CgaCtaId ;  /* 0x00000000000a79c3 */ /* 0x000e220000008800 */
[----:B------:R-:W-:Y:S01]  /*0260*/  UMOV UR4, 0x400 ;  /* 0x0000040000047882 */ /* 0x000fe20000000000 */
[----:B------:R-:W-:Y:S01]  /*0270*/  UMOV UR5, 0x1 ;  /* 0x0000000100057882 */ /* 0x000fe20000000000 */
[----:B------:R-:W-:Y:S01]  /*0280*/  UMOV UR8, 0x4 ;  /* 0x0000000400087882 */ /* 0x000fe20000000000 */
[----:B------:R-:W-:Y:S01]  /*0290*/  ELECT P0, URZ, PT ;  /* 0x00000000003f782f */ /* 0x000fe20003800000 */
[----:B------:R-:W-:-:S04]  /*02a0*/  UIADD3 UR8, -UR8, 0x100000, URZ ;  /* 0x0010000008087890 */ /* 0x000fc8000fffe13f */
[----:B------:R-:W-:Y:S02]  /*02b0*/  USHF.L.U32 UR9, UR8, 0xb, URZ ;  /* 0x0000000b08097899 */ /* 0x000fe4000800063f */
[----:B------:R-:W-:Y:S02]  /*02c0*/  USHF.L.U32 UR8, UR8, 0x1, URZ ;  /* 0x0000000108087899 */ /* 0x000fe4000800063f */
[----:B0-----:R-:W-:Y:S02]  /*02d0*/  ULEA UR10, UR10, UR4, 0x18 ;  /* 0x000000040a0a7291 */ /* 0x001fe4000f8ec03f */
[----:B------:R-:W-:-:S04]  /*02e0*/  UIADD3 UR4, -UR5, 0x100000, URZ ;  /* 0x0010000005047890 */ /* 0x000fc8000fffe13f */
[----:B------:R-:W-:Y:S02]  /*02f0*/  USHF.L.U32 UR5, UR4, 0xb, URZ ;  /* 0x0000000b04057899 */ /* 0x000fe4000800063f */
[----:B------:R-:W-:Y:S01]  /*0300*/  USHF.L.U32 UR4, UR4, 0x1, URZ ;  /* 0x0000000104047899 */ /* 0x000fe2000800063f */
[----:B------:R-:W0:Y:S11]  /*0310*/  FENCE.VIEW.ASYNC.S ;  /* 0x00000000000073c6 */ /* 0x000e360000000000 */
[----:B0-----:R0:W1:Y:S01]  /*0320*/  SYNCS.EXCH.64 URZ, [UR10], UR4 ;  /* 0x000000040a3f75b2 */ /* 0x0010620008000100 */
[----:B------:R0:W2:Y:S01]  /*0330*/  SYNCS.EXCH.64 URZ, [UR10+0x18], UR8 ;  /* 0x000018080a3f75b2 */ /* 0x0000a20008000100 */
[----:B------:R0:W3:Y:S01]  /*0340*/  SYNCS.EXCH.64 URZ, [UR10+0x8], UR4 ;  /* 0x000008040a3f75b2 */ /* 0x0000e20008000100 */
[----:B------:R0:W4:Y:S01]  /*0350*/  SYNCS.EXCH.64 URZ, [UR10+0x20], UR8 ;  /* 0x000020080a3f75b2 */ /* 0x0001220008000100 */
[----:B------:R0:W0:Y:S01]  /*0360*/  SYNCS.EXCH.64 URZ, [UR10+0x10], UR4 ;  /* 0x000010040a3f75b2 */ /* 0x0000220008000100 */
[----:B------:R0:W0:Y:S01]  /*0370*/  SYNCS.EXCH.64 URZ, [UR10+0x28], UR8 ;  /* 0x000028080a3f75b2 */ /* 0x0000220008000100 */
[----:B------:R-:W-:Y:S01]  /*0380*/  NOP ;  /* 0x0000000000007918 */ /* 0x000fe20000000000 */
.L_x_2:
[----:B------:R-:W-:Y:S01]  /*0390*/  SHF.R.S32.HI R2, RZ, 0x1f, R4 ;  /* 0x0000001fff027819 */ /* 0x000fe20000011404 */
[----:B------:R-:W5:Y:S01]  /*03a0*/  SHFL.IDX PT, R0, R0, RZ, 0x1f ;  /* 0x00001fff00007589 */ /* 0x000f6200000e0000 */
[----:B0-----:R-:W0:Y:S01]  /*03b0*/  S2UR UR10, SR_CTAID.X ;  /* 0x00000000000a79c3 */ /* 0x001e220000002500 */
[----:B------:R-:W-:Y:S02]  /*03c0*/  ELECT P0, URZ, PT ;  /* 0x00000000003f782f */ /* 0x000fe40003800000 */
[----:B------:R-:W-:Y:S01]  /*03d0*/  LEA.HI R2, R2, R4, RZ, 0x7 ;  /* 0x0000000402027211 */ /* 0x000fe200078f38ff */
[----:B------:R-:W-:Y:S01]  /*03e0*/  ULDC UR4, c[0x0][0x150] ;  /* 0x0000540000047ab9 */ /* 0x000fe20000000800 */
[----:B------:R-:W-:Y:S01]  /*03f0*/  SHF.R.S32.HI R6, RZ, 0x1f, R3 ;  /* 0x0000001fff067819 */ /* 0x000fe20000011403 */
[----:B------:R-:W-:Y:S01]  /*0400*/  NOP ;  /* 0x0000000000007918 */ /* 0x000fe20000000000 */
[----:B------:R-:W-:Y:S01]  /*0410*/  LOP3.LUT R2, R2, 0xffffff80, RZ, 0xc0, !PT ;  /* 0xffffff8002027812 */ /* 0x000fe200078ec0ff */
[----:B------:R-:W-:Y:S01]  /*0420*/  NOP ;  /* 0x0000000000007918 */ /* 0x000fe20000000000 */
[----:B------:R-:W-:Y:S01]  /*0430*/  LEA.HI R6, R6, R3, RZ, 0x2 ;  /* 0x0000000306067211 */ /* 0x000fe200078f10ff */
[----:B------:R-:W1:Y:S02]  /*0440*/  LDC R8, c[0x0][0x144] ;  /* 0x00005100ff087b82 */ /* 0x000e640000000800 */
[----:B------:R-:W-:Y:S01]  /*0450*/  IMAD.IADD R4, R4, 0x1, -R2 ;  /* 0x0000000104047824 */ /* 0x000fe200078e0a02 */
[----:B------:R-:W-:Y:S01]  /*0460*/  LOP3.LUT R6, R6, 0x3ffffffc, RZ, 0xc0, !PT ;  /* 0x3ffffffc06067812 */ /* 0x000fe200078ec0ff */
[----:B------:R-:W2:Y:S03]  /*0470*/  S2R R2, SR_CTAID.Y ;  /* 0x0000000000027919 */ /* 0x000ea60000002600 */
[----:B------:R-:W-:Y:S01]  /*0480*/  SHF.R.S32.HI R5, RZ, 0x1f, R4 ;  /* 0x0000001fff057819 */ /* 0x000fe20000011404 */
[----:B------:R-:W-:Y:S01]  /*0490*/  IMAD.IADD R6, R3, 0x1, -R6 ;  /* 0x0000000103067824 */ /* 0x000fe200078e0a06 */
[----:B------:R-:W3:Y:S02]  /*04a0*/  LDC R13, c[0x0][0x148] ;  /* 0x00005200ff0d7b82 */ /* 0x000ee40000000800 */
[----:B------:R-:W-:-:S02]  /*04b0*/  LEA.HI R5, R5, R4, RZ, 0x3 ;  /* 0x0000000405057211 */ /* 0x000fc400078f18ff */
[----:B-----5:R-:W-:Y:S02]  /*04c0*/  ISETP.NE.OR P0, PT, R0, RZ, !P0 ;  /* 0x000000ff0000720c */ /* 0x020fe40004705670 */
[--C-:B------:R-:W-:Y:S02]  /*04d0*/  SHF.R.S32.HI R0, RZ, 0x3, R5.reuse ;  /* 0x00000003ff007819 */ /* 0x100fe40000011405 */
[----:B------:R-:W-:Y:S02]  /*04e0*/  SHF.R.S32.HI R5, RZ, 0x1f, R5 ;  /* 0x0000001fff057819 */ /* 0x000fe40000011405 */
[----:B0-----:R-:W-:Y:S02]  /*04f0*/  I2FP.F32.U32 R7, UR10 ;  /* 0x0000000a00077c45 */ /* 0x001fe40008201000 */
[----:B------:R-:W-:-:S03]  /*0500*/  LEA.HI R5, R5, R0, RZ, 0x2 ;  /* 0x0000000005057211 */ /* 0x000fc600078f10ff */
[----:B------:R-:W-:Y:S01]  /*0510*/  FMUL R7, R7, UR4 ;  /* 0x0000000407077c20 */ /* 0x000fe20008400000 */
[----:B------:R-:W-:Y:S01]  /*0520*/  LOP3.LUT R5, R5, 0xfffffffc, RZ, 0xc0, !PT ;  /* 0xfffffffc05057812 */ /* 0x000fe200078ec0ff */
[----:B------:R-:W-:Y:S01]  /*0530*/  VOTEU.ALL UP0, P0 ;  /* 0x00000000003f7886 */ /* 0x000fe20000000000 */
[----:B------:R-:W-:Y:S01]  /*0540*/  ULDC UR4, c[0x0][0x154] ;  /* 0x0000550000047ab9 */ /* 0x000fe20000000800 */
[----:B------:R-:W-:Y:S02]  /*0550*/  VOTEU.ALL UP1, P0 ;  /* 0x00000000003f7886 */ /* 0x000fe40000020000 */
[----:B------:R-:W0:Y:S01]  /*0560*/  F2I.U32.TRUNC.NTZ R7, R7 ;  /* 0x0000000700077305 */ /* 0x000e22000020f000 */
[----:B------:R-:W-:Y:S01]  /*0570*/  IMAD.IADD R5, R0, 0x1, -R5 ;  /* 0x0000000100057824 */ /* 0x000fe200078e0a05 */
[----:B------:R-:W5:Y:S01]  /*0580*/  @!UP0 S2UR UR9, SR_CgaCtaId ;  /* 0x00000000000989c3 */ /* 0x000f620000008800 */
[----:B------:R-:W-:Y:S02]  /*0590*/  @!UP0 UMOV UR8, 0x400 ;  /* 0x0000040000088882 */ /* 0x000fe40000000000 */
[----:B------:R-:W-:Y:S01]  /*05a0*/  IMAD R5, R6, 0x4, R5 ;  /* 0x0000000406057824 */ /* 0x000fe200078e0205 */
[----:B--2---:R-:W-:-:S04]  /*05b0*/  I2FP.F32.U32 R6, R2 ;  /* 0x0000000200067245 */ /* 0x004fc80000201000 */
[----:B------:R-:W-:Y:S01]  /*05c0*/  LEA.HI R0, R5, R5, RZ, 0x1 ;  /* 0x0000000505007211 */ /* 0x000fe200078f08ff */
[----:B------:R-:W-:Y:S01]  /*05d0*/  FMUL R6, R6, UR4 ;  /* 0x0000000406067c20 */ /* 0x000fe20008400000 */
[----:B------:R-:W-:Y:S02]  /*05e0*/  UMOV UR4, 0x20 ;  /* 0x0000002000047882 */ /* 0x000fe40000000000 */
[----:B------:R-:W-:Y:S01]  /*05f0*/  LOP3.LUT R0, R0, 0xfffffffe, RZ, 0xc0, !PT ;  /* 0xfffffffe00007812 */ /* 0x000fe200078ec0ff */
[----:B0-----:R-:W-:Y:S01]  /*0600*/  IMAD.MOV R11, RZ, RZ, -R7 ;  /* 0x000000ffff0b7224 */ /* 0x001fe200078e0a07 */
[----:B------:R-:W-:-:S04]  /*0610*/  @!UP0 UIADD3 UR4, -UR4, 0x100000, URZ ;  /* 0x0010000004048890 */ /* 0x000fc8000fffe13f */
[----:B------:R-:W-:Y:S02]  /*0620*/  @!UP0 USHF.L.U32 UR5, UR4, 0xb, URZ ;  /* 0x0000000b04058899 */ /* 0x000fe4000800063f */
[----:B------:R-:W-:Y:S01]  /*0630*/  @!UP0 USHF.L.U32 UR4, UR4, 0x1, URZ ;  /* 0x0000000104048899 */ /* 0x000fe2000800063f */
[----:B------:R-:W0:Y:S01]  /*0640*/  F2I.U32.TRUNC.NTZ R6, R6 ;  /* 0x0000000600067305 */ /* 0x000e22000020f000 */
[----:B------:R-:W2:Y:S01]  /*0650*/  LDC R7, c[0x0][0x140] ;  /* 0x00005000ff077b82 */ /* 0x000ea20000000800 */
[----:B-1----:R-:W-:Y:S02]  /*0660*/  IMAD R11, R8, R11, UR10 ;  /* 0x0000000a080b7e24 */ /* 0x002fe4000f8e020b */
[----:B------:R-:W-:-:S05]  /*0670*/  IMAD.IADD R0, R5, 0x1, -R0 ;  /* 0x0000000105007824 */ /* 0x000fca00078e0a00 */
[----:B------:R-:W-:Y:S01]  /*0680*/  ISETP.NE.AND P2, PT, R0, R11, PT ;  /* 0x0000000b0000720c */ /* 0x000fe20003f45270 */
[C---:B------:R-:W-:Y:S01]  /*0690*/  IMAD.SHL.U32 R0, R5.reuse, 0x4, RZ ;  /* 0x0000000405007824 */ /* 0x040fe200078e00ff */
[----:B-----5:R-:W-:Y:S01]  /*06a0*/  @!UP0 ULEA UR8, UR9, UR8, 0x18 ;  /* 0x0000000809088291 */ /* 0x020fe2000f8ec03f */
[----:B------:R-:W-:Y:S01]  /*06b0*/  VOTEU.ALL UP0, P0 ;  /* 0x00000000003f7886 */ /* 0x000fe20000000000 */
[----:B------:R-:W-:Y:S01]  /*06c0*/  LOP3.LUT P0, RZ, R4, 0x7, RZ, 0xc0, !PT ;  /* 0x0000000704ff7812 */ /* 0x000fe2000780c0ff */
[----:B0-----:R-:W-:Y:S01]  /*06d0*/  IMAD.MOV R14, RZ, RZ, -R6 ;  /* 0x000000ffff0e7224 */ /* 0x001fe200078e0a06 */
[----:B------:R-:W-:-:S03]  /*06e0*/  LOP3.LUT R9, R5, 0xc, R0, 0x78, !PT ;  /* 0x0000000c05097812 */ /* 0x000fc600078e7800 */
[----:B---3--:R-:W-:Y:S01]  /*06f0*/  IMAD R5, R13, R14, R2 ;  /* 0x0000000e0d057224 */ /* 0x008fe200078e0202 */
[C---:B------:R-:W-:Y:S01]  /*0700*/  ISETP.LT.U32.AND P0, PT, R9.reuse, 0x2, !P0 ;  /* 0x000000020900780c */ /* 0x040fe20004701070 */
[----:B------:R0:W-:Y:S02]  /*0710*/  STL [R1+0x294], R9 ;  /* 0x0002940901007387 */ /* 0x0001e40000100800 */
[----:B------:R-:W-:Y:S02]  /*0720*/  @P2 LEA.HI R0, R9, R9, RZ, 0x1 ;  /* 0x0000000909002211 */ /* 0x000fe400078f08ff */
[----:B------:R-:W1:Y:S02]  /*0730*/  FENCE.VIEW.ASYNC.S ;  /* 0x00000000000073c6 */ /* 0x000e640000000000 */
[----:B-1----:R0:W1:Y:S01]  /*0740*/  @!UP0 SYNCS.EXCH.64 URZ, [UR8+0x40], UR4 ;  /* 0x00004004083f85b2 */ /* 0x0020620008000100 */
[----:B--2---:R-:W-:Y:S02]  /*0750*/  ISETP.EQ.U32.AND P4, PT, R7, 0x1, PT ;  /* 0x000000010700780c */ /* 0x004fe40003f82070 */
[----:B------:R-:W-:-:S04]  /*0760*/  @P2 SHF.R.S32.HI R0, RZ, 0x1, R0 ;  /* 0x00000001ff002819 */ /* 0x000fc80000011400 */
[----:B------:R-:W-:Y:S01]  /*0770*/  @P2 ISETP.NE.AND P3, PT, R0, R5, PT ;  /* 0x000000050000220c */ /* 0x000fe20003f65270 */
[----:B------:R-:W-:Y:S01]  /*0780*/  IMAD.MOV.U32 R0, RZ, RZ, 0x1 ;  /* 0x00000001ff007424 */ /* 0x000fe200078e00ff */
[----:B------:R-:W-:Y:S02]  /*0790*/  SEL R5, RZ, 0x1, !P0 ;  /* 0x00000001ff057807 */ /* 0x000fe40004000000 */
[----:B------:R-:W-:-:S04]  /*07a0*/  @P2 SEL R0, RZ, 0x1, P3 ;  /* 0x00000001ff002807 */ /* 0x000fc80001800000 */
[----:B------:R-:W-:Y:S01]  /*07b0*/  LOP3.LUT R0, R0, R5, RZ, 0xc0, !PT ;  /* 0x0000000500007212 */ /* 0x000fe200078ec0ff */
[----:B------:R0:W2:Y:S01]  /*07c0*/  @!UP1 SYNCS.EXCH.64 URZ, [UR8+0x48], UR4 ;  /* 0x00004804083f95b2 */ /* 0x0000a20008000100 */
[----:B------:R-:W-:-:S03]  /*07d0*/  NOP ;  /* 0x0000000000007918 */ /* 0x000fc60000000000 */
[----:B------:R0:W-:Y:S01]  /*07e0*/  STL [R1+0x290], R0 ;  /* 0x0002900001007387 */ /* 0x0001e20000100800 */
[----:B-1----:R-:W-:Y:S05]  /*07f0*/  @!P4 BRA `(.L_x_3) ;  /* 0x000000000008c947 */ /* 0x002fea0003800000 */
[----:B--2-4-:R-:W-:Y:S01]  /*0800*/  UCGABAR_ARV ;  /* 0x00000000000079c7 */ /* 0x014fe20008000000 */
[----:B------:R-:W-:Y:S05]  /*0810*/  BRA `(.L_x_4) ;  /* 0x0000000000047947 */ /* 0x000fea0003800000 */
.L_x_3:
[----:B--2-4-:R-:W-:Y:S01]  /*0820*/  NOP ;  /* 0x0000000000007918 */ /* 0x014fe20000000000 */
.L_x_4:
[----:B------:R-:W1:Y:S01]  /*0830*/  LDC R4, c[0x0][0x65c] ;  /* 0x00019700ff047b82 */ /* 0x000e620000000800 */
[----:B------:R-:W-:Y:S01]  /*0840*/  IMAD.MOV.U32 R5, RZ, RZ, RZ ;  /* 0x000000ffff057224 */ /* 0x000fe200078e00ff */
[----:B0-----:R-:W-:Y:S02]  /*0850*/  LOP3.LUT R0, R0, 0xfffff7ff, RZ, 0xc0, !PT ;  /* 0xfffff7ff00007812 */ /* 0x001fe400078ec0ff */
[----:B-1----:R-:W-:Y:S01]  /*0860*/  ISETP.NE.AND P2, PT, R4, 0x1, PT ;  /* 0x000000010400780c */ /* 0x002fe20003f45270 */
[----:B------:R-:W-:-:S12]  /*0870*/  IMAD.U32 R4, RZ, RZ, UR10 ;  /* 0x0000000aff047e24 */ /* 0x000fd8000f8e00ff */
[----:B------:R-:W0:Y:S01]  /*0880*/  @P2 LDC R7, c[0x0][0x10] ;  /* 0x00000400ff072b82 */ /* 0x000e220000000800 */
[----:B------:R-:W-:Y:S01]  /*0890*/  @P2 IMAD.MOV.U32 R3, RZ, RZ, RZ ;  /* 0x000000ffff032224 */ /* 0x000fe200078e00ff */
[----:B------:R-:W-:Y:S01]  /*08a0*/  @P2 LOP3.LUT R0, R0, 0x800, RZ, 0xfc, !PT ;  /* 0x0000080000002812 */ /* 0x000fe200078efcff */
[----:B------:R-:W-:-:S05]  /*08b0*/  @P2 IMAD.MOV.U32 R15, RZ, RZ, RZ ;  /* 0x000000ffff0f2224 */ /* 0x000fca00078e00ff */
[----:B------:R-:W1:Y:S01]  /*08c0*/  @!P2 LDC R9, c[0x0][0xc] ;  /* 0x00000300ff09ab82 */ /* 0x000e620000000800 */
[----:B0-----:R-:W-:-:S04]  /*08d0*/  @P2 IMAD.WIDE.U32 R6, R7, UR10, R2 ;  /* 0x0000000a07062c25 */ /* 0x001fc8000f8e0002 */
[----:B------:R-:W-:Y:S02]  /*08e0*/  @P2 IMAD.MOV.U32 R10, RZ, RZ, R6 ;  /* 0x000000ffff0a2224 */ /* 0x000fe400078e0006 */
[----:B------:R-:W-:Y:S02]  /*08f0*/  @P2 IMAD.IADD R17, R7, 0x1, R15 ;  /* 0x0000000107112824 */ /* 0x000fe400078e020f */
[----:B-1----:R-:W-:-:S04]  /*0900*/  @!P2 IMAD.WIDE.U32 R4, R2, R9, R4 ;  /* 0x000000090204a225 */ /* 0x002fc800078e0004 */
[----:B------:R-:W-:Y:S02]  /*0910*/  @!P2 IMAD.MOV.U32 R10, RZ, RZ, R4 ;  /* 0x000000ffff0aa224 */ /* 0x000fe400078e0004 */
[----:B------:R-:W-:-:S03]  /*0920*/  @!P2 IMAD.MOV.U32 R17, RZ, RZ, R5 ;  /* 0x000000ffff11a224 */ /* 0x000fc600078e0005 */
[----:B------:R0:W-:Y:S04]  /*0930*/  STL [R1+0x2a4], R10 ;  /* 0x0002a40a01007387 */ /* 0x0001e80000100800 */
[----:B------:R0:W-:Y:S01]  /*0940*/  STL [R1+0x298], R17 ;  /* 0x0002981101007387 */ /* 0x0001e20000100800 */
[----:B------:R-:W-:Y:S05]  /*0950*/  @!P4 BRA `(.L_x_5) ;  /* 0x00000000000cc947 */ /* 0x000fea0003800000 */
[----:B------:R-:W-:Y:S01]  /*0960*/  UCGABAR_WAIT ;  /* 0x0000000000007dc7 */ /* 0x000fe20008000000 */
[----:B------:R-:W-:Y:S01]  /*0970*/  CCTL.IVALL ;  /* 0x00000000ff00798f */ /* 0x000fe20002000000 */
[----:B------:R-:W-:Y:S05]  /*0980*/  BRA `(.L_x_6) ;  /* 0x0000000000047947 */ /* 0x000fea0003800000 */
.L_x_5:
[----:B------:R-:W-:Y:S06]  /*0990*/  BAR.SYNC.DEFER_BLOCKING 0x0 ;  /* 0x0000000000007b1d */ /* 0x000fec0000010000 */
.L_x_6:
[----:B------:R-:W-:Y:S05]  /*09a0*/  @!P1 BRA `(.L_x_7) ;  /* 0x000001cc00c49947 */ /* 0x000fea0003800000 */
[----:B------:R-:W-:-:S06]  /*09b0*/  UISETP.GT.U32.AND UP0, UPT, UR11, 0x1, UPT ;  /* 0x000000010b00788c */ /* 0x000fcc000bf04070 */
[----:B------:R-:W-:-:S13]  /*09c0*/  PLOP3.LUT P0, PT, PT, PT, UP0, 0x80, 0x0 ;  /* 0x000000000000781c */ /* 0x000fda0003f0f008 */
[----:B------:R-:W-:Y:S05]  /*09d0*/  @P0 EXIT ;  /* 0x000000000000094d */ /* 0x000fea0003800000 */
[----:B------:R-:W-:Y:S01]  /*09e0*/  IMAD.MOV.U32 R6, RZ, RZ, -0x1 ;  /* 0xffffffffff067424 */ /* 0x000fe200078e00ff */
[----:B------:R-:W-:Y:S01]  /*09f0*/  ULDC.64 UR4, c[0x0][0x650] ;  /* 0x0001940000047ab9 */ /* 0x000fe20000000a00 */
[----:B------:R-:W-:Y:S01]  /*0a00*/  IMAD.MOV.U32 R5, RZ, RZ, -0x1 ;  /* 0xffffffffff057424 */ /* 0x000fe200078e00ff */
[----:B------:R-:W-:Y:S01]  /*0a10*/  ISETP.GE.U32.AND P0, PT, R10, UR4, PT ;  /* 0x000000040a007c0c */ /* 0x000fe2000bf06070 */
[----:B------:R-:W-:Y:S01]  /*0a20*/  UMOV UR18, 0xffffffff ;  /* 0xffffffff00127882 */ /* 0x000fe20000000000 */
[----:B------:R1:W-:Y:S01]  /*0a30*/  STL [R1+0x29c], R6 ;  /* 0x00029c0601007387 */ /* 0x0003e20000100800 */
[----:B------:R-:W-:Y:S02]  /*0a40*/  PRMT R4, RZ, 0x7610, R4 ;  /* 0x00007610ff047816 */ /* 0x000fe40000000004 */
[----:B------:R-:W-:Y:S01]  /*0a50*/  ISETP.GE.U32.AND.EX P0, PT, R17, UR5, PT, P0 ;  /* 0x0000000511007c0c */ /* 0x000fe2000bf06100 */
[----:B------:R1:W-:-:S12]  /*0a60*/  STL [R1+0x2a0], R5 ;  /* 0x0002a00501007387 */ /* 0x0003d80000100800 */
[----:B-1----:R-:W-:Y:S05]  /*0a70*/  @P0 BRA `(.L_x_8) ;  /* 0x00000004003c0947 */ /* 0x002fea0003800000 */
[----:B------:R-:W-:Y:S01]  /*0a80*/  ULDC.64 UR14, c[0x0][0x628] ;  /* 0x00018a00000e7ab9 */ /* 0x000fe20000000a00 */
[----:B------:R-:W1:Y:S01]  /*0a90*/  LDC.64 R8, c[0x0][0x620] ;  /* 0x00018800ff087b82 */ /* 0x000e620000000a00 */
[----:B------:R-:W-:Y:S01]  /*0aa0*/  ISETP.NE.U32.AND P0, PT, RZ, UR14, PT ;  /* 0x0000000eff007c0c */ /* 0x000fe2000bf05070 */
[----:B------:R-:W-:Y:S01]  /*0ab0*/  ULDC UR13, c[0x0][0x630] ;  /* 0x00018c00000d7ab9 */ /* 0x000fe20000000800 */
[----:B------:R-:W-:Y:S02]  /*0ac0*/  R2UR UR4, R10 ;  /* 0x000000000a0472ca */ /* 0x000fe400000e0000 */
[----:B------:R-:W-:Y:S02]  /*0ad0*/  ISETP.NE.AND.EX P0, PT, RZ, UR15, PT, P0 ;  /* 0x0000000fff007c0c */ /* 0x000fe4000bf05300 */
[----:B------:R-:W-:-:S11]  /*0ae0*/  R2UR UR5, R17 ;  /* 0x00000000110572ca */ /* 0x000fd600000e0000 */
[----:B------:R-:W-:Y:S05]  /*0af0*/  @!P0 BRA `(.L_x_9) ;  /* 0x0000000000308947 */ /* 0x000fea0003800000 */
[----:B------:R-:W-:Y:S01]  /*0b00*/  R2UR UR4, R10 ;  /* 0x000000000a0472ca */ /* 0x000fe200000e0000 */
[----:B------:R-:W-:Y:S01]  /*0b10*/  ULDC UR6, c[0x0][0x634] ;  /* 0x00018d0000067ab9 */ /* 0x000fe20000000800 */
[----:B------:R-:W-:-:S11]  /*0b20*/  R2UR UR12, R17 ;  /* 0x00000000110c72ca */ /* 0x000fd600000e0000 */
[----:B------:R-:W-:-:S04]  /*0b30*/  UIADD3 UR6, UP0, UR4, UR6, URZ ;  /* 0x0000000604067290 */ /* 0x000fc8000ff1e03f */
[----:B------:R-:W-:-:S04]  /*0b40*/  UIADD3.X UR12, URZ, UR12, URZ, UP0, !UPT ;  /* 0x0000000c3f0c7290 */ /* 0x000fc800087fe43f */
[----:B------:R-:W-:-:S04]  /*0b50*/  UIMAD.WIDE.U32 UR4, UR12, UR14, URZ ;  /* 0x0000000e0c0472a5 */ /* 0x000fc8000f8e003f */
[----:B------:R-:W-:Y:S02]  /*0b60*/  UIMAD.WIDE.U32 UR8, UP0, UR6, UR15, UR4 ;  /* 0x0000000f060872a5 */ /* 0x000fe4000f800004 */
[----:B------:R-:W-:Y:S02]  /*0b70*/  UIMAD.WIDE.U32 UR4, UR6, UR14, URZ ;  /* 0x0000000e060472a5 */ /* 0x000fe4000f8e003f */
[----:B------:R-:W-:Y:S02]  /*0b80*/  UIADD3.X UR11, URZ, URZ, URZ, UP0, !UPT ;  /* 0x0000003f3f0b7290 */ /* 0x000fe400087fe43f */
[----:B------:R-:W-:Y:S01]  /*0b90*/  UIADD3 URZ, UP0, UR5, UR8, URZ ;  /* 0x00000008053f7290 */ /* 0x000fe2000ff1e03f */
[----:B------:R-:W-:-:S03]  /*0ba0*/  UMOV UR10, UR9 ;  /* 0x00000009000a7c82 */ /* 0x000fc60008000000 */
[----:B------:R-:W-:-:S12]  /*0bb0*/  UIMAD.WIDE.U32.X UR4, UR12, UR15, UR10, UP0 ;  /* 0x0000000f0c0472a5 */ /* 0x000fd800080e040a */
.L_x_9:
[----:B------:R-:W-:Y:S01]  /*0bc0*/  USHF.R.U64 UR18, UR4, UR13, UR5 ;  /* 0x0000000d04127299 */ /* 0x000fe20008001205 */
[----:B------:R-:W2:Y:S01]  /*0bd0*/  LDC.64 R22, c[0x0][0x640] ;  /* 0x00019000ff167b82 */ /* 0x000ea20000000a00 */
[----:B------:R-:W-:Y:S01]  /*0be0*/  USHF.R.U32.HI UR4, URZ, UR13, UR5 ;  /* 0x0000000d3f047299 */ /* 0x000fe20008011605 */
[----:B------:R-:W-:Y:S02]  /*0bf0*/  IMAD.MOV.U32 R4, RZ, RZ, R10 ;  /* 0x000000ffff047224 */ /* 0x000fe400078e000a */
[----:B------:R-:W-:Y:S01]  /*0c00*/  IMAD R14, R13, R14, R2 ;  /* 0x0000000e0d0e7224 */ /* 0x000fe200078e0202 */
[----:B------:R-:W-:Y:S01]  /*0c10*/  IADD3 R3, P0, RZ, -UR18, RZ ;  /* 0x80000012ff037c10 */ /* 0x000fe2000ff1e0ff */
[----:B------:R-:W-:Y:S02]  /*0c20*/  IMAD.MOV.U32 R13, RZ, RZ, 0x1 ;  /* 0x00000001ff0d7424 */ /* 0x000fe400078e00ff */
[----:B------:R-:W0:Y:S02]  /*0c30*/  LDC R12, c[0x0][0x618] ;  /* 0x00018600ff0c7b82 */ /* 0x000e240000000800 */
[----:B------:R-:W-:-:S04]  /*0c40*/  IMAD.X R5, RZ, RZ, ~UR4, P0 ;  /* 0x80000004ff057e24 */ /* 0x000fc800080e06ff */
[-C--:B-1----:R-:W-:Y:S02]  /*0c50*/  IMAD R6, R5, R8.reuse, RZ ;  /* 0x0000000805067224 */ /* 0x082fe400078e02ff */
[----:B------:R-:W1:Y:S01]  /*0c60*/  LDC R16, c[0x0][0x608] ;  /* 0x00018200ff107b82 */ /* 0x000e620000000800 */
[----:B------:R-:W-:Y:S02]  /*0c70*/  IMAD.MOV.U32 R5, RZ, RZ, R17 ;  /* 0x000000ffff057224 */ /* 0x000fe400078e0011 */
[----:B------:R-:W-:-:S05]  /*0c80*/  IMAD.WIDE.U32 R4, R3, R8, R4 ;  /* 0x0000000803047225 */ /* 0x000fca00078e0004 */
[----:B------:R-:W3:Y:S01]  /*0c90*/  LDC R20, c[0x0][0x658] ;  /* 0x00019600ff147b82 */ /* 0x000ee20000000800 */
[----:B------:R-:W-:Y:S01]  /*0ca0*/  IMAD R3, R3, R9, R6 ;  /* 0x0000000903037224 */ /* 0x000fe200078e0206 */
[----:B--2---:R-:W-:-:S03]  /*0cb0*/  ISETP.NE.U32.AND P0, PT, R22, RZ, PT ;  /* 0x000000ff1600720c */ /* 0x004fc60003f05070 */
[----:B------:R-:W-:Y:S01]  /*0cc0*/  IMAD.IADD R3, R5, 0x1, R3 ;  /* 0x0000000105037824 */ /* 0x000fe200078e0203 */
[----:B------:R-:W-:Y:S01]  /*0cd0*/  ISETP.NE.AND.EX P0, PT, R23, RZ, PT, P0 ;  /* 0x000000ff1700720c */ /* 0x000fe20003f05300 */
[----:B------:R-:W-:Y:S01]  /*0ce0*/  IMAD.MOV.U32 R5, RZ, RZ, -0x1 ;  /* 0xffffffffff057424 */ /* 0x000fe200078e00ff */
[----:B------:R-:W2:Y:S02]  /*0cf0*/  LDC R18, c[0x0][0x600] ;  /* 0x00018000ff127b82 */ /* 0x000ea40000000800 */
[-CC-:B0-----:R-:W-:Y:S02]  /*0d00*/  SHF.R.U64 R10, R4, R12.reuse, R3.reuse ;  /* 0x0000000c040a7219 */ /* 0x181fe40000001203 */
[----:B------:R-:W-:-:S04]  /*0d10*/  SHF.R.U32.HI R3, RZ, R12, R3 ;  /* 0x0000000cff037219 */ /* 0x000fc80000011603 */
[----:B------:R-:W0:Y:S01]  /*0d20*/  LDC R15, c[0x0][0x648] ;  /* 0x00019200ff0f7b82 */ /* 0x000e220000000800 */
[-CC-:B-1----:R-:W-:Y:S02]  /*0d30*/  SHF.R.U64 R21, R10, R16.reuse, R3.reuse ;  /* 0x000000100a157219 */ /* 0x182fe40000001203 */
[----:B------:R-:W-:-:S05]  /*0d40*/  SHF.R.U32.HI R3, RZ, R16, R3 ;  /* 0x00000010ff037219 */ /* 0x000fca0000011603 */
[----:B------:R-:W1:Y:S01]  /*0d50*/  LDC R17, c[0x0][0x638] ;  /* 0x00018e00ff117b82 */ /* 0x000e620000000800 */
[-C--:B---3--:R-:W-:Y:S02]  /*0d60*/  SHF.L.U32 R2, R5, R20.reuse, RZ ;  /* 0x0000001405027219 */ /* 0x088fe400000006ff */
[--C-:B------:R-:W-:Y:S02]  /*0d70*/  SHF.R.U64 R12, R21, R20, R3.reuse ;  /* 0x00000014150c7219 */ /* 0x100fe40000001203 */
[----:B------:R-:W-:Y:S02]  /*0d80*/  LOP3.LUT R8, RZ, R2, RZ, 0x33, !PT ;  /* 0x00000002ff087212 */ /* 0x000fe400078e33ff */
[----:B------:R-:W-:Y:S01]  /*0d90*/  SHF.R.U32.HI R3, RZ, R20, R3 ;  /* 0x00000014ff037219 */ /* 0x000fe20000011603 */
[----:B------:R-:W3:Y:S01]  /*0da0*/  LDC R19, c[0x0][0x610] ;  /* 0x00018400ff137b82 */ /* 0x000ee20000000800 */
[----:B------:R-:W-:Y:S01]  /*0db0*/  IMAD.MOV.U32 R2, RZ, RZ, R12 ;  /* 0x000000ffff027224 */ /* 0x000fe200078e000c */
[----:B------:R-:W-:Y:S06]  /*0dc0*/  @!P0 BRA `(.L_x_10) ;  /* 0x0000000000288947 */ /* 0x000fec0003800000 */
[----:B------:R-:W4:Y:S02]  /*0dd0*/  LDC R7, c[0x0][0x64c] ;  /* 0x00019300ff077b82 */ /* 0x000f240000000800 */
[----:B----4-:R-:W-:-:S05]  /*0de0*/  IADD3 R7, P0, R12, R7, RZ ;  /* 0x000000070c077210 */ /* 0x010fca0007f1e0ff */
[----:B------:R-:W-:-:S04]  /*0df0*/  IMAD.X R9, RZ, RZ, R3, P0 ;  /* 0x000000ffff097224 */ /* 0x000fc800000e0603 */
[----:B------:R-:W-:-:S04]  /*0e00*/  IMAD.WIDE.U32 R2, R9, R22, RZ ;  /* 0x0000001609027225 */ /* 0x000fc800078e00ff */
[----:B------:R-:W-:-:S04]  /*0e10*/  IMAD.WIDE.U32 R4, P0, R7, R23, R2 ;  /* 0x0000001707047225 */ /* 0x000fc80007800002 */
[----:B------:R-:W-:-:S04]  /*0e20*/  IMAD.WIDE.U32 R2, R7, R22, RZ ;  /* 0x0000001607027225 */ /* 0x000fc800078e00ff */
[----:B------:R-:W-:Y:S01]  /*0e30*/  IMAD.X R7, RZ, RZ, RZ, P0 ;  /* 0x000000ffff077224 */ /* 0x000fe200000e06ff */
[----:B------:R-:W-:Y:S01]  /*0e40*/  IADD3 RZ, P0, R3, R4, RZ ;  /* 0x0000000403ff7210 */ /* 0x000fe20007f1e0ff */
[----:B------:R-:W-:-:S04]  /*0e50*/  IMAD.MOV.U32 R6, RZ, RZ, R5 ;  /* 0x000000ffff067224 */ /* 0x000fc800078e0005 */
[----:B------:R-:W-:-:S08]  /*0e60*/  IMAD.WIDE.U32.X R2, R9, R23, R6, P0 ;  /* 0x0000001709027225 */ /* 0x000fd000000e0406 */
.L_x_10:
[----:B0-----:R-:W-:Y:S01]  /*0e70*/  SHF.R.U64 R4, R2, R15, R3 ;  /* 0x0000000f02047219 */ /* 0x001fe20000001203 */
[----:B--2---:R-:W-:Y:S01]  /*0e80*/  VIADD R5, R18, 0xffffffff ;  /* 0xffffffff12057836 */ /* 0x004fe20000000000 */
[----:B------:R-:W-:Y:S02]  /*0e90*/  SHF.L.U32 R3, R13, R20, RZ ;  /* 0x000000140d037219 */ /* 0x000fe400000006ff */
[----:B------:R-:W-:Y:S01]  /*0ea0*/  LOP3.LUT R8, R21, R8, RZ, 0xc0, !PT ;  /* 0x0000000815087212 */ /* 0x000fe200078ec0ff */
[----:B------:R-:W-:Y:S01]  /*0eb0*/  IMAD.MOV R6, RZ, RZ, -R4 ;  /* 0x000000ffff067224 */ /* 0x000fe200078e0a04 */
[----:B------:R-:W-:Y:S02]  /*0ec0*/  SEL R2, R11, R14, !P2 ;  /* 0x0000000e0b027207 */ /* 0x000fe40005000000 */
[----:B------:R-:W-:Y:S01]  /*0ed0*/  LOP3.LUT R5, R10, R5, RZ, 0xc0, !PT ;  /* 0x000000050a057212 */ /* 0x000fe200078ec0ff */
[----:B------:R-:W-:Y:S02]  /*0ee0*/  IMAD R7, R3, R4, R8 ;  /* 0x0000000403077224 */ /* 0x000fe400078e0208 */
[----:B-1----:R-:W-:-:S02]  /*0ef0*/  IMAD R3, R6, R17, R12 ;  /* 0x0000001106037224 */ /* 0x002fc400078e020c */
[----:B---3--:R-:W-:Y:S02]  /*0f00*/  IMAD R2, R7, R19, R2 ;  /* 0x0000001307027224 */ /* 0x008fe400078e0202 */
[----:B------:R-:W-:Y:S02]  /*0f10*/  IMAD R3, R3, R18, R5 ;  /* 0x0000001203037224 */ /* 0x000fe400078e0205 */
[----:B------:R-:W-:-:S03]  /*0f20*/  IMAD.MOV.U32 R4, RZ, RZ, 0x1 ;  /* 0x00000001ff047424 */ /* 0x000fc600078e00ff */
[----:B------:R-:W-:Y:S02]  /*0f30*/  SEL R5, R3, R2, !P2 ;  /* 0x0000000203057207 */ /* 0x000fe40005000000 */
[----:B------:R-:W-:-:S03]  /*0f40*/  SEL R2, R2, R3, !P2 ;  /* 0x0000000302027207 */ /* 0x000fc60005000000 */
[----:B------:R1:W-:Y:S04]  /*0f50*/  STL [R1+0x2a0], R5 ;  /* 0x0002a00501007387 */ /* 0x0003e80000100800 */
[----:B------:R1:W-:Y:S02]  /*0f60*/  STL [R1+0x29c], R2 ;  /* 0x00029c0201007387 */ /* 0x0003e40000100800 */
.L_x_8:
[----:B------:R-:W-:-:S08]  /*0f70*/  NOP ;  /* 0x0000000000007918 */ /* 0x000fd00000000000 */
[----:B------:R-:W2:Y:S02]  /*0f80*/  USETMAXREG.TRY_ALLOC.CTAPOOL UP0, 0xe8 ;  /* 0x000000e8000079c8 */ /* 0x000ea40008000600 */
[----:B--2---:R-:W-:-:S13]  /*0f90*/  PLOP3.LUT P0, PT, PT, PT, UP0, 0x80, 0x0 ;  /* 0x000000000000781c */ /* 0x004fda0003f0f008 */
[----:B------:R-:W-:Y:S05]  /*0fa0*/  @!P0 BRA `(.L_x_8) ;  /* 0xfffffffc00f08947 */ /* 0x000fea000383ffff */
[----:B------:R-:W-:Y:S01]  /*0fb0*/  ULDC.64 UR4, c[0x0][0x598] ;  /* 0x0001660000047ab9 */ /* 0x000fe20000000a00 */
[----:B------:R-:W-:Y:S01]  /*0fc0*/  ULDC.64 UR24, c[0x0][0x208] ;  /* 0x0000820000187ab9 */ /* 0x000fe20000000a00 */
[----:B------:R-:W-:-:S04]  /*0fd0*/  ISETP.NE.U32.AND P0, PT, RZ, UR4, PT ;  /* 0x00000004ff007c0c */ /* 0x000fc8000bf05070 */
[----:B------:R-:W-:-:S13]  /*0fe0*/  ISETP.NE.AND.EX P0, PT, RZ, UR5, PT, P0 ;  /* 0x00000005ff007c0c */ /* 0x000fda000bf05300 */
[----:B------:R-:W-:Y:S05]  /*0ff0*/  @!P0 BRA `(.L_x_11) ;  /* 0x0000000000208947 */ /* 0x000fea0003800000 */
[----:B-1----:R-:W1:Y:S02]  /*1000*/  LDC.64 R2, c[0x0][0x598] ;  /* 0x00016600ff027b82 */ /* 0x002e640000000a00 */
[----:B-1----:R-:W2:Y:S02]  /*1010*/  LDG.E.64 R2, desc[UR24][R2.64] ;  /* 0x0000001802027981 */ /* 0x002ea4000c1e1b00 */
[----:B--2---:R-:W-:-:S04]  /*1020*/  ISETP.NE.U32.AND P0, PT, R2, RZ, PT ;  /* 0x000000ff0200720c */ /* 0x004fc80003f05070 */
[----:B------:R-:W-:-:S13]  /*1030*/  ISETP.NE.AND.EX P0, PT, R3, RZ, PT, P0 ;  /* 0x000000ff0300720c */ /* 0x000fda0003f05300 */
[----:B------:R-:W-:Y:S05]  /*1040*/  @!P0 BRA `(.L_x_11) ;  /* 0x00000000000c8947 */ /* 0x000fea0003800000 */
[----:B------:R-:W2:Y:S02]  /*1050*/  LD.E R2, desc[UR24][R2.64] ;  /* 0x0000001802027980 */ /* 0x000ea4000c101900 */
[----:B--2---:R-:W-:Y:S01]  /*1060*/  R2UR UR17, R2 ;  /* 0x00000000021172ca */ /* 0x004fe200000e0000 */
[----:B------:R-:W-:-:S14]  /*1070*/  BRA `(.L_x_12) ;  /* 0x0000000000247947 */ /* 0x000fdc0003800000 */
.L_x_11:
[----:B------:R-:W-:Y:S02]  /*1080*/  ULDC.64 UR4, c[0x0][0x588] ;  /* 0x0001620000047ab9 */ /* 0x000fe40000000a00 */
[----:B------:R-:W-:-:S04]  /*1090*/  ISETP.NE.U32.AND P0, PT, RZ, UR4, PT ;  /* 0x00000004ff007c0c */ /* 0x000fc8000bf05070 */
[----:B------:R-:W-:-:S13]  /*10a0*/  ISETP.NE.AND.EX P0, PT, RZ, UR5, PT, P0 ;  /* 0x00000005ff007c0c */ /* 0x000fda000bf05300 */
[----:B------:R-:W-:Y:S05]  /*10b0*/  @!P0 BRA `(.L_x_13) ;  /* 0x0000000000108947 */ /* 0x000fea0003800000 */
[----:B-1----:R-:W1:Y:S02]  /*10c0*/  LDC.64 R2, c[0x0][0x588] ;  /* 0x00016200ff027b82 */ /* 0x002e640000000a00 */
[----:B-1----:R-:W2:Y:S02]  /*10d0*/  LDG.E R2, desc[UR24][R2.64] ;  /* 0x0000001802027981 */ /* 0x002ea4000c1e1900 */
[----:B--2---:R-:W-:Y:S01]  /*10e0*/  R2UR UR17, R2 ;  /* 0x00000000021172ca */ /* 0x004fe200000e0000 */
[----:B------:R-:W-:-:S14]  /*10f0*/  BRA `(.L_x_12) ;  /* 0x0000000000047947 */ /* 0x000fdc0003800000 */
.L_x_13:
[----:B------:R-:W-:-:S05]  /*1100*/  ULDC UR17, c[0x0][0x580] ;  /* 0x0001600000117ab9 */ /* 0x000fca0000000800 */
.L_x_12:
[----:B------:R-:W-:Y:S02]  /*1110*/  ULDC.64 UR4, c[0x0][0x5a0] ;  /* 0x0001680000047ab9 */ /* 0x000fe40000000a00 */
        /* <DEDUP_REMOVED lines=11> */
.L_x_14:
        /* <DEDUP_REMOVED lines=8> */
.L_x_16:
[----:B------:R-:W-:-:S05]  /*1250*/  ULDC UR8, c[0x0][0x584] ;  /* 0x0001610000087ab9 */ /* 0x000fca0000000800 */
.L_x_15:
[----:B------:R-:W-:-:S13]  /*1260*/  LOP3.LUT P0, RZ, R4, 0xff, RZ, 0xc0, !PT ;  /* 0x000000ff04ff7812 */ /* 0x000fda000780c0ff */
[----:B------:R-:W-:Y:S05]  /*1270*/  @!P0 EXIT ;  /* 0x000000000000894d */ /* 0x000fea0003800000 */
[----:B------:R-:W2:Y:S01]  /*1280*/  LDC.64 R8, c[0x0][0x5c8] ;  /* 0x00017200ff087b82 */ /* 0x000ea20000000a00 */
[----:B------:R-:W-:Y:S01]  /*1290*/  ULDC UR4, c[0x0][0x28c] ;  /* 0x0000a30000047ab9 */ /* 0x000fe20000000800 */
[----:B------:R-:W-:Y:S02]  /*12a0*/  ULOP3.LUT UR9, UR7, 0x1, URZ, 0xfc, !UPT ;  /* 0x0000000107097892 */ /* 0x000fe4000f8efc3f */
[----:B------:R-:W-:-:S04]  /*12b0*/  UIADD3 UR4, UR4, 0x7f, URZ ;  /* 0x0000007f04047890 */ /* 0x000fc8000fffe03f */
[----:B------:R-:W-:-:S04]  /*12c0*/  USHF.R.S32.HI UR5, URZ, 0x1f, UR4 ;  /* 0x0000001f3f057899 */ /* 0x000fc80008011404 */
[----:B------:R-:W-:-:S03]  /*12d0*/  ULEA.HI UR5, UR5, UR4, URZ, 0x7 ;  /* 0x0000000405057291 */ /* 0x000fc6000f8f383f */
[----:B------:R-:W-:Y:S01]  /*12e0*/  UMOV UR4, URZ ;  /* 0x0000003f00047c82 */ /* 0x000fe20008000000 */
[----:B------:R-:W-:-:S03]  /*12f0*/  USHF.R.S32.HI UR10, URZ, 0x7, UR5 ;  /* 0x000000073f0a7899 */ /* 0x000fc60008011405 */
[----:B------:R-:W-:Y:S01]  /*1300*/  UMOV UR5, URZ ;  /* 0x0000003f00057c82 */ /* 0x000fe20008000000 */
[C-C-:B--2---:R-:W-:Y:S01]  /*1310*/  SHF.L.U64.HI R7, R8.reuse, 0x7, R9.reuse ;  /* 0x0000000708077819 */ /* 0x144fe20000010209 */
[C---:B-1----:R-:W-:Y:S01]  /*1320*/  IMAD.SHL.U32 R5, R8.reuse, 0x80, RZ ;  /* 0x0000008008057824 */ /* 0x042fe200078e00ff */
[C-C-:B------:R-:W-:Y:S01]  /*1330*/  SHF.L.U64.HI R6, R8.reuse, 0x3, R9.reuse ;  /* 0x0000000308067819 */ /* 0x140fe20000010209 */
[C---:B------:R-:W-:Y:S01]  /*1340*/  IMAD.SHL.U32 R2, R8.reuse, 0x8, RZ ;  /* 0x0000000808027824 */ /* 0x040fe200078e00ff */
[C---:B------:R-:W-:Y:S01]  /*1350*/  SHF.L.U64.HI R4, R8.reuse, 0x8, R9 ;  /* 0x0000000808047819 */ /* 0x040fe20000010209 */
[----:B------:R-:W-:-:S07]  /*1360*/  IMAD.SHL.U32 R3, R8, 0x100, RZ ;  /* 0x0000010008037824 */ /* 0x000fce00078e00ff */
.L_x_45:
[----:B------:R-:W-:Y:S01]  /*1370*/  STL [R1+0x28c], RZ ;  /* 0x00028cff01007387 */ /* 0x000fe20000100800 */
[----:B-1----:R-:W1:Y:S01]  /*1380*/  S2UR UR14, SR_CgaCtaId ;  /* 0x00000000000e79c3 */ /* 0x002e620000008800 */
[----:B------:R-:W-:Y:S01]  /*1390*/  UMOV UR13, 0x400 ;  /* 0x00000400000d7882 */ /* 0x000fe20000000000 */
[----:B------:R-:W-:Y:S01]  /*13a0*/  UMOV UR6, URZ ;  /* 0x0000003f00067c82 */ /* 0x000fe20008000000 */
[----:B------:R-:W-:Y:S01]  /*13b0*/  STL [R1+0x288], RZ ;  /* 0x000288ff01007387 */ /* 0x000fe20000100800 */
[----:B------:R-:W-:Y:S01]  /*13c0*/  UMOV UR19, URZ ;  /* 0x0000003f00137c82 */ /* 0x000fe20008000000 */
[----:B------:R-:W-:Y:S01]  /*13d0*/  UMOV UR20, URZ ;  /* 0x0000003f00147c82 */ /* 0x000fe20008000000 */
[----:B------:R-:W-:Y:S01]  /*13e0*/  UMOV UR15, UR5 ;  /* 0x00000005000f7c82 */ /* 0x000fe20008000000 */
[----:B------:R-:W-:Y:S01]  /*13f0*/  STL [R1+0x284], RZ ;  /* 0x000284ff01007387 */ /* 0x000fe20000100800 */
[----:B------:R-:W2:Y:S01]  /*1400*/  LDC R9, c[0x0][0x28c] ;  /* 0x0000a300ff097b82 */ /* 0x000ea20000000800 */
[----:B0-----:R-:W-:-:S02]  /*1410*/  CS2R R10, SRZ ;  /* 0x00000000000a7805 */ /* 0x001fc4000001ff00 */
[----:B-----5:R-:W-:Y:S01]  /*1420*/  CS2R R12, SRZ ;  /* 0x00000000000c7805 */ /* 0x020fe2000001ff00 */
[----:B------:R-:W-:Y:S01]  /*1430*/  STL [R1+0x280], RZ ;  /* 0x000280ff01007387 */ /* 0x000fe20000100800 */
[----:B------:R-:W-:Y:S02]  /*1440*/  CS2R R14, SRZ ;  /* 0x00000000000e7805 */ /* 0x000fe4000001ff00 */
[----:B------:R-:W-:Y:S02]  /*1450*/  CS2R R16, SRZ ;  /* 0x0000000000107805 */ /* 0x000fe4000001ff00 */
[----:B------:R-:W-:Y:S01]  /*1460*/  CS2R R18, SRZ ;  /* 0x0000000000127805 */ /* 0x000fe2000001ff00 */
[----:B------:R-:W-:Y:S01]  /*1470*/  STL [R1+0x27c], RZ ;  /* 0x00027cff01007387 */ /* 0x000fe20000100800 */
[----:B------:R-:W-:Y:S02]  /*1480*/  CS2R R20, SRZ ;  /* 0x0000000000147805 */ /* 0x000fe4000001ff00 */
[----:B------:R-:W-:-:S02]  /*1490*/  CS2R R22, SRZ ;  /* 0x0000000000167805 */ /* 0x000fc4000001ff00 */
[----:B------:R-:W-:Y:S01]  /*14a0*/  CS2R R216, SRZ ;  /* 0x0000000000d87805 */ /* 0x000fe2000001ff00 */
[----:B------:R-:W-:Y:S01]  /*14b0*/  STL [R1+0x278], RZ ;  /* 0x000278ff01007387 */ /* 0x000fe20000100800 */
[----:B------:R-:W-:Y:S02]  /*14c0*/  CS2R R218, SRZ ;  /* 0x0000000000da7805 */ /* 0x000fe4000001ff00 */
[----:B------:R-:W-:Y:S02]  /*14d0*/  CS2R R220, SRZ ;  /* 0x0000000000dc7805 */ /* 0x000fe4000001ff00 */
[----:B------:R-:W-:Y:S01]  /*14e0*/  CS2R R222, SRZ ;  /* 0x0000000000de7805 */ /* 0x000fe2000001ff00 */
[----:B------:R-:W-:Y:S01]  /*14f0*/  STL [R1+0x274], RZ ;  /* 0x000274ff01007387 */ /* 0x000fe20000100800 */
[----:B-1----:R-:W-:Y:S01]  /*1500*/  ULEA UR13, UR14, UR13, 0x18 ;  /* 0x0000000d0e0d7291 */ /* 0x002fe2000f8ec03f */
[----:B------:R-:W-:Y:S02]  /*1510*/  CS2R R224, SRZ ;  /* 0x0000000000e07805 */ /* 0x000fe4000001ff00 */
[----:B------:R-:W-:Y:S01]  /*1520*/  CS2R R226, SRZ ;  /* 0x0000000000e27805 */ /* 0x000fe2000001ff00 */
[----:B------:R-:W-:Y:S01]  /*1530*/  STL [R1+0x270], RZ ;  /* 0x000270ff01007387 */ /* 0x000fe20000100800 */
[----:B------:R-:W-:Y:S01]  /*1540*/  IMAD.U32 R228, RZ, RZ, UR4 ;  /* 0x00000004ffe47e24 */ /* 0x000fe2000f8e00ff */
[----:B------:R-:W-:-:S02]  /*1550*/  CS2R R152, SRZ ;  /* 0x0000000000987805 */ /* 0x000fc4000001ff00 */
[----:B------:R-:W-:Y:S01]  /*1560*/  CS2R R154, SRZ ;  /* 0x00000000009a7805 */ /* 0x000fe2000001ff00 */
[----:B------:R-:W-:Y:S01]  /*1570*/  STL [R1+0x26c], RZ ;  /* 0x00026cff01007387 */ /* 0x000fe20000100800 */
[----:B--2---:R-:W-:Y:S02]  /*1580*/  ISETP.GE.AND P0, PT, R9, 0x1, PT ;  /* 0x000000010900780c */ /* 0x004fe40003f06270 */
        /* <DEDUP_REMOVED lines=124> */
[----:B------:R-:W-:Y:S01]  /*1d50*/  CS2R R86, SRZ ;  /* 0x0000000000567805 */ /* 0x000fe2000001ff00 */
[----:B------:R-:W-:Y:S04]  /*1d60*/  STL [R1+0x1ec], RZ ;  /* 0x0001ecff01007387 */ /* 0x000fe80000100800 */
        /* <DEDUP_REMOVED lines=35> */
[----:B------:R-:W-:Y:S01]  /*1fa0*/  STL [R1+0x15c], RZ ;  /* 0x00015cff01007387 */ /* 0x000fe20000100800 */
[----:B------:R-:W0:Y:S03]  /*1fb0*/  S2R R8, SR_TID.X ;  /* 0x0000000000087919 */ /* 0x000e260000002100 */
        /* <DEDUP_REMOVED lines=8> */
[----:B0-----:R-:W-:-:S03]  /*2040*/  LOP3.LUT R8, R8, 0x80, RZ, 0xc0, !PT ;  /* 0x0000008008087812 */ /* 0x001fc600078ec0ff */
[----:B------:R-:W-:Y:S01]  /*2050*/  STL [R1+0x138], RZ ;  /* 0x000138ff01007387 */ /* 0x000fe20000100800 */
[----:B------:R-:W-:-:S03]  /*2060*/  SHF.R.U32.HI R8, RZ, 0x7, R8 ;  /* 0x00000007ff087819 */ /* 0x000fc60000011608 */
        /* <DEDUP_REMOVED lines=33> */
[----:B------:R-:W0:Y:S04]  /*2280*/  SHFL.IDX PT, R8, R8, RZ, 0x1f ;  /* 0x00001fff08087589 */ /* 0x000e2800000e0000 */
[----:B------:R1:W-:Y:S04]  /*2290*/  STL [R1+0xb0], RZ ;  /* 0x0000b0ff01007387 */ /* 0x0003e80000100800 */
[----:B------:R1:W-:Y:S04]  /*22a0*/  STL [R1+0xac], RZ ;  /* 0x0000acff01007387 */ /* 0x0003e80000100800 */
[----:B------:R1:W-:Y:S04]  /*22b0*/  STL [R1+0xa8], RZ ;  /* 0x0000a8ff01007387 */ /* 0x0003e80000100800 */
[----:B------:R1:W-:Y:S04]  /*22c0*/  STL [R1+0xa4], RZ ;  /* 0x0000a4ff01007387 */ /* 0x0003e80000100800 */
[----:B------:R1:W-:Y:S04]  /*22d0*/  STL [R1+0xa0], RZ ;  /* 0x0000a0ff01007387 */ /* 0x0003e80000100800 */
[----:B------:R1:W-:Y:S01]  /*22e0*/  STL [R1+0x9c], RZ ;  /* 0x00009cff01007387 */ /* 0x0003e20000100800 */
[----:B0-----:R-:W-:-:S02]  /*22f0*/  R2UR UR11, R8 ;  /* 0x00000000080b72ca */ /* 0x001fc400000e0000 */
[----:B------:R-:W-:Y:S01]  /*2300*/  CS2R R8, SRZ ;  /* 0x0000000000087805 */ /* 0x000fe2000001ff00 */
[----:B------:R1:W-:Y:S04]  /*2310*/  STL [R1+0x98], RZ ;  /* 0x000098ff01007387 */ /* 0x0003e80000100800 */
[----:B------:R1:W-:Y:S04]  /*2320*/  STL [R1+0x94], RZ ;  /* 0x000094ff01007387 */ /* 0x0003e80000100800 */
[----:B------:R1:W-:Y:S02]  /*2330*/  STL [R1+0x90], RZ ;  /* 0x000090ff01007387 */ /* 0x0003e40000100800 */
[----:B------:R-:W-:-:S02]  /*2340*/  ULEA.HI UR12, UR11, UR11, URZ, 0x1 ;  /* 0x0000000b0b0c7291 */ /* 0x000fc4000f8f083f */
[----:B------:R1:W-:Y:S02]  /*2350*/  STL [R1+0x8c], RZ ;  /* 0x00008cff01007387 */ /* 0x0003e40000100800 */
[----:B------:R-:W-:Y:S02]  /*2360*/  ULOP3.LUT UR12, UR12, 0x7fffe, URZ, 0xc0, !UPT ;  /* 0x0007fffe0c0c7892 */ /* 0x000fe4000f8ec03f */
[----:B------:R1:W-:Y:S02]  /*2370*/  STL [R1+0x88], RZ ;  /* 0x000088ff01007387 */ /* 0x0003e40000100800 */
[----:B------:R-:W-:Y:S02]  /*2380*/  UIADD3 UR12, UR11, -UR12, URZ ;  /* 0x8000000c0b0c7290 */ /* 0x000fe4000fffe03f */
[----:B------:R1:W-:Y:S02]  /*2390*/  STL [R1+0x84], RZ ;  /* 0x000084ff01007387 */ /* 0x0003e40000100800 */
[----:B------:R-:W-:-:S02]  /*23a0*/  ULEA UR12, UR12, UR13, 0xd ;  /* 0x0000000d0c0c7291 */ /* 0x000fc4000f8e683f */
[----:B------:R1:W-:Y:S02]  /*23b0*/  STL [R1+0x80], RZ ;  /* 0x000080ff01007387 */ /* 0x0003e40000100800 */
[----:B------:R-:W-:Y:S02]  /*23c0*/  UIADD3 UR12, UR12, 0x100, URZ ;  /* 0x000001000c0c7890 */ /* 0x000fe4000fffe03f */
[----:B------:R1:W-:Y:S02]  /*23d0*/  STL [R1+0x7c], RZ ;  /* 0x00007cff01007387 */ /* 0x0003e40000100800 */
[----:B------:R-:W-:Y:S02]  /*23e0*/  USHF.R.U32.HI UR12, URZ, 0x4, UR12 ;  /* 0x000000043f0c7899 */ /* 0x000fe4000801160c */
[----:B------:R1:W-:Y:S02]  /*23f0*/  STL [R1+0x78], RZ ;  /* 0x000078ff01007387 */ /* 0x0003e40000100800 */
[----:B------:R-:W-:-:S02]  /*2400*/  ULOP3.LUT UR14, UR12, 0x3fff, URZ, 0xc0, !UPT ;  /* 0x00003fff0c0e7892 */ /* 0x000fc4000f8ec03f */
[----:B------:R1:W-:Y:S04]  /*2410*/  STL [R1+0x74], RZ ;  /* 0x000074ff01007387 */ /* 0x0003e80000100800 */
        /* <DEDUP_REMOVED lines=28> */
[----:B------:R1:W-:Y:S01]  /*25e0*/  STL [R1], RZ ;  /* 0x000000ff01007387 */ /* 0x0003e20000100800 */
[----:B------:R-:W-:Y:S05]  /*25f0*/  @!P0 BRA `(.L_x_17) ;  /* 0x0000002400a08947 */ /* 0x000fea0003800000 */
[----:B------:R-:W-:-:S06]  /*2600*/  UISETP.NE.AND UP0, UPT, UR9, 0x3, UPT ;  /* 0x000000030900788c */ /* 0x000fcc000bf05270 */
[----:B------:R-:W-:-:S13]  /*2610*/  PLOP3.LUT P1, PT, PT, PT, UP0, 0x80, 0x0 ;  /* 0x000000000000781c */ /* 0x000fda0003f2f008 */
[----:B------:R-:W-:Y:S05]  /*2620*/  @!P1 BRA `(.L_x_18) ;  /* 0x0000000000049947 */ /* 0x000fea0003800000 */
[----:B------:R-:W-:Y:S01]  /*2630*/  BPT.TRAP 0x1 ;  /* 0x000000040000795c */ /* 0x000fe20000300000 */
.L_x_18:
[----:B------:R-:W-:Y:S01]  /*2640*/  ULEA UR6, UR5, UR13, 0x3 ;  /* 0x0000000d05067291 */ /* 0x000fe2000f8e183f */
[----:B------:R-:W-:-:S05]  /*2650*/  IMAD.U32 R8, RZ, RZ, UR4 ;  /* 0x00000004ff087e24 */ /* 0x000fca000f8e00ff */
[----:B------:R-:W-:-:S04]  /*2660*/  SHF.L.U32 R8, R8, 0x1f, RZ ;  /* 0x0000001f08087819 */ /* 0x000fc800000006ff */
[----:B------:R0:W2:Y:S01]  /*2670*/  SYNCS.PHASECHK.TRANS64.TRYWAIT P0, [UR6], R8 ;  /* 0x00000008ff0075a7 */ /* 0x0000a20008000146 */
[----:B------:R-:W-:Y:S05]  /*2680*/  @!P1 BRA `(.L_x_19) ;  /* 0x0000000000049947 */ /* 0x000fea0003800000 */
[----:B------:R-:W-:Y:S01]  /*2690*/  BPT.TRAP 0x1 ;  /* 0x000000040000795c */ /* 0x000fe20000300000 */
.L_x_19:
[----:B--2---:R-:W-:Y:S05]  /*26a0*/  @P0 BRA `(.L_x_20) ;  /* 0x0000000000080947 */ /* 0x004fea0003800000 */
[----:B------:R-:W2:Y:S02]  /*26b0*/  SYNCS.PHASECHK.TRANS64.TRYWAIT P0, [UR6], R8 ;  /* 0x00000008ff0075a7 */ /* 0x000ea40008000146 */
[----:B--2---:R-:W-:Y:S05]  /*26c0*/  @!P0 BRA `(.L_x_21) ;  /* 0x000001c400fc8947 */ /* 0x004fea0003800000 */
.L_x_20:
[----:B------:R-:W-:Y:S01]  /*26d0*/  UIADD3 UR6, UR13, 0x24100, URZ ;  /* 0x000241000d067890 */ /* 0x000fe2000fffe03f */
[----:B------:R-:W-:Y:S01]  /*26e0*/  WARPGROUP.ARRIVE ;  /* 0x00000000000079c5 */ /* 0x000fe20000000000 */
[----:B------:R-:W-:Y:S01]  /*26f0*/  ULOP3.LUT UR12, UR14, 0x10000, URZ, 0xfc, !UPT ;  /* 0x000100000e0c7892 */ /* 0x000fe2000f8efc3f */
[----:B------:R3:W-:Y:S01]  /*2700*/  STL [R1+0x28c], RZ ;  /* 0x00028cff01007387 */ /* 0x0007e20000100800 */
[----:B------:R-:W-:Y:S01]  /*2710*/  USHF.R.U32.HI UR6, URZ, 0x4, UR6 ;  /* 0x000000043f067899 */ /* 0x000fe20008011606 */
[----:B0-2---:R-:W-:Y:S01]  /*2720*/  CS2R R8, SRZ ;  /* 0x0000000000087805 */ /* 0x005fe2000001ff00 */
[----:B------:R-:W-:Y:S01]  /*2730*/  UIMAD UR12, UR5, 0xc00, UR12 ;  /* 0x00000c00050c78a4 */ /* 0x000fe2000f8e020c */
[----:B------:R3:W-:Y:S01]  /*2740*/  STL [R1+0x288], RZ ;  /* 0x000288ff01007387 */ /* 0x0007e20000100800 */
[----:B------:R-:W-:Y:S01]  /*2750*/  ULOP3.LUT UR6, UR6, 0x3fff, URZ, 0xc0, !UPT ;  /* 0x00003fff06067892 */ /* 0x000fe2000f8ec03f */
[----:B------:R-:W-:Y:S01]  /*2760*/  CS2R R10, SRZ ;  /* 0x00000000000a7805 */ /* 0x000fe2000001ff00 */
[----:B------:R-:W-:Y:S01]  /*2770*/  UMOV UR21, 0x40000040 ;  /* 0x4000004000157882 */ /* 0x000fe20000000000 */
[----:B------:R-:W-:Y:S01]  /*2780*/  UMOV UR23, 0x40000040 ;  /* 0x4000004000177882 */ /* 0x000fe20000000000 */
[----:B------:R-:W-:Y:S01]  /*2790*/  ULOP3.LUT UR6, UR6, 0x10000, URZ, 0xfc, !UPT ;  /* 0x0001000006067892 */ /* 0x000fe2000f8efc3f */
[----:B------:R3:W-:Y:S01]  /*27a0*/  STL [R1+0x284], RZ ;  /* 0x000284ff01007387 */ /* 0x0007e20000100800 */
[----:B------:R-:W-:Y:S01]  /*27b0*/  UMOV UR20, UR12 ;  /* 0x0000000c00147c82 */ /* 0x000fe20008000000 */
[----:B------:R-:W-:Y:S01]  /*27c0*/  CS2R R12, SRZ ;  /* 0x00000000000c7805 */ /* 0x000fe2000001ff00 */
[----:B------:R-:W-:Y:S01]  /*27d0*/  ULEA UR11, UR5, UR6, 0xa ;  /* 0x00000006050b7291 */ /* 0x000fe2000f8e503f */
[----:B------:R3:W-:Y:S01]  /*27e0*/  STL [R1+0x280], RZ ;  /* 0x000280ff01007387 */ /* 0x0007e20000100800 */
[----:B------:R-:W-:Y:S01]  /*27f0*/  CS2R R14, SRZ ;  /* 0x00000000000e7805 */ /* 0x000fe2000001ff00 */
[----:B------:R-:W-:Y:S01]  /*2800*/  UMOV UR6, 0x4 ;  /* 0x0000000400067882 */ /* 0x000fe20000000000 */
[----:B------:R-:W-:Y:S01]  /*2810*/  CS2R R16, SRZ ;  /* 0x0000000000107805 */ /* 0x000fe2000001ff00 */
[----:B------:R3:W-:Y:S01]  /*2820*/  STL [R1+0x27c], RZ ;  /* 0x00027cff01007387 */ /* 0x0007e20000100800 */
[----:B------:R-:W-:Y:S01]  /*2830*/  CS2R R18, SRZ ;  /* 0x0000000000127805 */ /* 0x000fe2000001ff00 */
[----:B------:R-:W-:Y:S01]  /*2840*/  UMOV UR22, UR11 ;  /* 0x0000000b00167c82 */ /* 0x000fe20008000000 */
[----:B------:R-:W-:Y:S01]  /*2850*/  CS2R R20, SRZ ;  /* 0x0000000000147805 */ /* 0x000fe2000001ff00 */
[----:B------:R-:W-:Y:S01]  /*2860*/  QGMMA.64x128x32.F32.E4M3.E4M3 R152, gdesc[UR20], RZ, !UPT ;  /* 0x01e00000149879f3 */ /* 0x000fe2000c7008ff */
[----:B------:R-:W-:Y:S01]  /*2870*/  UIADD3 UR20, UR12, 0x400, URZ ;  /* 0x000004000c147890 */ /* 0x000fe2000fffe03f */
[----:B------:R3:W-:Y:S01]  /*2880*/  STL [R1+0x278], RZ ;  /* 0x000278ff01007387 */ /* 0x0007e20000100800 */
[----:B------:R-:W-:Y:S01]  /*2890*/  UMOV UR21, 0x40000040 ;  /* 0x4000004000157882 */ /* 0x000fe20000000000 */
[----:B------:R-:W-:-:S02]  /*28a0*/  CS2R R22, SRZ ;  /* 0x0000000000167805 */ /* 0x000fc4000001ff00 */
[----:B------:R-:W-:Y:S01]  /*28b0*/  CS2R R216, SRZ ;  /* 0x0000000000d87805 */ /* 0x000fe2000001ff00 */
[----:B------:R3:W-:Y:S01]  /*28c0*/  STL [R1+0x274], RZ ;  /* 0x000274ff01007387 */ /* 0x0007e20000100800 */
[----:B------:R-:W-:Y:S02]  /*28d0*/  CS2R R218, SRZ ;  /* 0x0000000000da7805 */ /* 0x000fe4000001ff00 */
[----:B------:R-:W-:Y:S02]  /*28e0*/  CS2R R220, SRZ ;  /* 0x0000000000dc7805 */ /* 0x000fe4000001ff00 */
[----:B------:R-:W-:Y:S01]  /*28f0*/  CS2R R222, SRZ ;  /* 0x0000000000de7805 */ /* 0x000fe2000001ff00 */
[----:B------:R3:W-:Y:S01]  /*2900*/  STL [R1+0x270], RZ ;  /* 0x000270ff01007387 */ /* 0x0007e20000100800 */
[----:B------:R-:W-:Y:S01]  /*2910*/  CS2R R224, SRZ ;  /* 0x0000000000e07805 */ /* 0x000fe2000001ff00 */
[----:B------:R-:W-:Y:S01]  /*2920*/  QGMMA.64x128x32.F32.E4M3.E4M3 R88, gdesc[UR20], RZ, !UPT ;  /* 0x01e00000145879f3 */ /* 0x000fe2000c7008ff */
[----:B------:R-:W-:Y:S01]  /*2930*/  UIADD3 UR20, UR12, 0x800, URZ ;  /* 0x000008000c147890 */ /* 0x000fe2000fffe03f */
[----:B------:R3:W-:Y:S01]  /*2940*/  STL [R1+0x26c], RZ ;  /* 0x00026cff01007387 */ /* 0x0007e20000100800 */
[----:B------:R-:W-:Y:S01]  /*2950*/  UMOV UR21, 0x40000040 ;  /* 0x4000004000157882 */ /* 0x000fe20000000000 */
[----:B------:R-:W-:-:S02]  /*2960*/  CS2R R226, SRZ ;  /* 0x0000000000e27805 */ /* 0x000fc4000001ff00 */
[----:B------:R3:W-:Y:S04]  /*2970*/  STL [R1+0x268], RZ ;  /* 0x000268ff01007387 */ /* 0x0007e80000100800 */
[----:B------:R3:W-:Y:S02]  /*2980*/  STL [R1+0x264], RZ ;  /* 0x000264ff01007387 */ /* 0x0007e40000100800 */
[----:B------:R-:W-:Y:S01]  /*2990*/  QGMMA.64x128x32.F32.E4M3.E4M3 R24, gdesc[UR20], RZ, !UPT ;  /* 0x01e00000141879f3 */ /* 0x000fe2000c7008ff */
[----:B------:R-:W-:Y:S01]  /*29a0*/  UIADD3 UR20, UR12, 0x2, URZ ;  /* 0x000000020c147890 */ /* 0x000fe2000fffe03f */
[----:B------:R3:W-:Y:S01]  /*29b0*/  STL [R1+0x260], RZ ;  /* 0x000260ff01007387 */ /* 0x0007e20000100800 */
[----:B------:R-:W-:Y:S01]  /*29c0*/  UIADD3 UR22, UR11, 0x2, URZ ;  /* 0x000000020b167890 */ /* 0x000fe2000fffe03f */
[----:B------:R-:W-:Y:S01]  /*29d0*/  UMOV UR21, 0x40000040 ;  /* 0x4000004000157882 */ /* 0x000fe20000000000 */
[----:B------:R-:W-:Y:S01]  /*29e0*/  UMOV UR23, 0x40000040 ;  /* 0x4000004000177882 */ /* 0x000fe20000000000 */
        /* <DEDUP_REMOVED lines=19> */
[----:B------:R3:W-:Y:S01]  /*2b20*/  STL [R1+0x210], RZ ;  /* 0x000210ff01007387 */ /* 0x0007e20000100800 */
[----:B------:R-:W-:Y:S01]  /*2b30*/  QGMMA.64x128x32.F32.E4M3.E4M3 R152, gdesc[UR20], R152 ;  /* 0x01e00000149879f3 */ /* 0x000fe20008700898 */
[----:B------:R-:W-:Y:S01]  /*2b40*/  UIADD3 UR20, UR12, 0x402, URZ ;  /* 0x000004020c147890 */ /* 0x000fe2000fffe03f */
[----:B------:R-:W-:Y:S01]  /*2b50*/  UMOV UR21, 0x40000040 ;  /* 0x4000004000157882 */ /* 0x000fe20000000000 */
[----:B------:R3:W-:Y:S04]  /*2b60*/  STL [R1+0x20c], RZ ;  /* 0x00020cff01007387 */ /* 0x0007e80000100800 */
[----:B------:R3:W-:Y:S05]  /*2b70*/  STL [R1+0x208], RZ ;  /* 0x000208ff01007387 */ /* 0x0007ea0000100800 */
[----:B------:R-:W-:Y:S01]  /*2b80*/  QGMMA.64x128x32.F32.E4M3.E4M3 R88, gdesc[UR20], R88 ;  /* 0x01e00000145879f3 */ /* 0x000fe20008700858 */
[----:B------:R-:W-:Y:S01]  /*2b90*/  UIADD3 UR20, UR12, 0x802, URZ ;  /* 0x000008020c147890 */ /* 0x000fe2000fffe03f */
[----:B------:R3:W-:Y:S01]  /*2ba0*/  STL [R1+0x204], RZ ;  /* 0x000204ff01007387 */ /* 0x0007e20000100800 */
[----:B------:R-:W-:-:S03]  /*2bb0*/  UMOV UR21, 0x40000040 ;  /* 0x4000004000157882 */ /* 0x000fc60000000000 */
[----:B------:R3:W-:Y:S04]  /*2bc0*/  STL [R1+0x200], RZ ;  /* 0x000200ff01007387 */ /* 0x0007e80000100800 */
[----:B------:R3:W-:Y:S02]  /*2bd0*/  STL [R1+0x1fc], RZ ;  /* 0x0001fcff01007387 */ /* 0x0007e40000100800 */
[----:B------:R-:W-:Y:S01]  /*2be0*/  QGMMA.64x128x32.F32.E4M3.E4M3 R24, gdesc[UR20], R24 ;  /* 0x01e00000141879f3 */ /* 0x000fe20008700818 */
[----:B------:R-:W-:Y:S01]  /*2bf0*/  UIADD3 UR20, UR12, 0x4, URZ ;  /* 0x000000040c147890 */ /* 0x000fe2000fffe03f */
[----:B------:R3:W-:Y:S01]  /*2c00*/  STL [R1+0x1f8], RZ ;  /* 0x0001f8ff01007387 */ /* 0x0007e20000100800 */
[----:B------:R-:W-:Y:S01]  /*2c10*/  UIADD3 UR22, UR11, 0x4, URZ ;  /* 0x000000040b167890 */ /* 0x000fe2000fffe03f */
[----:B------:R-:W-:-:S02]  /*2c20*/  UMOV UR21, 0x40000040 ;  /* 0x4000004000157882 */ /* 0x000fc40000000000 */
[----:B------:R3:W-:Y:S01]  /*2c30*/  STL [R1+0x1f4], RZ ;  /* 0x0001f4ff01007387 */ /* 0x0007e20000100800 */
[----:B------:R-:W-:-:S03]  /*2c40*/  UMOV UR23, 0x40000040 ;  /* 0x4000004000177882 */ /* 0x000fc60000000000 */
        /* <DEDUP_REMOVED lines=20> */
[----:B------:R-:W-:-:S02]  /*2d90*/  UIADD3 UR20, UR12, 0x404, URZ ;  /* 0x000004040c147890 */ /* 0x000fc4000fffe03f */
[----:B------:R3:W-:Y:S01]  /*2da0*/  STL [R1+0x1a4], RZ ;  /* 0x0001a4ff01007387 */ /* 0x0007e20000100800 */
[----:B------:R-:W-:-:S03]  /*2db0*/  UMOV UR21, 0x40000040 ;  /* 0x4000004000157882 */ /* 0x000fc60000000000 */
[----:B------:R3:W-:Y:S04]  /*2dc0*/  STL [R1+0x1a0], RZ ;  /* 0x0001a0ff01007387 */ /* 0x0007e80000100800 */
[----:B------:R3:W-:Y:S01]  /*2dd0*/  STL [R1+0x19c], RZ ;  /* 0x00019cff01007387 */ /* 0x0007e20000100800 */
[----:B------:R-:W-:Y:S01]  /*2de0*/  QGMMA.64x128x32.F32.E4M3.E4M3 R88, gdesc[UR20], R88 ;  /* 0x01e00000145879f3 */ /* 0x000fe20008700858 */
[----:B------:R-:W-:Y:S02]  /*2df0*/  UIADD3 UR20, UR12, 0x804, URZ ;  /* 0x000008040c147890 */ /* 0x000fe4000fffe03f */
[----:B------:R3:W-:Y:S01]  /*2e00*/  STL [R1+0x198], RZ ;  /* 0x000198ff01007387 */ /* 0x0007e20000100800 */
[----:B------:R-:W-:-:S03]  /*2e10*/  UMOV UR21, 0x40000040 ;  /* 0x4000004000157882 */ /* 0x000fc60000000000 */
[----:B------:R3:W-:Y:S04]  /*2e20*/  STL [R1+0x194], RZ ;  /* 0x000194ff01007387 */ /* 0x0007e80000100800 */
[----:B------:R3:W-:Y:S01]  /*2e30*/  STL [R1+0x190], RZ ;  /* 0x000190ff01007387 */ /* 0x0007e20000100800 */
[----:B------:R-:W-:Y:S01]  /*2e40*/  QGMMA.64x128x32.F32.E4M3.E4M3 R24, gdesc[UR20], R24 ;  /* 0x01e00000141879f3 */ /* 0x000fe20008700818 */
[----:B------:R-:W-:Y:S02]  /*2e50*/  UIADD3 UR20, UR12, 0x6, URZ ;  /* 0x000000060c147890 */ /* 0x000fe4000fffe03f */
[----:B------:R3:W-:Y:S01]  /*2e60*/  STL [R1+0x18c], RZ ;  /* 0x00018cff01007387 */ /* 0x0007e20000100800 */
[----:B------:R-:W-:Y:S01]  /*2e70*/  UIADD3 UR22, UR11, 0x6, URZ ;  /* 0x000000060b167890 */ /* 0x000fe2000fffe03f */
[----:B------:R-:W-:-:S02]  /*2e80*/  UMOV UR21, 0x40000040 ;  /* 0x4000004000157882 */ /* 0x000fc40000000000 */
[----:B------:R3:W-:Y:S01]  /*2e90*/  STL [R1+0x188], RZ ;  /* 0x000188ff01007387 */ /* 0x0007e20000100800 */
[----:B------:R-:W-:Y:S01]  /*2ea0*/  ULDC UR11, c[0x0][0x50c] ;  /* 0x00014300000b7ab9 */ /* 0x000fe20000000800 */
[----:B------:R-:W-:Y:S01]  /*2eb0*/  UMOV UR23, 0x40000040 ;  /* 0x4000004000177882 */ /* 0x000fe20000000000 */
[----:B------:R-:W-:Y:S01]  /*2ec0*/  UISETP.NE.AND UP0, UPT, UR11, 0x4, UPT ;  /* 0x000000040b00788c */ /* 0x000fe2000bf05270 */
[----:B------:R3:W-:Y:S03]  /*2ed0*/  STL [R1+0x184], RZ ;  /* 0x000184ff01007387 */ /* 0x0007e60000100800 */
[----:B------:R-:W-:Y:S01]  /*2ee0*/  USEL UR19, URZ, 0x1, UP0 ;  /* 0x000000013f137887 */ /* 0x000fe20008000000 */
[----:B------:R3:W-:Y:S04]  /*2ef0*/  STL [R1+0x180], RZ ;  /* 0x000180ff01007387 */ /* 0x0007e80000100800 */
[----:B------:R3:W-:Y:S01]  /*2f00*/  STL [R1+0x17c], RZ ;  /* 0x00017cff01007387 */ /* 0x0007e20000100800 */
[----:B------:R-:W-:-:S03]  /*2f10*/  ISETP.NE.AND P0, PT, RZ, UR19, PT ;  /* 0x00000013ff007c0c */ /* 0x000fc6000bf05270 */
        /* <DEDUP_REMOVED lines=28> */
[----:B------:R-:W-:Y:S03]  /*30e0*/  QGMMA.64x128x32.F32.E4M3.E4M3 R24, gdesc[UR20], R24, gsb0 ;  /* 0x01e00000141879f3 */ /* 0x000fe60008000818 */
        /* <DEDUP_REMOVED lines=74> */
[----:B------:R0:W-:Y:S01]  /*3590*/  STL [R1+0x2a8], R0 ;  /* 0x0002a80001007387 */ /* 0x0001e20000100800 */
[----:B------:R-:W-:Y:S02]  /*35a0*/  WARPGROUP.DEPBAR.LE gsb0, 0x0 ;  /* 0x00008000000079c5 */ /* 0x000fe40000010000 */
[----:B------:R-:W-:Y:S01]  /*35b0*/  FADD R227, RZ, R152 ;  /* 0x00000098ffe37221 */ /* 0x000fe20000000000 */
[----:B------:R-:W-:-:S01]  /*35c0*/  FADD R226, RZ, R153 ;  /* 0x00000099ffe27221 */ /* 0x000fc20000000000 */
[----:B------:R-:W-:Y:S01]  /*35d0*/  FADD R225, RZ, R154 ;  /* 0x0000009affe17221 */ /* 0x000fe20000000000 */
[----:B------:R-:W-:-:S01]  /*35e0*/  FADD R224, RZ, R155 ;  /* 0x0000009bffe07221 */ /* 0x000fc20000000000 */
[----:B------:R-:W-:Y:S01]  /*35f0*/  FADD R223, RZ, R156 ;  /* 0x0000009cffdf7221 */ /* 0x000fe20000000000 */
[----:B------:R-:W-:-:S01]  /*3600*/  FADD R222, RZ, R157 ;  /* 0x0000009dffde7221 */ /* 0x000fc20000000000 */
[----:B------:R-:W-:Y:S01]  /*3610*/  FADD R221, RZ, R158 ;  /* 0x0000009effdd7221 */ /* 0x000fe20000000000 */
[----:B0-----:R-:W-:-:S01]  /*3620*/  FADD R0, RZ, R180 ;  /* 0x000000b4ff007221 */ /* 0x001fc20000000000 */
[----:B------:R-:W-:Y:S01]  /*3630*/  FADD R220, RZ, R159 ;  /* 0x0000009fffdc7221 */ /* 0x000fe20000000000 */
[----:B------:R-:W-:-:S01]  /*3640*/  FADD R219, RZ, R160 ;  /* 0x000000a0ffdb7221 */ /* 0x000fc20000000000 */
[----:B------:R-:W-:Y:S01]  /*3650*/  FADD R218, RZ, R161 ;  /* 0x000000a1ffda7221 */ /* 0x000fe20000000000 */
[----:B------:R-:W-:-:S01]  /*3660*/  FADD R217, RZ, R162 ;  /* 0x000000a2ffd97221 */ /* 0x000fc20000000000 */
[----:B------:R0:W-:Y:S01]  /*3670*/  STL [R1], R0 ;  /* 0x0000000001007387 */ /* 0x0001e20000100800 */
[----:B------:R-:W-:-:S01]  /*3680*/  FADD R216, RZ, R163 ;  /* 0x000000a3ffd87221 */ /* 0x000fc20000000000 */
[----:B------:R-:W-:Y:S01]  /*3690*/  FADD R23, RZ, R164 ;  /* 0x000000a4ff177221 */ /* 0x000fe20000000000 */
[----:B------:R-:W-:-:S01]  /*36a0*/  FADD R22, RZ, R165 ;  /* 0x000000a5ff167221 */ /* 0x000fc20000000000 */
[----:B------:R-:W-:Y:S01]  /*36b0*/  FADD R21, RZ, R166 ;  /* 0x000000a6ff157221 */ /* 0x000fe20000000000 */
[----:B------:R-:W-:-:S01]  /*36c0*/  FADD R20, RZ, R167 ;  /* 0x000000a7ff147221 */ /* 0x000fc20000000000 */
[----:B------:R-:W-:Y:S01]  /*36d0*/  FADD R19, RZ, R168 ;  /* 0x000000a8ff137221 */ /* 0x000fe20000000000 */
[----:B------:R-:W-:-:S01]  /*36e0*/  FADD R18, RZ, R169 ;  /* 0x000000a9ff127221 */ /* 0x000fc20000000000 */
[----:B------:R-:W-:Y:S01]  /*36f0*/  FADD R17, RZ, R170 ;  /* 0x000000aaff117221 */ /* 0x000fe20000000000 */
[----:B------:R-:W-:-:S01]  /*3700*/  FADD R16, RZ, R171 ;  /* 0x000000abff107221 */ /* 0x000fc20000000000 */
[----:B0-----:R-:W-:Y:S01]  /*3710*/  FADD R0, RZ, R181 ;  /* 0x000000b5ff007221 */ /* 0x001fe20000000000 */
[----:B------:R-:W-:-:S01]  /*3720*/  FADD R15, RZ, R172 ;  /* 0x000000acff0f7221 */ /* 0x000fc20000000000 */
[----:B------:R-:W-:Y:S01]  /*3730*/  FADD R14, RZ, R173 ;  /* 0x000000adff0e7221 */ /* 0x000fe20000000000 */
[----:B------:R-:W-:-:S01]  /*3740*/  FADD R13, RZ, R174 ;  /* 0x000000aeff0d7221 */ /* 0x000fc20000000000 */
[----:B------:R-:W-:Y:S01]  /*3750*/  FADD R12, RZ, R175 ;  /* 0x000000afff0c7221 */ /* 0x000fe20000000000 */
[----:B------:R0:W-:Y:S01]  /*3760*/  STL [R1+0x4], R0 ;  /* 0x0000040001007387 */ /* 0x0001e20000100800 */
[----:B------:R-:W-:-:S01]  /*3770*/  FADD R11, RZ, R176 ;  /* 0x000000b0ff0b7221 */ /* 0x000fc20000000000 */
[----:B------:R-:W-:Y:S01]  /*3780*/  FADD R10, RZ, R177 ;  /* 0x000000b1ff0a7221 */ /* 0x000fe20000000000 */
[----:B------:R-:W-:-:S01]  /*3790*/  FADD R9, RZ, R178 ;  /* 0x000000b2ff097221 */ /* 0x000fc20000000000 */
[----:B------:R-:W-:Y:S01]  /*37a0*/  FADD R8, RZ, R179 ;  /* 0x000000b3ff087221 */ /* 0x000fe20000000000 */
[----:B0-----:R-:W-:-:S05]  /*37b0*/  FADD R0, RZ, R182 ;  /* 0x000000b6ff007221 */ /* 0x001fca0000000000 */
[----:B------:R0:W-:Y:S02]  /*37c0*/  STL [R1+0x8], R0 ;  /* 0x0000080001007387 */ /* 0x0001e40000100800 */
        /* <DEDUP_REMOVED lines=321> */
[----:B------:R0:W-:Y:S04]  /*4be0*/  STL [R1+0x28c], R0 ;  /* 0x00028c0001007387 */ /* 0x0001e80000100800 */
[----:B0-----:R0:W5:Y:S01]  /*4bf0*/  LDL.LU R0, [R1+0x2a8] ;  /* 0x0002a80001007983 */ /* 0x0011620000300800 */
[----:B------:R-:W-:-:S05]  /*4c00*/  UMOV UR6, URZ ;  /* 0x0000003f00067c82 */ /* 0x000fca0008000000 */
.L_x_22:
[----:B------:R-:W-:Y:S01]  /*4c10*/  UIADD3 UR15, UR5, 0x1, URZ ;  /* 0x00000001050f7890 */ /* 0x000fe2000fffe03f */
[----:B------:R-:W-:-:S03]  /*4c20*/  UMOV UR20, 0x1 ;  /* 0x0000000100147882 */ /* 0x000fc60000000000 */
[----:B------:R-:W-:-:S04]  /*4c30*/  UISETP.NE.AND UP0, UPT, UR15, 0x3, UPT ;  /* 0x000000030f00788c */ /* 0x000fc8000bf05270 */
[----:B------:R-:W-:Y:S02]  /*4c40*/  USEL UR11, URZ, 0x1, UP0 ;  /* 0x000000013f0b7887 */ /* 0x000fe40008000000 */
[----:B------:R-:W-:Y:S02]  /*4c50*/  USEL UR15, UR15, URZ, UP0 ;  /* 0x0000003f0f0f7287 */ /* 0x000fe40008000000 */
[----:B------:R-:W-:-:S06]  /*4c60*/  ULOP3.LUT UR11, UR4, UR11, URZ, 0x3c, !UPT ;  /* 0x0000000b040b7292 */ /* 0x000fcc000f8e3c3f */
[----:B------:R-:W-:-:S07]  /*4c70*/  IMAD.U32 R228, RZ, RZ, UR11 ;  /* 0x0000000bffe47e24 */ /* 0x000fce000f8e00ff */
.L_x_17:
[----:B------:R-:W-:-:S04]  /*4c80*/  UISETP.LT.AND UP0, UPT, UR10, 0x1, UPT ;  /* 0x000000010a00788c */ /* 0x000fc8000bf01270 */
[----:B------:R-:W-:-:S04]  /*4c90*/  USEL UR11, UR10, 0x1, UP0 ;  /* 0x000000010a0b7887 */ /* 0x000fc80008000000 */
[----:B------:R-:W-:-:S04]  /*4ca0*/  UIADD3 UR16, UR10, -UR11, URZ ;  /* 0x8000000b0a107290 */ /* 0x000fc8000fffe03f */
[----:B------:R-:W-:-:S06]  /*4cb0*/  UISETP.GE.AND UP0, UPT, UR16, 0x1, UPT ;  /* 0x000000011000788c */ /* 0x000fcc000bf06270 */
[----:B------:R-:W-:-:S13]  /*4cc0*/  PLOP3.LUT P0, PT, PT, PT, UP0, 0x80, 0x0 ;  /* 0x000000000000781c */ /* 0x000fda0003f0f008 */
[----:B------:R-:W-:Y:S05]  /*4cd0*/  @!P0 BRA `(.L_x_23) ;  /* 0x0000002800648947 */ /* 0x000fea0003800000 */
[----:B------:R-:W-:Y:S01]  /*4ce0*/  UMOV UR11, UR5 ;  /* 0x00000005000b7c82 */ /* 0x000fe20008000000 */
[----:B------:R-:W-:-:S05]  /*4cf0*/  ULDC UR12, c[0x0][0x50c] ;  /* 0x00014300000c7ab9 */ /* 0x000fca0000000800 */
.L_x_31:
[----:B------:R-:W-:-:S06]  /*4d00*/  UISETP.NE.AND UP0, UPT, UR9, 0x3, UPT ;  /* 0x000000030900788c */ /* 0x000fcc000bf05270 */
[----:B------:R-:W-:-:S13]  /*4d10*/  PLOP3.LUT P1, PT, PT, PT, UP0, 0x80, 0x0 ;  /* 0x000000000000781c */ /* 0x000fda0003f2f008 */
[----:B-----5:R-:W-:Y:S05]  /*4d20*/  @!P1 BRA `(.L_x_24) ;  /* 0x0000000000049947 */ /* 0x020fea0003800000 */
[----:B------:R-:W-:Y:S01]  /*4d30*/  BPT.TRAP 0x1 ;  /* 0x000000040000795c */ /* 0x000fe20000300000 */
.L_x_24:
[----:B------:R-:W2:Y:S01]  /*4d40*/  S2UR UR21, SR_CgaCtaId ;  /* 0x00000000001579c3 */ /* 0x000ea20000008800 */
[----:B------:R-:W-:Y:S01]  /*4d50*/  UMOV UR13, 0x400 ;  /* 0x00000400000d7882 */ /* 0x000fe20000000000 */
[----:B------:R-:W-:Y:S01]  /*4d60*/  SHF.L.U32 R229, R228, 0x1f, RZ ;  /* 0x0000001fe4e57819 */ /* 0x000fe200000006ff */
[----:B--2---:R-:W-:-:S04]  /*4d70*/  ULEA UR13, UR21, UR13, 0x18 ;  /* 0x0000000d150d7291 */ /* 0x004fc8000f8ec03f */
[----:B------:R-:W-:-:S09]  /*4d80*/  ULEA UR21, UR15, UR13, 0x3 ;  /* 0x0000000d0f157291 */ /* 0x000fd2000f8e183f */
[----:B------:R2:W4:Y:S01]  /*4d90*/  SYNCS.PHASECHK.TRANS64.TRYWAIT P0, [UR21], R229 ;  /* 0x000000e5ff0075a7 */ /* 0x0005220008000155 */
[----:B------:R-:W-:Y:S05]  /*4da0*/  @!P1 BRA `(.L_x_25) ;  /* 0x0000000000049947 */ /* 0x000fea0003800000 */
[----:B------:R-:W-:Y:S01]  /*4db0*/  BPT.TRAP 0x1 ;  /* 0x000000040000795c */ /* 0x000fe20000300000 */
.L_x_25:
[----:B----4-:R-:W-:Y:S05]  /*4dc0*/  @P0 BRA `(.L_x_26) ;  /* 0x0000000000080947 */ /* 0x010fea0003800000 */
[----:B------:R-:W4:Y:S02]  /*4dd0*/  SYNCS.PHASECHK.TRANS64.TRYWAIT P0, [UR21], R229 ;  /* 0x000000e5ff0075a7 */ /* 0x000f240008000155 */
[----:B----4-:R-:W-:Y:S05]  /*4de0*/  @!P0 BRA `(.L_x_27) ;  /* 0x000001a0004c8947 */ /* 0x010fea0003800000 */
.L_x_26:
[----:B------:R-:W-:Y:S01]  /*4df0*/  UIADD3 UR21, UR13, 0x24100, URZ ;  /* 0x000241000d157890 */ /* 0x000fe2000fffe03f */
[----:B------:R-:W-:Y:S01]  /*4e00*/  WARPGROUP.ARRIVE ;  /* 0x00000000000079c5 */ /* 0x000fe20000000000 */
[----:B------:R-:W-:Y:S02]  /*4e10*/  UISETP.NE.AND UP0, UPT, UR19, URZ, UPT ;  /* 0x0000003f1300728c */ /* 0x000fe4000bf05270 */
[----:B------:R-:W-:Y:S02]  /*4e20*/  USHF.R.U32.HI UR21, URZ, 0x4, UR21 ;  /* 0x000000043f157899 */ /* 0x000fe40008011615 */
[----:B------:R-:W-:Y:S02]  /*4e30*/  USEL UR20, UR20, URZ, !UP0 ;  /* 0x0000003f14147287 */ /* 0x000fe4000c000000 */
[----:B------:R-:W-:Y:S02]  /*4e40*/  ULOP3.LUT UR21, UR21, 0x3fff, URZ, 0xc0, !UPT ;  /* 0x00003fff15157892 */ /* 0x000fe4000f8ec03f */
[----:B------:R-:W-:-:S02]  /*4e50*/  ULOP3.LUT UR19, UR14, 0x10000, URZ, 0xfc, !UPT ;  /* 0x000100000e137892 */ /* 0x000fc4000f8efc3f */
[----:B------:R-:W-:Y:S02]  /*4e60*/  ULOP3.LUT UR21, UR21, 0x10000, URZ, 0xfc, !UPT ;  /* 0x0001000015157892 */ /* 0x000fe4000f8efc3f */
[----:B------:R-:W-:Y:S02]  /*4e70*/  UISETP.NE.U32.AND UP0, UPT, UR20, URZ, UPT ;  /* 0x0000003f1400728c */ /* 0x000fe4000bf05070 */
[----:B------:R-:W-:Y:S02]  /*4e80*/  UIMAD UR19, UR15, 0xc00, UR19 ;  /* 0x00000c000f1378a4 */ /* 0x000fe4000f8e0213 */
[----:B------:R-:W-:Y:S01]  /*4e90*/  ULEA UR26, UR15, UR21, 0xa ;  /* 0x000000150f1a7291 */ /* 0x000fe2000f8e503f */
[----:B------:R-:W-:Y:S02]  /*4ea0*/  UMOV UR23, 0x40000040 ;  /* 0x4000004000177882 */ /* 0x000fe40000000000 */
[----:B------:R-:W-:Y:S01]  /*4eb0*/  UMOV UR21, 0x40000040 ;  /* 0x4000004000157882 */ /* 0x000fe20000000000 */
[----:B------:R-:W-:Y:S01]  /*4ec0*/  UIADD3 UR6, UR6, 0x4, URZ ;  /* 0x0000000406067890 */ /* 0x000fe2000fffe03f */
[----:B------:R-:W-:-:S02]  /*4ed0*/  UMOV UR20, UR19 ;  /* 0x0000001300147c82 */ /* 0x000fc40008000000 */
[----:B------:R-:W-:Y:S02]  /*4ee0*/  UMOV UR22, UR26 ;  /* 0x0000001a00167c82 */ /* 0x000fe40008000000 */
[----:B------:R-:W-:Y:S01]  /*4ef0*/  QGMMA.64x128x32.F32.E4M3.E4M3 R152, gdesc[UR20], R152, UP0 ;  /* 0x01e00000149879f3 */ /* 0x000fe2000bf00898 */
[----:B------:R-:W-:Y:S01]  /*4f00*/  UIADD3 UR20, UR19, 0x400, URZ ;  /* 0x0000040013147890 */ /* 0x000fe2000fffe03f */
[----:B------:R-:W-:-:S10]  /*4f10*/  UMOV UR21, 0x40000040 ;  /* 0x4000004000157882 */ /* 0x000fd40000000000 */
[----:B------:R-:W-:Y:S01]  /*4f20*/  QGMMA.64x128x32.F32.E4M3.E4M3 R88, gdesc[UR20], R88, UP0 ;  /* 0x01e00000145879f3 */ /* 0x000fe2000bf00858 */
[----:B------:R-:W-:Y:S01]  /*4f30*/  UIADD3 UR20, UR19, 0x800, URZ ;  /* 0x0000080013147890 */ /* 0x000fe2000fffe03f */
[----:B------:R-:W-:-:S10]  /*4f40*/  UMOV UR21, 0x40000040 ;  /* 0x4000004000157882 */ /* 0x000fd40000000000 */
[----:B------:R-:W-:Y:S01]  /*4f50*/  QGMMA.64x128x32.F32.E4M3.E4M3 R24, gdesc[UR20], R24, UP0 ;  /* 0x01e00000141879f3 */ /* 0x000fe2000bf00818 */
[----:B------:R-:W-:Y:S02]  /*4f60*/  UIADD3 UR20, UR19, 0x2, URZ ;  /* 0x0000000213147890 */ /* 0x000fe4000fffe03f */
[----:B------:R-:W-:Y:S01]  /*4f70*/  UIADD3 UR22, UR26, 0x2, URZ ;  /* 0x000000021a167890 */ /* 0x000fe2000fffe03f */
[----:B------:R-:W-:Y:S01]  /*4f80*/  UMOV UR21, 0x40000040 ;  /* 0x4000004000157882 */ /* 0x000fe20000000000 */
[----:B------:R-:W-:Y:S01]  /*4f90*/  UMOV UR23, 0x40000040 ;  /* 0x4000004000177882 */ /* 0x000fe20000000000 */
[----:B------:R-:W-:-:S06]  /*4fa0*/  UISETP.NE.AND UP0, UPT, UR6, UR12, UPT ;  /* 0x0000000c0600728c */ /* 0x000fcc000bf05270 */
[----:B------:R-:W-:Y:S01]  /*4fb0*/  QGMMA.64x128x32.F32.E4M3.E4M3 R152, gdesc[UR20], R152 ;  /* 0x01e00000149879f3 */ /* 0x000fe20008700898 */
[----:B------:R-:W-:Y:S01]  /*4fc0*/  UIADD3 UR20, UR19, 0x402, URZ ;  /* 0x0000040213147890 */ /* 0x000fe2000fffe03f */
[----:B------:R-:W-:-:S10]  /*4fd0*/  UMOV UR21, 0x40000040 ;  /* 0x4000004000157882 */ /* 0x000fd40000000000 */
[----:B------:R-:W-:Y:S01]  /*4fe0*/  QGMMA.64x128x32.F32.E4M3.E4M3 R88, gdesc[UR20], R88 ;  /* 0x01e00000145879f3 */ /* 0x000fe20008700858 */
[----:B------:R-:W-:Y:S01]  /*4ff0*/  UIADD3 UR20, UR19, 0x802, URZ ;  /* 0x0000080213147890 */ /* 0x000fe2000fffe03f */
[----:B------:R-:W-:-:S10]  /*5000*/  UMOV UR21, 0x40000040 ;  /* 0x4000004000157882 */ /* 0x000fd40000000000 */
[----:B------:R-:W-:Y:S01]  /*5010*/  QGMMA.64x128x32.F32.E4M3.E4M3 R24, gdesc[UR20], R24 ;  /* 0x01e00000141879f3 */ /* 0x000fe20008700818 */
[----:B------:R-:W-:Y:S02]  /*5020*/  UIADD3 UR20, UR19, 0x4, URZ ;  /* 0x0000000413147890 */ /* 0x000fe4000fffe03f */
[----:B------:R-:W-:Y:S01]  /*5030*/  UIADD3 UR22, UR26, 0x4, URZ ;  /* 0x000000041a167890 */ /* 0x000fe2000fffe03f */
[----:B------:R-:W-:Y:S01]  /*5040*/  UMOV UR21, 0x40000040 ;  /* 0x4000004000157882 */ /* 0x000fe20000000000 */
[----:B------:R-:W-:-:S07]  /*5050*/  UMOV UR23, 0x40000040 ;  /* 0x4000004000177882 */ /* 0x000fce0000000000 */
        /* <DEDUP_REMOVED lines=16> */
[----:B------:R-:W-:Y:S01]  /*5160*/  UMOV UR21, 0x40000040 ;  /* 0x4000004000157882 */ /* 0x000fe20000000000 */
[----:B------:R-:W-:-:S06]  /*5170*/  USEL UR19, URZ, 0x1, UP0 ;  /* 0x000000013f137887 */ /* 0x000fcc0008000000 */
[----:B------:R-:W-:-:S03]  /*5180*/  ISETP.NE.AND P0, PT, RZ, UR19, PT ;  /* 0x00000013ff007c0c */ /* 0x000fc6000bf05270 */
[----:B------:R-:W-:Y:S03]  /*5190*/  QGMMA.64x128x32.F32.E4M3.E4M3 R24, gdesc[UR20], R24, gsb0 ;  /* 0x01e00000141879f3 */ /* 0x000fe60008000818 */
[----:B------:R-:W-:-:S07]  /*51a0*/  WARPGROUP.DEPBAR.LE gsb0, 0x1 ;  /* 0x00008000000079c5 */ /* 0x000fce0000010100 */
[----:B------:R-:W-:Y:S05]  /*51b0*/  @!P0 BRA `(.L_x_28) ;  /* 0x0000002000b08947 */ /* 0x000fea0003800000 */
[----:B------:R4:W-:Y:S01]  /*51c0*/  STL [R1+0x2c0], R7 ;  /* 0x0002c00701007387 */ /* 0x0009e20000100800 */
[----:B------:R-:W-:-:S03]  /*51d0*/  WARPGROUP.DEPBAR.LE gsb0, 0x0 ;  /* 0x00008000000079c5 */ /* 0x000fc60000010000 */
[----:B----4-:R-:W4:Y:S04]  /*51e0*/  LDL.LU R7, [R1+0x28] ;  /* 0x0000280001077983 */ /* 0x010f280000300800 */
[----:B------:R0:W-:Y:S01]  /*51f0*/  STL [R1+0x2bc], R6 ;  /* 0x0002bc0601007387 */ /* 0x0001e20000100800 */
[----:B------:R-:W-:-:S01]  /*5200*/  FADD R227, R152, R227 ;  /* 0x000000e398e37221 */ /* 0x000fc20000000000 */
[----:B------:R-:W-:Y:S02]  /*5210*/  FADD R226, R153, R226 ;  /* 0x000000e299e27221 */ /* 0x000fe40000000000 */
[----:B0-----:R-:W2:Y:S04]  /*5220*/  LDL.LU R6, [R1+0x24] ;  /* 0x0000240001067983 */ /* 0x001ea80000300800 */
[----:B------:R0:W-:Y:S01]  /*5230*/  STL [R1+0x2b8], R5 ;  /* 0x0002b80501007387 */ /* 0x0001e20000100800 */
[----:B------:R-:W-:-:S03]  /*5240*/  FADD R225, R154, R225 ;  /* 0x000000e19ae17221 */ /* 0x000fc60000000000 */
[----:B0-----:R-:W3:Y:S04]  /*5250*/  LDL.LU R5, [R1+0x20] ;  /* 0x0000200001057983 */ /* 0x001ee80000300800 */
[----:B------:R0:W-:Y:S01]  /*5260*/  STL [R1+0x2b4], R4 ;  /* 0x0002b40401007387 */ /* 0x0001e20000100800 */
[----:B------:R-:W-:-:S03]  /*5270*/  FADD R224, R155, R224 ;  /* 0x000000e09be07221 */ /* 0x000fc60000000000 */
[----:B0-----:R-:W3:Y:S04]  /*5280*/  LDL.LU R4, [R1+0x1c] ;  /* 0x00001c0001047983 */ /* 0x001ee80000300800 */
[----:B------:R0:W-:Y:S04]  /*5290*/  STL [R1+0x2b0], R3 ;  /* 0x0002b00301007387 */ /* 0x0001e80000100800 */
[----:B0-----:R-:W3:Y:S04]  /*52a0*/  LDL.LU R3, [R1+0x18] ;  /* 0x0000180001037983 */ /* 0x001ee80000300800 */
[----:B------:R0:W-:Y:S04]  /*52b0*/  STL [R1+0x2ac], R2 ;  /* 0x0002ac0201007387 */ /* 0x0001e80000100800 */
[----:B0-----:R-:W3:Y:S04]  /*52c0*/  LDL.LU R2, [R1+0x14] ;  /* 0x0000140001027983 */ /* 0x001ee80000300800 */
[----:B-----5:R0:W-:Y:S04]  /*52d0*/  STL [R1+0x2a8], R0 ;  /* 0x0002a80001007387 */ /* 0x0201e80000100800 */
[----:B0-----:R-:W3:Y:S04]  /*52e0*/  LDL.LU R0, [R1+0x10] ;  /* 0x0000100001007983 */ /* 0x001ee80000300800 */
[----:B------:R0:W-:Y:S04]  /*52f0*/  STL [R1+0x2c4], R227 ;  /* 0x0002c4e301007387 */ /* 0x0001e80000100800 */
[----:B0-----:R-:W3:Y:S04]  /*5300*/  LDL.LU R227, [R1+0xc] ;  /* 0x00000c0001e37983 */ /* 0x001ee80000300800 */
[----:B------:R0:W-:Y:S04]  /*5310*/  STL [R1+0x2c8], R226 ;  /* 0x0002c8e201007387 */ /* 0x0001e80000100800 */
[----:B0-----:R-:W3:Y:S04]  /*5320*/  LDL.LU R226, [R1+0x8] ;  /* 0x0000080001e27983 */ /* 0x001ee80000300800 */
[----:B------:R0:W-:Y:S04]  /*5330*/  STL [R1+0x2cc], R225 ;  /* 0x0002cce101007387 */ /* 0x0001e80000100800 */
[----:B0-----:R-:W3:Y:S04]  /*5340*/  LDL.LU R225, [R1+0x4] ;  /* 0x0000040001e17983 */ /* 0x001ee80000300800 */
[----:B------:R0:W-:Y:S04]  /*5350*/  STL [R1+0x2d0], R224 ;  /* 0x0002d0e001007387 */ /* 0x0001e80000100800 */
[----:B0-----:R-:W3:Y:S01]  /*5360*/  LDL.LU R224, [R1] ;  /* 0x0000000001e07983 */ /* 0x001ee20000300800 */
[----:B------:R-:W-:-:S01]  /*5370*/  FADD R223, R156, R223 ;  /* 0x000000df9cdf7221 */ /* 0x000fc20000000000 */
[----:B------:R-:W-:Y:S01]  /*5380*/  FADD R222, R157, R222 ;  /* 0x000000de9dde7221 */ /* 0x000fe20000000000 */
[----:B------:R-:W-:-:S01]  /*5390*/  FADD R221, R158, R221 ;  /* 0x000000dd9edd7221 */ /* 0x000fc20000000000 */
[----:B------:R-:W-:Y:S01]  /*53a0*/  FADD R220, R159, R220 ;  /* 0x000000dc9fdc7221 */ /* 0x000fe20000000000 */
[----:B------:R-:W-:-:S01]  /*53b0*/  FADD R219, R160, R219 ;  /* 0x000000dba0db7221 */ /* 0x000fc20000000000 */
[----:B------:R-:W-:Y:S01]  /*53c0*/  STL [R1+0x2d4], R223 ;  /* 0x0002d4df01007387 */ /* 0x000fe20000100800 */
        /* <DEDUP_REMOVED lines=23> */
[----:B------:R-:W-:Y:S01]  /*5540*/  FADD R8, R179, R8 ;  /* 0x00000008b3087221 */ /* 0x000fe20000000000 */
[----:B----4-:R-:W-:-:S01]  /*5550*/  FADD R7, R190, R7 ;  /* 0x00000007be077221 */ /* 0x010fc20000000000 */
[----:B--2---:R-:W-:Y:S01]  /*5560*/  FADD R6, R189, R6 ;  /* 0x00000006bd067221 */ /* 0x004fe20000000000 */
[----:B---3--:R-:W-:-:S01]  /*5570*/  FADD R5, R188, R5 ;  /* 0x00000005bc057221 */ /* 0x008fc20000000000 */
[----:B------:R-:W-:Y:S01]  /*5580*/  FADD R4, R187, R4 ;  /* 0x00000004bb047221 */ /* 0x000fe20000000000 */
[----:B------:R-:W-:-:S01]  /*5590*/  FADD R3, R186, R3 ;  /* 0x00000003ba037221 */ /* 0x000fc20000000000 */
[----:B------:R-:W-:Y:S01]  /*55a0*/  FADD R2, R185, R2 ;  /* 0x00000002b9027221 */ /* 0x000fe20000000000 */
[----:B------:R-:W-:-:S01]  /*55b0*/  FADD R0, R184, R0 ;  /* 0x00000000b8007221 */ /* 0x000fc20000000000 */
[----:B------:R-:W-:Y:S01]  /*55c0*/  FADD R227, R183, R227 ;  /* 0x000000e3b7e37221 */ /* 0x000fe20000000000 */
[----:B------:R-:W-:-:S01]  /*55d0*/  FADD R226, R182, R226 ;  /* 0x000000e2b6e27221 */ /* 0x000fc20000000000 */
[----:B------:R-:W-:Y:S01]  /*55e0*/  FADD R225, R181, R225 ;  /* 0x000000e1b5e17221 */ /* 0x000fe20000000000 */
[----:B------:R-:W-:-:S05]  /*55f0*/  FADD R224, R180, R224 ;  /* 0x000000e0b4e07221 */ /* 0x000fca0000000000 */
[----:B------:R-:W-:Y:S04]  /*5600*/  STL [R1], R224 ;  /* 0x000000e001007387 */ /* 0x000fe80000100800 */
[----:B------:R-:W-:Y:S04]  /*5610*/  STL [R1+0x4], R225 ;  /* 0x000004e101007387 */ /* 0x000fe80000100800 */
[----:B------:R-:W-:Y:S04]  /*5620*/  STL [R1+0x8], R226 ;  /* 0x000008e201007387 */ /* 0x000fe80000100800 */
[----:B------:R0:W-:Y:S04]  /*5630*/  STL [R1+0xc], R227 ;  /* 0x00000ce301007387 */ /* 0x0001e80000100800 */
[----:B------:R-:W-:Y:S04]  /*5640*/  STL [R1+0x10], R0 ;  /* 0x0000100001007387 */ /* 0x000fe80000100800 */
[----:B------:R-:W-:Y:S04]  /*5650*/  STL [R1+0x14], R2 ;  /* 0x0000140201007387 */ /* 0x000fe80000100800 */
[----:B------:R-:W-:Y:S04]  /*5660*/  STL [R1+0x18], R3 ;  /* 0x0000180301007387 */ /* 0x000fe80000100800 */
[----:B------:R-:W-:Y:S04]  /*5670*/  STL [R1+0x1c], R4 ;  /* 0x00001c0401007387 */ /* 0x000fe80000100800 */
[----:B0-----:R-:W2:Y:S04]  /*5680*/  LDL.LU R227, [R1+0x2c] ;  /* 0x00002c0001e37983 */ /* 0x001ea80000300800 */
[----:B------:R-:W-:Y:S04]  /*5690*/  STL [R1+0x20], R5 ;  /* 0x0000200501007387 */ /* 0x000fe80000100800 */
[----:B------:R-:W3:Y:S04]  /*56a0*/  LDL.LU R226, [R1+0x30] ;  /* 0x0000300001e27983 */ /* 0x000ee80000300800 */
[----:B------:R-:W-:Y:S04]  /*56b0*/  STL [R1+0x24], R6 ;  /* 0x0000240601007387 */ /* 0x000fe80000100800 */
[----:B------:R-:W4:Y:S04]  /*56c0*/  LDL.LU R225, [R1+0x34] ;  /* 0x0000340001e17983 */ /* 0x000f280000300800 */
[----:B------:R0:W-:Y:S04]  /*56d0*/  STL [R1+0x28], R7 ;  /* 0x0000280701007387 */ /* 0x0001e80000100800 */
[----:B------:R-:W4:Y:S04]  /*56e0*/  LDL.LU R224, [R1+0x38] ;  /* 0x0000380001e07983 */ /* 0x000f280000300800 */
[----:B------:R-:W4:Y:S04]  /*56f0*/  LDL.LU R223, [R1+0x3c] ;  /* 0x00003c0001df7983 */ /* 0x000f280000300800 */
[----:B------:R-:W4:Y:S04]  /*5700*/  LDL.LU R222, [R1+0x40] ;  /* 0x0000400001de7983 */ /* 0x000f280000300800 */
[----:B------:R-:W4:Y:S04]  /*5710*/  LDL.LU R221, [R1+0x44] ;  /* 0x0000440001dd7983 */ /* 0x000f280000300800 */
[----:B------:R-:W4:Y:S04]  /*5720*/  LDL.LU R220, [R1+0x48] ;  /* 0x0000480001dc7983 */ /* 0x000f280000300800 */
[----:B------:R-:W4:Y:S04]  /*5730*/  LDL.LU R219, [R1+0x4c] ;  /* 0x00004c0001db7983 */ /* 0x000f280000300800 */
[----:B------:R-:W4:Y:S04]  /*5740*/  LDL.LU R218, [R1+0x50] ;  /* 0x0000500001da7983 */ /* 0x000f280000300800 */
[----:B0-----:R-:W4:Y:S04]  /*5750*/  LDL.LU R7, [R1+0x54] ;  /* 0x0000540001077983 */ /* 0x001f280000300800 */
[----:B------:R-:W4:Y:S04]  /*5760*/  LDL.LU R6, [R1+0x58] ;  /* 0x0000580001067983 */ /* 0x000f280000300800 */
[----:B------:R-:W4:Y:S04]  /*5770*/  LDL.LU R5, [R1+0x5c] ;  /* 0x00005c0001057983 */ /* 0x000f280000300800 */
[----:B------:R-:W4:Y:S04]  /*5780*/  LDL.LU R4, [R1+0x60] ;  /* 0x0000600001047983 */ /* 0x000f280000300800 */
[----:B------:R-:W4:Y:S04]  /*5790*/  LDL.LU R3, [R1+0x64] ;  /* 0x0000640001037983 */ /* 0x000f280000300800 */
[----:B------:R-:W4:Y:S04]  /*57a0*/  LDL.LU R2, [R1+0x68] ;  /* 0x0000680001027983 */ /* 0x000f280000300800 */
[----:B------:R-:W4:Y:S01]  /*57b0*/  LDL.LU R0, [R1+0x6c] ;  /* 0x00006c0001007983 */ /* 0x000f220000300800 */
[----:B--2---:R-:W-:-:S05]  /*57c0*/  FADD R227, R191, R227 ;  /* 0x000000e3bfe37221 */ /* 0x004fca0000000000 */
[----:B------:R0:W-:Y:S01]  /*57d0*/  STL [R1+0x2c], R227 ;  /* 0x00002ce301007387 */ /* 0x0001e20000100800 */
[----:B---3--:R-:W-:-:S05]  /*57e0*/  FADD R226, R192, R226 ;  /* 0x000000e2c0e27221 */ /* 0x008fca0000000000 */
[----:B------:R2:W-:Y:S01]  /*57f0*/  STL [R1+0x30], R226 ;  /* 0x000030e201007387 */ /* 0x0005e20000100800 */
[----:B----4-:R-:W-:-:S05]  /*5800*/  FADD R225, R193, R225 ;  /* 0x000000e1c1e17221 */ /* 0x010fca0000000000 */
[----:B------:R3:W-:Y:S01]  /*5810*/  STL [R1+0x34], R225 ;  /* 0x000034e101007387 */ /* 0x0007e20000100800 */
[----:B------:R-:W-:-:S01]  /*5820*/  FADD R224, R194, R224 ;  /* 0x000000e0c2e07221 */ /* 0x000fc20000000000 */
[----:B------:R-:W-:-:S04]  /*5830*/  FADD R223, R195, R223 ;  /* 0x000000dfc3df7221 */ /* 0x000fc80000000000 */
[----:B------:R4:W-:Y:S01]  /*5840*/  STL [R1+0x38], R224 ;  /* 0x000038e001007387 */ /* 0x0009e20000100800 */
[----:B------:R-:W-:-:S03]  /*5850*/  FADD R222, R196, R222 ;  /* 0x000000dec4de7221 */ /* 0x000fc60000000000 */
        /* <DEDUP_REMOVED lines=20> */
[----:B0-----:R-:W4:Y:S01]  /*59a0*/  LDL.LU R227, [R1+0x70] ;  /* 0x0000700001e37983 */ /* 0x001f220000300800 */
[----:B------:R-:W-:-:S03]  /*59b0*/  FADD R0, R207, R0 ;  /* 0x00000000cf007221 */ /* 0x000fc60000000000 */
[----:B------:R0:W-:Y:S04]  /*59c0*/  STL [R1+0x64], R3 ;  /* 0x0000640301007387 */ /* 0x0001e80000100800 */
[----:B--2---:R-:W2:Y:S04]  /*59d0*/  LDL.LU R226, [R1+0x74] ;  /* 0x0000740001e27983 */ /* 0x004ea80000300800 */
[----:B------:R0:W-:Y:S04]  /*59e0*/  STL [R1+0x68], R2 ;  /* 0x0000680201007387 */ /* 0x0001e80000100800 */
[----:B---3--:R-:W3:Y:S04]  /*59f0*/  LDL.LU R225, [R1+0x78] ;  /* 0x0000780001e17983 */ /* 0x008ee80000300800 */
[----:B------:R0:W-:Y:S04]  /*5a00*/  STL [R1+0x6c], R0 ;  /* 0x00006c0001007387 */ /* 0x0001e80000100800 */
[----:B----4-:R-:W4:Y:S04]  /*5a10*/  LDL.LU R224, [R1+0x7c] ;  /* 0x00007c0001e07983 */ /* 0x010f280000300800 */
[----:B-1----:R-:W4:Y:S04]  /*5a20*/  LDL.LU R223, [R1+0x80] ;  /* 0x0000800001df7983 */ /* 0x002f280000300800 */
[----:B------:R-:W4:Y:S04]  /*5a30*/  LDL.LU R222, [R1+0x84] ;  /* 0x0000840001de7983 */ /* 0x000f280000300800 */
        /* <DEDUP_REMOVED lines=10> */
[----:B------:R-:W4:Y:S01]  /*5ae0*/  LDL.LU R0, [R1+0xb0] ;  /* 0x0000b00001007983 */ /* 0x000f220000300800 */
[----:B------:R-:W-:-:S01]  /*5af0*/  FADD R227, R208, R227 ;  /* 0x000000e3d0e37221 */ /* 0x000fc20000000000 */
[----:B--2---:R-:W-:-:S04]  /*5b00*/  FADD R226, R209, R226 ;  /* 0x000000e2d1e27221 */ /* 0x004fc80000000000 */
[----:B------:R0:W-:Y:S01]  /*5b10*/  STL [R1+0x70], R227 ;  /* 0x000070e301007387 */ /* 0x0001e20000100800 */
[----:B---3--:R-:W-:-:S03]  /*5b20*/  FADD R225, R210, R225 ;  /* 0x000000e1d2e17221 */ /* 0x008fc60000000000 */
[----:B------:R1:W-:Y:S01]  /*5b30*/  STL [R1+0x74], R226 ;  /* 0x000074e201007387 */ /* 0x0003e20000100800 */
[----:B----4-:R-:W-:-:S03]  /*5b40*/  FADD R224, R211, R224 ;  /* 0x000000e0d3e07221 */ /* 0x010fc60000000000 */
        /* <DEDUP_REMOVED lines=27> */
[----:B-1----:R-:W4:Y:S04]  /*5d00*/  LDL.LU R226, [R1+0xb8] ;  /* 0x0000b80001e27983 */ /* 0x002f280000300800 */
[----:B------:R1:W-:Y:S04]  /*5d10*/  STL [R1+0xac], R2 ;  /* 0x0000ac0201007387 */ /* 0x0003e80000100800 */
[----:B--2---:R-:W2:Y:S04]  /*5d20*/  LDL.LU R225, [R1+0xbc] ;  /* 0x0000bc0001e17983 */ /* 0x004ea80000300800 */
[----:B------:R1:W-:Y:S04]  /*5d30*/  STL [R1+0xb0], R0 ;  /* 0x0000b00001007387 */ /* 0x0003e80000100800 */
[----:B---3--:R-:W3:Y:S04]  /*5d40*/  LDL.LU R224, [R1+0xc0] ;  /* 0x0000c00001e07983 */ /* 0x008ee80000300800 */
[----:B----4-:R-:W4:Y:S04]  /*5d50*/  LDL.LU R223, [R1+0xc4] ;  /* 0x0000c40001df7983 */ /* 0x010f280000300800 */
        /* <DEDUP_REMOVED lines=10> */
[----:B-1----:R-:W4:Y:S04]  /*5e00*/  LDL.LU R2, [R1+0xf0] ;  /* 0x0000f00001027983 */ /* 0x002f280000300800 */
[----:B------:R-:W4:Y:S01]  /*5e10*/  LDL.LU R0, [R1+0xf4] ;  /* 0x0000f40001007983 */ /* 0x000f220000300800 */
[----:B------:R-:W-:-:S01]  /*5e20*/  FADD R227, R97, R227 ;  /* 0x000000e361e37221 */ /* 0x000fc20000000000 */
[----:B------:R-:W-:-:S04]  /*5e30*/  FADD R226, R98, R226 ;  /* 0x000000e262e27221 */ /* 0x000fc80000000000 */
[----:B------:R0:W-:Y:S01]  /*5e40*/  STL [R1+0xb4], R227 ;  /* 0x0000b4e301007387 */ /* 0x0001e20000100800 */
[----:B--2---:R-:W-:-:S03]  /*5e50*/  FADD R225, R99, R225 ;  /* 0x000000e163e17221 */ /* 0x004fc60000000000 */
        /* <DEDUP_REMOVED lines=253> */
[----:B------:R-:W-:Y:S01]  /*6e30*/  STL [R1+0x208], R227 ;  /* 0x000208e301007387 */ /* 0x000fe20000100800 */
[----:B--2---:R-:W-:-:S03]  /*6e40*/  FADD R225, R56, R225 ;  /* 0x000000e138e17221 */ /* 0x004fc60000000000 */
[----:B------:R-:W-:Y:S01]  /*6e50*/  STL [R1+0x20c], R226 ;  /* 0x00020ce201007387 */ /* 0x000fe20000100800 */
[----:B---3--:R-:W-:-:S03]  /*6e60*/  FADD R224, R57, R224 ;  /* 0x000000e039e07221 */ /* 0x008fc60000000000 */
[----:B------:R-:W-:Y:S01]  /*6e70*/  STL [R1+0x210], R225 ;  /* 0x000210e101007387 */ /* 0x000fe20000100800 */
[----:B----4-:R-:W-:-:S03]  /*6e80*/  FADD R223, R58, R223 ;  /* 0x000000df3adf7221 */ /* 0x010fc60000000000 */
[----:B------:R-:W-:Y:S01]  /*6e90*/  STL [R1+0x214], R224 ;  /* 0x000214e001007387 */ /* 0x000fe20000100800 */
[----:B------:R-:W-:-:S03]  /*6ea0*/  FADD R222, R59, R222 ;  /* 0x000000de3bde7221 */ /* 0x000fc60000000000 */
        /* <DEDUP_REMOVED lines=23> */
[----:B------:R-:W4:Y:S04]  /*7020*/  LDL.LU R219, [R1+0x250] ;  /* 0x0002500001db7983 */ /* 0x000f280000300800 */
[----:B------:R0:W-:Y:S04]  /*7030*/  STL [R1+0x244], R2 ;  /* 0x0002440201007387 */ /* 0x0001e80000100800 */
        /* <DEDUP_REMOVED lines=9> */
[----:B-1----:R-:W4:Y:S04]  /*70d0*/  LDL.LU R7, [R1+0x274] ;  /* 0x0002740001077983 */ /* 0x002f280000300800 */
[----:B--2---:R-:W2:Y:S04]  /*70e0*/  LDL.LU R6, [R1+0x278] ;  /* 0x0002780001067983 */ /* 0x004ea80000300800 */
[----:B---3--:R-:W3:Y:S04]  /*70f0*/  LDL.LU R5, [R1+0x27c] ;  /* 0x00027c0001057983 */ /* 0x008ee80000300800 */
[----:B----4-:R-:W4:Y:S04]  /*7100*/  LDL.LU R4, [R1+0x280] ;  /* 0x0002800001047983 */ /* 0x010f280000300800 */
[----:B0-----:R-:W4:Y:S04]  /*7110*/  LDL.LU R3, [R1+0x284] ;  /* 0x0002840001037983 */ /* 0x001f280000300800 */
[----:B------:R-:W4:Y:S04]  /*7120*/  LDL.LU R2, [R1+0x288] ;  /* 0x0002880001027983 */ /* 0x000f280000300800 */
[----:B------:R-:W4:Y:S01]  /*7130*/  LDL.LU R0, [R1+0x28c] ;  /* 0x00028c0001007983 */ /* 0x000f220000300800 */
[----:B------:R-:W-:-:S05]  /*7140*/  FADD R218, R71, R218 ;  /* 0x000000da47da7221 */ /* 0x000fca0000000000 */
[----:B------:R0:W-:Y:S01]  /*7150*/  STL [R1+0x24c], R218 ;  /* 0x00024cda01007387 */ /* 0x0001e20000100800 */
[----:B------:R-:W-:-:S03]  /*7160*/  FADD R219, R72, R219 ;  /* 0x000000db48db7221 */ /* 0x000fc60000000000 */
[----:B0-----:R0:W5:Y:S01]  /*7170*/  LDL.LU R218, [R1+0x2e8] ;  /* 0x0002e80001da7983 */ /* 0x0011620000300800 */
[----:B------:R-:W-:-:S03]  /*7180*/  FADD R220, R73, R220 ;  /* 0x000000dc49dc7221 */ /* 0x000fc60000000000 */
[----:B------:R1:W-:Y:S01]  /*7190*/  STL [R1+0x250], R219 ;  /* 0x000250db01007387 */ /* 0x0003e20000100800 */
[----:B------:R-:W-:-:S01]  /*71a0*/  FADD R221, R74, R221 ;  /* 0x000000dd4add7221 */ /* 0x000fc20000000000 */
[----:B------:R-:W-:Y:S02]  /*71b0*/  FADD R222, R75, R222 ;  /* 0x000000de4bde7221 */ /* 0x000fe40000000000 */
[----:B-1----:R0:W5:Y:S01]  /*71c0*/  LDL.LU R219, [R1+0x2e4] ;  /* 0x0002e40001db7983 */ /* 0x0021620000300800 */
[----:B------:R-:W-:-:S03]  /*71d0*/  FADD R223, R76, R223 ;  /* 0x000000df4cdf7221 */ /* 0x000fc60000000000 */
[----:B------:R1:W-:Y:S01]  /*71e0*/  STL [R1+0x254], R220 ;  /* 0x000254dc01007387 */ /* 0x0003e20000100800 */
[----:B------:R-:W-:-:S03]  /*71f0*/  FADD R224, R77, R224 ;  /* 0x000000e04de07221 */ /* 0x000fc60000000000 */
[----:B-1----:R0:W5:Y:S01]  /*7200*/  LDL.LU R220, [R1+0x2e0] ;  /* 0x0002e00001dc7983 */ /* 0x0021620000300800 */
[----:B------:R-:W-:-:S03]  /*7210*/  FADD R225, R78, R225 ;  /* 0x000000e14ee17221 */ /* 0x000fc60000000000 */
[----:B------:R1:W-:Y:S01]  /*7220*/  STL [R1+0x258], R221 ;  /* 0x000258dd01007387 */ /* 0x0003e20000100800 */
[----:B------:R-:W-:-:S01]  /*7230*/  FADD R226, R79, R226 ;  /* 0x000000e24fe27221 */ /* 0x000fc20000000000 */
[----:B------:R-:W-:Y:S02]  /*7240*/  FADD R227, R80, R227 ;  /* 0x000000e350e37221 */ /* 0x000fe40000000000 */
[----:B-1----:R0:W5:Y:S04]  /*7250*/  LDL.LU R221, [R1+0x2dc] ;  /* 0x0002dc0001dd7983 */ /* 0x0021680000300800 */
[----:B------:R1:W-:Y:S01]  /*7260*/  STL [R1+0x25c], R222 ;  /* 0x00025cde01007387 */ /* 0x0003e20000100800 */
[----:B------:R-:W-:-:S01]  /*7270*/  FADD R7, R81, R7 ;  /* 0x0000000751077221 */ /* 0x000fc20000000000 */
[----:B--2---:R-:W-:-:S02]  /*7280*/  FADD R6, R82, R6 ;  /* 0x0000000652067221 */ /* 0x004fc40000000000 */
[----:B-1----:R0:W5:Y:S04]  /*7290*/  LDL.LU R222, [R1+0x2d8] ;  /* 0x0002d80001de7983 */ /* 0x0021680000300800 */
[----:B------:R1:W-:Y:S01]  /*72a0*/  STL [R1+0x260], R223 ;  /* 0x000260df01007387 */ /* 0x0003e20000100800 */
[----:B---3--:R-:W-:-:S03]  /*72b0*/  FADD R5, R83, R5 ;  /* 0x0000000553057221 */ /* 0x008fc60000000000 */
[----:B-1----:R0:W5:Y:S04]  /*72c0*/  LDL.LU R223, [R1+0x2d4] ;  /* 0x0002d40001df7983 */ /* 0x0021680000300800 */
[----:B------:R1:W-:Y:S01]  /*72d0*/  STL [R1+0x264], R224 ;  /* 0x000264e001007387 */ /* 0x0003e20000100800 */
[----:B----4-:R-:W-:-:S03]  /*72e0*/  FADD R4, R84, R4 ;  /* 0x0000000454047221 */ /* 0x010fc60000000000 */
[----:B-1----:R0:W5:Y:S04]  /*72f0*/  LDL.LU R224, [R1+0x2d0] ;  /* 0x0002d00001e07983 */ /* 0x0021680000300800 */
[----:B------:R1:W-:Y:S01]  /*7300*/  STL [R1+0x268], R225 ;  /* 0x000268e101007387 */ /* 0x0003e20000100800 */
[----:B------:R-:W-:-:S03]  /*7310*/  FADD R3, R85, R3 ;  /* 0x0000000355037221 */ /* 0x000fc60000000000 */
[----:B-1----:R0:W5:Y:S04]  /*7320*/  LDL.LU R225, [R1+0x2cc] ;  /* 0x0002cc0001e17983 */ /* 0x0021680000300800 */
[----:B------:R1:W-:Y:S01]  /*7330*/  STL [R1+0x26c], R226 ;  /* 0x00026ce201007387 */ /* 0x0003e20000100800 */
[----:B------:R-:W-:-:S03]  /*7340*/  FADD R2, R86, R2 ;  /* 0x0000000256027221 */ /* 0x000fc60000000000 */
[----:B-1----:R0:W5:Y:S04]  /*7350*/  LDL.LU R226, [R1+0x2c8] ;  /* 0x0002c80001e27983 */ /* 0x0021680000300800 */
[----:B------:R1:W-:Y:S01]  /*7360*/  STL [R1+0x270], R227 ;  /* 0x000270e301007387 */ /* 0x0003e20000100800 */
[----:B------:R-:W-:-:S03]  /*7370*/  FADD R0, R0, R87 ;  /* 0x0000005700007221 */ /* 0x000fc60000000000 */
[----:B-1----:R0:W5:Y:S04]  /*7380*/  LDL.LU R227, [R1+0x2c4] ;  /* 0x0002c40001e37983 */ /* 0x0021680000300800 */
[----:B------:R1:W-:Y:S04]  /*7390*/  STL [R1+0x274], R7 ;  /* 0x0002740701007387 */ /* 0x0003e80000100800 */
        /* <DEDUP_REMOVED lines=12> */
[----:B-1----:R0:W5:Y:S01]  /*7460*/  LDL.LU R0, [R1+0x2a8] ;  /* 0x0002a80001007983 */ /* 0x0021620000300800 */
[----:B------:R-:W-:-:S05]  /*7470*/  UMOV UR6, URZ ;  /* 0x0000003f00067c82 */ /* 0x000fca0008000000 */
.L_x_28:
[----:B------:R-:W-:Y:S05]  /*7480*/  @!P1 BRA `(.L_x_29) ;  /* 0x0000000000049947 */ /* 0x000fea0003800000 */
[----:B------:R-:W-:Y:S01]  /*7490*/  BPT.TRAP 0x1 ;  /* 0x000000040000795c */ /* 0x000fe20000300000 */
.L_x_29:
[----:B-----5:R4:W-:Y:S04]  /*74a0*/  STL [R1+0x2ac], R2 ;  /* 0x0002ac0201007387 */ /* 0x0209e80000100800 */
[----:B----4-:R-:W4:Y:S04]  /*74b0*/  LDL R2, [R1+0x290] ;  /* 0x0002900001027983 */ /* 0x010f280000100800 */
[----:B------:R0:W-:Y:S04]  /*74c0*/  STL [R1+0x2a8], R0 ;  /* 0x0002a80001007387 */ /* 0x0001e80000100800 */
[----:B0-----:R-:W3:Y:S01]  /*74d0*/  LDL R0, [R1+0x294] ;  /* 0x0002940001007983 */ /* 0x001ee20000100800 */
[----:B--2---:R-:W-:Y:S01]  /*74e0*/  IMAD.U32 R229, RZ, RZ, UR11 ;  /* 0x0000000bffe57e24 */ /* 0x004fe2000f8e00ff */
[----:B----4-:R-:W-:-:S02]  /*74f0*/  ISETP.NE.AND P0, PT, R2, RZ, PT ;  /* 0x000000ff0200720c */ /* 0x010fc40003f05270 */
[----:B------:R0:W5:Y:S11]  /*7500*/  LDL.LU R2, [R1+0x2ac] ;  /* 0x0002ac0001027983 */ /* 0x0001760000300800 */
[----:B------:R-:W-:-:S05]  /*7510*/  @P0 LEA R229, R229, UR13, 0x3 ;  /* 0x0000000de5e50c11 */ /* 0x000fca000f8e18ff */
[----:B------:R-:W-:-:S05]  /*7520*/  @P0 VIADD R229, R229, 0x18 ;  /* 0x00000018e5e50836 */ /* 0x000fca0000000000 */
[----:B---3--:R-:W-:Y:S02]  /*7530*/  @P0 PRMT R229, R0, 0x654, R229 ;  /* 0x0000065400e50816 */ /* 0x008fe400000000e5 */
[----:B------:R0:W5:Y:S01]  /*7540*/  LDL.LU R0, [R1+0x2a8] ;  /* 0x0002a80001007983 */ /* 0x0001620000300800 */
[----:B------:R-:W-:Y:S01]  /*7550*/  UISETP.GT.U32.AND UP0, UPT, UR7, 0x1, UPT ;  /* 0x000000010700788c */ /* 0x000fe2000bf04070 */
[----:B------:R0:W-:Y:S05]  /*7560*/  @P0 SYNCS.ARRIVE.TRANS64.RED.A1T0 RZ, [R229+URZ], RZ ;  /* 0x000000ffe5ff09a7 */ /* 0x0001ea000810043f */
[----:B------:R-:W-:-:S13]  /*7570*/  PLOP3.LUT P0, PT, PT, PT, UP0, 0x80, 0x0 ;  /* 0x000000000000781c */ /* 0x000fda0003f0f008 */
[----:B0-----:R-:W-:Y:S05]  /*7580*/  @P0 BRA `(.L_x_30) ;  /* 0x0000000000040947 */ /* 0x001fea0003800000 */
[----:B------:R-:W-:Y:S01]  /*7590*/  BPT.TRAP 0x1 ;  /* 0x000000040000795c */ /* 0x000fe20000300000 */
.L_x_30:
[----:B------:R-:W-:Y:S02]  /*75a0*/  UISETP.GT.AND UP2, UPT, UR16, 0x1, UPT ;  /* 0x000000011000788c */ /* 0x000fe4000bf44270 */
[----:B------:R-:W-:Y:S02]  /*75b0*/  UIADD3 UR15, UR15, 0x1, URZ ;  /* 0x000000010f0f7890 */ /* 0x000fe4000fffe03f */
[----:B------:R-:W-:Y:S02]  /*75c0*/  UIADD3 UR11, UR11, 0x1, URZ ;  /* 0x000000010b0b7890 */ /* 0x000fe4000fffe03f */
[----:B------:R-:W-:Y:S01]  /*75d0*/  PLOP3.LUT P0, PT, PT, PT, UP2, 0x80, 0x0 ;  /* 0x000000000000781c */ /* 0x000fe20003f0f028 */
[----:B------:R-:W-:Y:S02]  /*75e0*/  UISETP.NE.AND UP0, UPT, UR15, 0x3, UPT ;  /* 0x000000030f00788c */ /* 0x000fe4000bf05270 */
[----:B------:R-:W-:Y:S02]  /*75f0*/  UISETP.NE.AND UP1, UPT, UR11, 0x3, UPT ;  /* 0x000000030b00788c */ /* 0x000fe4000bf25270 */
[----:B------:R-:W-:-:S02]  /*7600*/  USEL UR20, URZ, 0x1, UP0 ;  /* 0x000000013f147887 */ /* 0x000fc40008000000 */
[----:B------:R-:W-:Y:S02]  /*7610*/  UIADD3 UR16, UR16, -0x1, URZ ;  /* 0xffffffff10107890 */ /* 0x000fe4000fffe03f */
[----:B------:R-:W-:Y:S02]  /*7620*/  USEL UR15, UR15, URZ, UP0 ;  /* 0x0000003f0f0f7287 */ /* 0x000fe40008000000 */
[----:B------:R-:W-:Y:S01]  /*7630*/  LOP3.LUT R228, R228, UR20, RZ, 0x3c, !PT ;  /* 0x00000014e4e47c12 */ /* 0x000fe2000f8e3cff */
[----:B------:R-:W-:Y:S01]  /*7640*/  USEL UR11, UR11, URZ, UP1 ;  /* 0x0000003f0b0b7287 */ /* 0x000fe20008800000 */
[----:B------:R-:W-:Y:S01]  /*7650*/  UMOV UR20, 0x1 ;  /* 0x0000000100147882 */ /* 0x000fe20000000000 */
[----:B------:R-:W-:Y:S10]  /*7660*/  @P0 BRA `(.L_x_31) ;  /* 0xffffffd400a40947 */ /* 0x000ff4000383ffff */
.L_x_23:
[----:B------:R-:W-:-:S04]  /*7670*/  UISETP.NE.AND UP0, UPT, UR6, URZ, UPT ;  /* 0x0000003f0600728c */ /* 0x000fc8000bf05270 */
[----:B------:R-:W-:-:S06]  /*7680*/  USEL UR6, URZ, 0x1, !UP0 ;  /* 0x000000013f067887 */ /* 0x000fcc000c000000 */
[----:B------:R-:W-:-:S13]  /*7690*/  ISETP.NE.AND P0, PT, RZ, UR6, PT ;  /* 0x00000006ff007c0c */ /* 0x000fda000bf05270 */
[----:B------:R-:W-:Y:S05]  /*76a0*/  @!P0 BRA `(.L_x_32) ;  /* 0x00000024001c8947 */ /* 0x000fea0003800000 */
[----:B------:R-:W-:Y:S04]  /*76b0*/  STL [R1+0x2c0], R7 ;  /* 0x0002c00701007387 */ /* 0x000fe80000100800 */
[----:B------:R2:W-:Y:S01]  /*76c0*/  STL [R1+0x2bc], R6 ;  /* 0x0002bc0601007387 */ /* 0x0005e20000100800 */
[----:B------:R-:W-:Y:S02]  /*76d0*/  WARPGROUP.DEPBAR.LE gsb0, 0x0 ;  /* 0x00008000000079c5 */ /* 0x000fe40000010000 */
[----:B------:R-:W-:Y:S01]  /*76e0*/  FADD R227, R152, R227 ;  /* 0x000000e398e37221 */ /* 0x000fe20000000000 */
[----:B--2---:R-:W2:Y:S04]  /*76f0*/  LDL.LU R6, [R1+0x278] ;  /* 0x0002780001067983 */ /* 0x004ea80000300800 */
[----:B------:R-:W4:Y:S04]  /*7700*/  LDL.LU R7, [R1+0x274] ;  /* 0x0002740001077983 */ /* 0x000f280000300800 */
[----:B------:R0:W-:Y:S01]  /*7710*/  STL [R1+0x2b8], R5 ;  /* 0x0002b80501007387 */ /* 0x0001e20000100800 */
[----:B------:R-:W-:Y:S01]  /*7720*/  FADD R226, R153, R226 ;  /* 0x000000e299e27221 */ /* 0x000fe20000000000 */
[----:B------:R-:W-:-:S02]  /*7730*/  FADD R225, R154, R225 ;  /* 0x000000e19ae17221 */ /* 0x000fc40000000000 */
[----:B0-----:R-:W3:Y:S04]  /*7740*/  LDL.LU R5, [R1+0x40] ;  /* 0x0000400001057983 */ /* 0x001ee80000300800 */
[----:B------:R0:W-:Y:S01]  /*7750*/  STL [R1+0x2b4], R4 ;  /* 0x0002b40401007387 */ /* 0x0001e20000100800 */
[----:B------:R-:W-:-:S03]  /*7760*/  FADD R224, R155, R224 ;  /* 0x000000e09be07221 */ /* 0x000fc60000000000 */
[----:B0-----:R-:W2:Y:S04]  /*7770*/  LDL.LU R4, [R1+0x3c] ;  /* 0x00003c0001047983 */ /* 0x001ea80000300800 */
[----:B------:R0:W-:Y:S01]  /*7780*/  STL [R1+0x2b0], R3 ;  /* 0x0002b00301007387 */ /* 0x0001e20000100800 */
[----:B------:R-:W-:-:S03]  /*7790*/  FADD R223, R156, R223 ;  /* 0x000000df9cdf7221 */ /* 0x000fc60000000000 */
[----:B0-----:R-:W4:Y:S04]  /*77a0*/  LDL.LU R3, [R1+0x38] ;  /* 0x0000380001037983 */ /* 0x001f280000300800 */
[----:B-----5:R0:W-:Y:S01]  /*77b0*/  STL [R1+0x2ac], R2 ;  /* 0x0002ac0201007387 */ /* 0x0201e20000100800 */
[----:B------:R-:W-:-:S03]  /*77c0*/  FADD R222, R157, R222 ;  /* 0x000000de9dde7221 */ /* 0x000fc60000000000 */
[----:B0-----:R-:W4:Y:S04]  /*77d0*/  LDL.LU R2, [R1+0x34] ;  /* 0x0000340001027983 */ /* 0x001f280000300800 */
[----:B------:R0:W-:Y:S01]  /*77e0*/  STL [R1+0x2a8], R0 ;  /* 0x0002a80001007387 */ /* 0x0001e20000100800 */
        /* <DEDUP_REMOVED lines=17> */
[----:B------:R0:W-:Y:S04]  /*7900*/  STL [R1+0x2d8], R222 ;  /* 0x0002d8de01007387 */ /* 0x0001e80000100800 */
        /* <DEDUP_REMOVED lines=12> */
[----:B0-----:R-:W4:Y:S01]  /*79d0*/  LDL.LU R216, [R1] ;  /* 0x0000000001d87983 */ /* 0x001f220000300800 */
[----:B------:R-:W-:Y:S01]  /*79e0*/  FADD R23, R164, R23 ;  /* 0x00000017a4177221 */ /* 0x000fe20000000000 */
[----:B------:R-:W-:Y:S01]  /*79f0*/  FADD R22, R165, R22 ;  /* 0x00000016a5167221 */ /* 0x000fe20000000000 */
[----:B------:R-:W-:Y:S01]  /*7a00*/  FADD R21, R166, R21 ;  /* 0x00000015a6157221 */ /* 0x000fe20000000000 */
[----:B------:R-:W-:Y:S01]  /*7a10*/  FADD R20, R167, R20 ;  /* 0x00000014a7147221 */ /* 0x000fe20000000000 */
[----:B------:R-:W-:Y:S01]  /*7a20*/  FADD R19, R168, R19 ;  /* 0x00000013a8137221 */ /* 0x000fe20000000000 */
[----:B------:R-:W-:Y:S01]  /*7a30*/  STL [R1+0x2f4], R23 ;  /* 0x0002f41701007387 */ /* 0x000fe20000100800 */
        /* <DEDUP_REMOVED lines=13> */
[----:B------:R-:W-:-:S02]  /*7b10*/  FADD R8, R179, R8 ;  /* 0x00000008b3087221 */ /* 0x000fc40000000000 */
[----:B------:R-:W-:Y:S04]  /*7b20*/  STL [R1+0x304], R19 ;  /* 0x0003041301007387 */ /* 0x000fe80000100800 */
[----:B------:R-:W-:Y:S04]  /*7b30*/  STL [R1+0x308], R18 ;  /* 0x0003081201007387 */ /* 0x000fe80000100800 */
[----:B------:R-:W-:Y:S04]  /*7b40*/  STL [R1+0x30c], R17 ;  /* 0x00030c1101007387 */ /* 0x000fe80000100800 */
[----:B------:R-:W-:Y:S04]  /*7b50*/  STL [R1+0x310], R16 ;  /* 0x0003101001007387 */ /* 0x000fe80000100800 */
[----:B------:R-:W-:Y:S04]  /*7b60*/  STL [R1+0x314], R15 ;  /* 0x0003140f01007387 */ /* 0x000fe80000100800 */
[----:B------:R-:W-:Y:S04]  /*7b70*/  STL [R1+0x318], R14 ;  /* 0x0003180e01007387 */ /* 0x000fe80000100800 */
[----:B------:R-:W-:Y:S04]  /*7b80*/  STL [R1+0x31c], R13 ;  /* 0x00031c0d01007387 */ /* 0x000fe80000100800 */
[----:B------:R0:W-:Y:S01]  /*7b90*/  STL [R1+0x320], R12 ;  /* 0x0003200c01007387 */ /* 0x0001e20000100800 */
[----:B---3--:R-:W-:Y:S01]  /*7ba0*/  FADD R5, R196, R5 ;  /* 0x00000005c4057221 */ /* 0x008fe20000000000 */
[----:B--2---:R-:W-:Y:S01]  /*7bb0*/  FADD R4, R195, R4 ;  /* 0x00000004c3047221 */ /* 0x004fe20000000000 */
[----:B----4-:R-:W-:Y:S01]  /*7bc0*/  FADD R3, R194, R3 ;  /* 0x00000003c2037221 */ /* 0x010fe20000000000 */
[----:B------:R-:W-:Y:S01]  /*7bd0*/  FADD R2, R193, R2 ;  /* 0x00000002c1027221 */ /* 0x000fe20000000000 */
        /* <DEDUP_REMOVED lines=12> */
[----:B------:R-:W-:-:S05]  /*7ca0*/  FADD R216, R180, R216 ;  /* 0x000000d8b4d87221 */ /* 0x000fca0000000000 */
[----:B------:R2:W-:Y:S04]  /*7cb0*/  STL [R1], R216 ;  /* 0x000000d801007387 */ /* 0x0005e80000100800 */
[----:B------:R3:W-:Y:S04]  /*7cc0*/  STL [R1+0x4], R217 ;  /* 0x000004d901007387 */ /* 0x0007e80000100800 */
        /* <DEDUP_REMOVED lines=12> */
[----:B0-----:R-:W4:Y:S04]  /*7d90*/  LDL.LU R12, [R1+0x44] ;  /* 0x00004400010c7983 */ /* 0x001f280000300800 */
        /* <DEDUP_REMOVED lines=14> */
[----:B--2---:R-:W2:Y:S04]  /*7e80*/  LDL.LU R216, [R1+0x74] ;  /* 0x0000740001d87983 */ /* 0x004ea80000300800 */
[----:B---3--:R-:W3:Y:S04]  /*7e90*/  LDL.LU R217, [R1+0x78] ;  /* 0x0000780001d97983 */ /* 0x008ee80000300800 */
        /* <DEDUP_REMOVED lines=15> */
[----:B------:R-:W-:-:S05]  /*7f90*/  FADD R12, R197, R12 ;  /* 0x0000000cc50c7221 */ /* 0x000fca0000000000 */
[----:B------:R0:W-:Y:S01]  /*7fa0*/  STL [R1+0x44], R12 ;  /* 0x0000440c01007387 */ /* 0x0001e20000100800 */
[----:B------:R-:W-:-:S05]  /*7fb0*/  FADD R13, R198, R13 ;  /* 0x0000000dc60d7221 */ /* 0x000fca0000000000 */
[----:B------:R1:W-:Y:S01]  /*7fc0*/  STL [R1+0x48], R13 ;  /* 0x0000480d01007387 */ /* 0x0003e20000100800 */
[----:B------:R-:W-:-:S05]  /*7fd0*/  FADD R14, R199, R14 ;  /* 0x0000000ec70e7221 */ /* 0x000fca0000000000 */
[----:B------:R1:W-:Y:S01]  /*7fe0*/  STL [R1+0x4c], R14 ;  /* 0x00004c0e01007387 */ /* 0x0003e20000100800 */
[----:B------:R-:W-:Y:S01]  /*7ff0*/  FADD R15, R200, R15 ;  /* 0x0000000fc80f7221 */ /* 0x000fe20000000000 */
        /* <DEDUP_REMOVED lines=304> */
[----:B------:R-:W-:Y:S01]  /*9300*/  STL [R1+0x200], R0 ;  /* 0x0002000001007387 */ /* 0x000fe20000100800 */
[----:B------:R-:W-:-:S03]  /*9310*/  FADD R3, R54, R3 ;  /* 0x0000000336037221 */ /* 0x000fc60000000000 */
[----:B------:R-:W-:Y:S01]  /*9320*/  STL [R1+0x204], R2 ;  /* 0x0002040201007387 */ /* 0x000fe20000100800 */
[----:B------:R-:W-:-:S03]  /*9330*/  FADD R4, R55, R4 ;  /* 0x0000000437047221 */ /* 0x000fc60000000000 */
[----:B0-----:R-:W4:Y:S01]  /*9340*/  LDL.LU R12, [R1+0x214] ;  /* 0x00021400010c7983 */ /* 0x001f220000300800 */
[----:B------:R-:W-:-:S03]  /*9350*/  FADD R5, R56, R5 ;  /* 0x0000000538057221 */ /* 0x000fc60000000000 */
[----:B------:R-:W-:Y:S04]  /*9360*/  STL [R1+0x208], R3 ;  /* 0x0002080301007387 */ /* 0x000fe80000100800 */
[----:B-1----:R-:W4:Y:S04]  /*9370*/  LDL.LU R13, [R1+0x218] ;  /* 0x00021800010d7983 */ /* 0x002f280000300800 */
        /* <DEDUP_REMOVED lines=28> */
[----:B------:R-:W4:Y:S01]  /*9540*/  LDL.LU R0, [R1+0x28c] ;  /* 0x00028c0001007983 */ /* 0x000f220000300800 */
[----:B------:R-:W-:Y:S01]  /*9550*/  FADD R7, R81, R7 ;  /* 0x0000000751077221 */ /* 0x000fe20000000000 */
[----:B------:R-:W-:Y:S01]  /*9560*/  FADD R6, R82, R6 ;  /* 0x0000000652067221 */ /* 0x000fe20000000000 */
[----:B------:R-:W-:-:S05]  /*9570*/  FADD R12, R57, R12 ;  /* 0x0000000c390c7221 */ /* 0x000fca0000000000 */
[----:B------:R0:W-:Y:S01]  /*9580*/  STL [R1+0x214], R12 ;  /* 0x0002140c01007387 */ /* 0x0001e20000100800 */
[----:B------:R-:W-:-:S03]  /*9590*/  FADD R13, R58, R13 ;  /* 0x0000000d3a0d7221 */ /* 0x000fc60000000000 */
[----:B0-----:R0:W5:Y:S01]  /*95a0*/  LDL.LU R12, [R1+0x320] ;  /* 0x00032000010c7983 */ /* 0x0011620000300800 */
[----:B------:R-:W-:-:S03]  /*95b0*/  FADD R14, R59, R14 ;  /* 0x0000000e3b0e7221 */ /* 0x000fc60000000000 */
[----:B------:R1:W-:Y:S01]  /*95c0*/  STL [R1+0x218], R13 ;  /* 0x0002180d01007387 */ /* 0x0003e20000100800 */
[----:B------:R-:W-:Y:S01]  /*95d0*/  FADD R15, R60, R15 ;  /* 0x0000000f3c0f7221 */ /* 0x000fe20000000000 */
        /* <DEDUP_REMOVED lines=8> */
[----:B--2---:R-:W-:Y:S01]  /*9660*/  FADD R20, R65, R20 ;  /* 0x0000001441147221 */ /* 0x004fe20000000000 */
[----:B---3--:R-:W-:Y:S02]  /*9670*/  FADD R21, R66, R21 ;  /* 0x0000001542157221 */ /* 0x008fe40000000000 */
[----:B-1----:R0:W5:Y:S04]  /*9680*/  LDL.LU R15, [R1+0x314] ;  /* 0x00031400010f7983 */ /* 0x0021680000300800 */
[----:B------:R1:W-:Y:S01]  /*9690*/  STL [R1+0x224], R16 ;  /* 0x0002241001007387 */ /* 0x0003e20000100800 */
[----:B----4-:R-:W-:Y:S01]  /*96a0*/  FADD R22, R67, R22 ;  /* 0x0000001643167221 */ /* 0x010fe20000000000 */
[----:B------:R-:W-:-:S02]  /*96b0*/  FADD R23, R68, R23 ;  /* 0x0000001744177221 */ /* 0x000fc40000000000 */
        /* <DEDUP_REMOVED lines=69> */
[----:B-1----:R0:W5:Y:S02]  /*9b10*/  LDL.LU R0, [R1+0x2a8] ;  /* 0x0002a80001007983 */ /* 0x0021640000300800 */
.L_x_32:
[----:B------:R-:W-:Y:S02]  /*9b20*/  WARPGROUP.DEPBAR.LE gsb0, 0x0 ;  /* 0x00008000000079c5 */ /* 0x000fe40000010000 */
[----:B------:R-:W2:Y:S02]  /*9b30*/  LDC R24, c[0x0][0x28c] ;  /* 0x0000a300ff187b82 */ /* 0x000ea40000000800 */
[----:B--2---:R-:W-:-:S13]  /*9b40*/  ISETP.GE.AND P0, PT, R24, 0x1, PT ;  /* 0x000000011800780c */ /* 0x004fda0003f06270 */
[----:B------:R-:W-:Y:S05]  /*9b50*/  @!P0 BRA `(.L_x_33) ;  /* 0x0000000000748947 */ /* 0x000fea0003800000 */
[----:B------:R-:W-:-:S06]  /*9b60*/  UISETP.NE.AND UP0, UPT, UR9, 0x3, UPT ;  /* 0x000000030900788c */ /* 0x000fcc000bf05270 */
[----:B------:R-:W-:-:S13]  /*9b70*/  PLOP3.LUT P0, PT, PT, PT, UP0, 0x80, 0x0 ;  /* 0x000000000000781c */ /* 0x000fda0003f0f008 */
[----:B------:R-:W-:Y:S05]  /*9b80*/  @!P0 BRA `(.L_x_34) ;  /* 0x0000000000048947 */ /* 0x000fea0003800000 */
[----:B------:R-:W-:Y:S01]  /*9b90*/  BPT.TRAP 0x1 ;  /* 0x000000040000795c */ /* 0x000fe20000300000 */
.L_x_34:
[----:B-----5:R2:W-:Y:S04]  /*9ba0*/  STL [R1+0x2a8], R0 ;  /* 0x0002a80001007387 */ /* 0x0205e80000100800 */
[----:B--2---:R-:W2:Y:S01]  /*9bb0*/  LDL R0, [R1+0x290] ;  /* 0x0002900001007983 */ /* 0x004ea20000100800 */
[----:B------:R-:W-:Y:S01]  /*9bc0*/  BSSY B0, `(.L_x_35) ;  /* 0x0000012000007945 */ /* 0x000fe20003800000 */
[----:B--2---:R-:W-:Y:S02]  /*9bd0*/  ISETP.NE.AND P0, PT, R0, RZ, PT ;  /* 0x000000ff0000720c */ /* 0x004fe40003f05270 */
[----:B------:R2:W5:Y:S11]  /*9be0*/  LDL.LU R0, [R1+0x2a8] ;  /* 0x0002a80001007983 */ /* 0x0005760000300800 */
[----:B--2---:R-:W-:Y:S05]  /*9bf0*/  @!P0 BRA `(.L_x_36) ;  /* 0x0000000000388947 */ /* 0x004fea0003800000 */
[----:B-----5:R2:W-:Y:S04]  /*9c00*/  STL [R1+0x2a8], R0 ;  /* 0x0002a80001007387 */ /* 0x0205e80000100800 */
[----:B--2---:R-:W2:Y:S01]  /*9c10*/  LDL R0, [R1+0x294] ;  /* 0x0002940001007983 */ /* 0x004ea20000100800 */
[----:B------:R-:W-:-:S04]  /*9c20*/  UISETP.LT.AND UP0, UPT, UR10, 0x1, UPT ;  /* 0x000000010a00788c */ /* 0x000fc8000bf01270 */
[----:B------:R-:W-:-:S04]  /*9c30*/  USEL UR6, UR10, 0x1, UP0 ;  /* 0x000000010a067887 */ /* 0x000fc80008000000 */
[----:B------:R-:W-:-:S04]  /*9c40*/  UIADD3 UR6, UR5, UR10, -UR6 ;  /* 0x0000000a05067290 */ /* 0x000fc8000fffe806 */
[----:B------:R-:W-:-:S04]  /*9c50*/  UIMAD.WIDE.U32 UR14, UR6, -0x55555555, URZ ;  /* 0xaaaaaaab060e78a5 */ /* 0x000fc8000f8e003f */
[----:B------:R-:W-:-:S04]  /*9c60*/  USHF.R.U32.HI UR14, URZ, 0x1, UR15 ;  /* 0x000000013f0e7899 */ /* 0x000fc8000801160f */
[----:B------:R-:W-:-:S04]  /*9c70*/  UIMAD UR6, UR14, -0x3, UR6 ;  /* 0xfffffffd0e0678a4 */ /* 0x000fc8000f8e0206 */
[----:B------:R-:W-:-:S04]  /*9c80*/  ULEA UR6, UR6, UR13, 0x3 ;  /* 0x0000000d06067291 */ /* 0x000fc8000f8e183f */
[----:B------:R-:W-:-:S06]  /*9c90*/  UIADD3 UR6, UR6, 0x18, URZ ;  /* 0x0000001806067890 */ /* 0x000fcc000fffe03f */
[----:B------:R-:W-:-:S05]  /*9ca0*/  IMAD.U32 R24, RZ, RZ, UR6 ;  /* 0x00000006ff187e24 */ /* 0x000fca000f8e00ff */
[----:B--2---:R-:W-:Y:S02]  /*9cb0*/  PRMT R24, R0, 0x654, R24 ;  /* 0x0000065400187816 */ /* 0x004fe40000000018 */
[----:B------:R2:W5:Y:S02]  /*9cc0*/  LDL.LU R0, [R1+0x2a8] ;  /* 0x0002a80001007983 */ /* 0x0005640000300800 */
[----:B------:R2:W-:Y:S03]  /*9cd0*/  SYNCS.ARRIVE.TRANS64.RED.A1T0 RZ, [R24+URZ], RZ ;  /* 0x000000ff18ff79a7 */ /* 0x0005e6000810043f */
.L_x_36:
[----:B------:R-:W-:Y:S05]  /*9ce0*/  BSYNC B0 ;  /* 0x0000000000007941 */ /* 0x000fea0003800000 */
.L_x_35:
[----:B------:R-:W-:-:S06]  /*9cf0*/  UISETP.GT.U32.AND UP0, UPT, UR7, 0x1, UPT ;  /* 0x000000010700788c */ /* 0x000fcc000bf04070 */
[----:B------:R-:W-:-:S13]  /*9d00*/  PLOP3.LUT P0, PT, PT, PT, UP0, 0x80, 0x0 ;  /* 0x000000000000781c */ /* 0x000fda0003f0f008 */
[----:B------:R-:W-:Y:S05]  /*9d10*/  @P0 BRA `(.L_x_33) ;  /* 0x0000000000040947 */ /* 0x000fea0003800000 */
[----:B------:R-:W-:Y:S01]  /*9d20*/  BPT.TRAP 0x1 ;  /* 0x000000040000795c */ /* 0x000fe20000300000 */
.L_x_33:
[----:B-----5:R4:W-:Y:S01]  /*9d30*/  STL [R1+0x2b0], R3 ;  /* 0x0002b00301007387 */ /* 0x0209e20000100800 */
[----:B------:R-:W0:Y:S01]  /*9d40*/  LDC R32, c[0x0][0x288] ;  /* 0x0000a200ff207b82 */ /* 0x000e220000000800 */
[----:B------:R-:W-:Y:S02]  /*9d50*/  UISETP.GE.U32.AND UP1, UPT, UR10, 0x3, UPT ;  /* 0x000000030a00788c */ /* 0x000fe4000bf26070 */
[----:B------:R-:W-:Y:S02]  /*9d60*/  USHF.R.S32.HI UR11, URZ, 0x1f, UR18 ;  /* 0x0000001f3f0b7899 */ /* 0x000fe40008011412 */
[----:B------:R-:W-:Y:S01]  /*9d70*/  UIADD3 UR5, UR10, UR5, URZ ;  /* 0x000000050a057290 */ /* 0x000fe2000fffe03f */
[----:B------:R-:W-:Y:S01]  /*9d80*/  ULDC.64 UR12, c[0x0][0x5d0] ;  /* 0x00017400000c7ab9 */ /* 0x000fe20000000a00 */
[----:B------:R-:W-:Y:S01]  /*9d90*/  ULDC UR14, c[0x0][0x284] ;  /* 0x0000a100000e7ab9 */ /* 0x000fe20000000800 */
[----:B----4-:R-:W4:Y:S04]  /*9da0*/  LDL.LU R3, [R1+0x2a0] ;  /* 0x0002a00001037983 */ /* 0x010f280000300800 */
[----:B------:R1:W-:Y:S04]  /*9db0*/  STL [R1+0x2ac], R2 ;  /* 0x0002ac0201007387 */ /* 0x0003e80000100800 */
[----:B------:R2:W-:Y:S01]  /*9dc0*/  STL [R1+0x2a8], R0 ;  /* 0x0002a80001007387 */ /* 0x0005e20000100800 */
[----:B-1----:R-:W1:Y:S03]  /*9dd0*/  S2R R2, SR_TID.X ;  /* 0x0000000000027919 */ /* 0x002e660000002100 */
[----:B--2---:R-:W2:Y:S01]  /*9de0*/  LDL.LU R0, [R1+0x29c] ;  /* 0x00029c0001007983 */ /* 0x004ea20000300800 */
[----:B-1----:R-:W-:-:S02]  /*9df0*/  SHF.R.U32.HI R24, RZ, 0x7, R2 ;  /* 0x00000007ff187819 */ /* 0x002fc40000011602 */
[----:B------:R-:W-:Y:S02]  /*9e00*/  SHF.R.U32.HI R25, RZ, 0x2, R2 ;  /* 0x00000002ff197819 */ /* 0x000fe40000011602 */
[----:B------:R-:W-:Y:S02]  /*9e10*/  LOP3.LUT R26, R2, 0x60, RZ, 0xc0, !PT ;  /* 0x00000060021a7812 */ /* 0x000fe400078ec0ff */
[----:B------:R-:W-:Y:S02]  /*9e20*/  LOP3.LUT R24, R24, 0x1, RZ, 0xc0, !PT ;  /* 0x0000000118187812 */ /* 0x000fe400078ec0ff */
[----:B------:R-:W-:Y:S02]  /*9e30*/  LOP3.LUT R25, R25, 0x7, RZ, 0xc0, !PT ;  /* 0x0000000719197812 */ /* 0x000fe400078ec0ff */
[----:B------:R-:W-:Y:S01]  /*9e40*/  SHF.R.U32.HI R28, RZ, 0x1, R26 ;  /* 0x00000001ff1c7819 */ /* 0x000fe2000001161a */
[----:B------:R-:W-:-:S03]  /*9e50*/  IMAD.SHL.U32 R26, R24, 0x40, RZ ;  /* 0x00000040181a7824 */ /* 0x000fc600078e00ff */
[--C-:B------:R-:W-:Y:S02]  /*9e60*/  IADD3 R27, RZ, -R28, -R25.reuse ;  /* 0x8000001cff1b7210 */ /* 0x100fe40007ffe819 */
[----:B------:R-:W-:Y:S01]  /*9e70*/  LOP3.LUT R35, R26, 0x40, R25, 0xe2, !PT ;  /* 0x000000401a237812 */ /* 0x000fe200078ee219 */
[C---:B------:R-:W-:Y:S01]  /*9e80*/  IMAD.SHL.U32 R26, R2.reuse, 0x2, RZ ;  /* 0x00000002021a7824 */ /* 0x040fe200078e00ff */
[----:B------:R-:W-:Y:S01]  /*9e90*/  LOP3.LUT R25, R2, 0x3, RZ, 0xc0, !PT ;  /* 0x0000000302197812 */ /* 0x000fe200078ec0ff */
[----:B------:R-:W-:Y:S02]  /*9ea0*/  IMAD R27, R24, -0x40, R27 ;  /* 0xffffffc0181b7824 */ /* 0x000fe400078e021b */
[----:B----4-:R-:W-:Y:S02]  /*9eb0*/  IMAD.SHL.U32 R33, R3, 0x80, RZ ;  /* 0x0000008003217824 */ /* 0x010fe400078e00ff */
[----:B------:R1:W5:Y:S01]  /*9ec0*/  LDL.LU R3, [R1+0x2b0] ;  /* 0x0002b00001037983 */ /* 0x0003620000300800 */
[----:B------:R-:W-:Y:S01]  /*9ed0*/  UIMAD UR6, UR11, UR12, URZ ;  /* 0x0000000c0b0672a4 */ /* 0x000fe2000f8e023f */
[----:B0-----:R-:W-:-:S02]  /*9ee0*/  IMAD R30, R25, -0x2, R32 ;  /* 0xfffffffe191e7824 */ /* 0x001fc400078e0220 */
[C---:B--2---:R-:W-:Y:S01]  /*9ef0*/  IMAD R24, R0.reuse, 0x180, RZ ;  /* 0x0000018000187824 */ /* 0x044fe200078e02ff */
[----:B------:R1:W5:Y:S01]  /*9f00*/  LDL.LU R2, [R1+0x2ac] ;  /* 0x0002ac0001027983 */ /* 0x0003620000300800 */
[----:B------:R-:W-:Y:S01]  /*9f10*/  IMAD.WIDE R38, R0, 0x180, RZ ;  /* 0x0000018000267825 */ /* 0x000fe200078e02ff */
[C---:B------:R-:W-:Y:S02]  /*9f20*/  LOP3.LUT R26, R33.reuse, 0x6, R26, 0xf8, !PT ;  /* 0x00000006211a7812 */ /* 0x040fe400078ef81a */
[----:B------:R1:W5:Y:S01]  /*9f30*/  LDL.LU R0, [R1+0x2a8] ;  /* 0x0002a80001007983 */ /* 0x0003620000300800 */
[----:B------:R-:W-:Y:S01]  /*9f40*/  ISETP.GE.AND P0, PT, R33, R32, PT ;  /* 0x000000202100720c */ /* 0x000fe20003f06270 */
[----:B------:R-:W-:Y:S01]  /*9f50*/  UISETP.GT.U32.AND UP0, UPT, UR5, 0x2, UPT ;  /* 0x000000020500788c */ /* 0x000fe2000bf04070 */
[C---:B------:R-:W-:Y:S01]  /*9f60*/  IADD3 R34, -R24.reuse, UR14, R27 ;  /* 0x0000000e18227c10 */ /* 0x040fe2000fffe11b */
[----:B------:R-:W-:Y:S01]  /*9f70*/  UIMAD UR6, UR18, UR13, UR6 ;  /* 0x0000000d120672a4 */ /* 0x000fe2000f8e0206 */
[----:B------:R-:W-:Y:S01]  /*9f80*/  IMAD.U32 R25, RZ, RZ, UR12 ;  /* 0x0000000cff197e24 */ /* 0x000fe2000f8e00ff */
[----:B------:R-:W-:Y:S01]  /*9f90*/  SHF.R.S32.HI R27, RZ, 0x1f, R26 ;  /* 0x0000001fff1b7819 */ /* 0x000fe2000001141a */
[----:B------:R-:W-:Y:S01]  /*9fa0*/  @UP1 UIMAD.WIDE.U32 UR12, UR5, -0x55555555, URZ ;  /* 0xaaaaaaab050c18a5 */ /* 0x000fe2000f8e003f */
[----:B------:R-:W-:Y:S01]  /*9fb0*/  ISETP.GE.OR P0, PT, R24, UR14, P0 ;  /* 0x0000000e18007c0c */ /* 0x000fe20008706670 */
[----:B------:R-:W-:-:S02]  /*9fc0*/  UISETP.LT.U32.AND UP0, UPT, UR10, 0x3, UP0 ;  /* 0x000000030a00788c */ /* 0x000fc40008701070 */
[----:B------:R-:W-:Y:S01]  /*9fd0*/  @UP1 USHF.R.U32.HI UR12, URZ, 0x1, UR13 ;  /* 0x000000013f0c1899 */ /* 0x000fe2000801160d */
[----:B------:R-:W-:Y:S01]  /*9fe0*/  IMAD.WIDE.U32 R24, R25, UR18, R26 ;  /* 0x0000001219187c25 */ /* 0x000fe2000f8e001a */
[----:B------:R-:W-:Y:S01]  /*9ff0*/  USEL UR13, URZ, 0x1, !UP0 ;  /* 0x000000013f0d7887 */ /* 0x000fe2000c000000 */
[----:B------:R-:W-:Y:S01]  /*a000*/  LOP3.LUT R35, R38, R35, R28, 0xfe, !PT ;  /* 0x0000002326237212 */ /* 0x000fe200078efe1c */
[----:B------:R-:W-:Y:S01]  /*a010*/  ULDC.64 UR14, c[0x0][0x5c8] ;  /* 0x00017200000e7ab9 */ /* 0x000fe20000000a00 */
[----:B------:R-:W-:Y:S01]  /*a020*/  VIADD R25, R25, UR6 ;  /* 0x0000000619197c36 */ /* 0x000fe20008000000 */
[----:B------:R-:W-:Y:S01]  /*a030*/  ULOP3.LUT UR4, UR4, UR13, URZ, 0x3c, !UPT ;  /* 0x0000000d04047292 */ /* 0x000fe2000f8e3c3f */
[----:B------:R-:W-:Y:S02]  /*a040*/  IMAD R28, R39, UR14, RZ ;  /* 0x0000000e271c7c24 */ /* 0x000fe4000f8e02ff */
[----:B------:R-:W-:Y:S01]  /*a050*/  IMAD.WIDE.U32 R24, R35, UR14, R24 ;  /* 0x0000000e23187c25 */ /* 0x000fe2000f8e0018 */
[----:B------:R-:W-:-:S03]  /*a060*/  @UP1 ULOP3.LUT UR4, UR4, 0x1, UR12, 0x78, !UPT ;  /* 0x0000000104041892 */ /* 0x000fc6000f8e780c */
[----:B------:R-:W-:Y:S02]  /*a070*/  IMAD R29, R35, UR15, R28 ;  /* 0x0000000f231d7c24 */ /* 0x000fe4000f8e021c */
[----:B------:R-:W-:Y:S02]  /*a080*/  IMAD.IADD R33, R30, 0x1, -R33 ;  /* 0x000000011e217824 */ /* 0x000fe400078e0a21 */
[----:B------:R-:W-:Y:S01]  /*a090*/  IMAD.MOV.U32 R162, RZ, RZ, -0x1 ;  /* 0xffffffffffa27424 */ /* 0x000fe200078e00ff */
[----:B-1----:R-:W-:Y:S06]  /*a0a0*/  @P0 BRA `(.L_x_37) ;  /* 0x0000013000200947 */ /* 0x002fec0003800000 */
[----:B------:R-:W-:Y:S01]  /*a0b0*/  FSETP.NEU.AND P0, PT, RZ, UR8, PT ;  /* 0x00000008ff007c0b */ /* 0x000fe2000bf0d000 */
[----:B------:R-:W-:Y:S01]  /*a0c0*/  BSSY B0, `(.L_x_37) ;  /* 0x0001306000007945 */ /* 0x000fe20003800000 */
[----:B------:R-:W-:-:S11]  /*a0d0*/  IMAD.IADD R32, R25, 0x1, R29 ;  /* 0x0000000119207824 */ /* 0x000fd600078e021d */
[----:B------:R-:W-:Y:S05]  /*a0e0*/  @!P0 BRA `(.L_x_38) ;  /* 0x000000b000808947 */ /* 0x000fea0003800000 */
[----:B------:R-:W-:Y:S01]  /*a0f0*/  ULDC.64 UR12, c[0x0][0x5b8] ;  /* 0x00016e00000c7ab9 */ /* 0x000fe20000000a00 */
[----:B------:R-:W-:Y:S01]  /*a100*/  ISETP.GE.AND P1, PT, R34, 0x1, PT ;  /* 0x000000012200780c */ /* 0x000fe20003f26270 */
[----:B------:R-:W-:Y:S02]  /*a110*/  UIMAD UR6, UR11, UR12, URZ ;  /* 0x0000000c0b0672a4 */ /* 0x000fe4000f8e023f */
[----:B------:R-:W-:Y:S01]  /*a120*/  IMAD.U32 R29, RZ, RZ, UR12 ;  /* 0x0000000cff1d7e24 */ /* 0x000fe2000f8e00ff */
[----:B------:R-:W-:Y:S01]  /*a130*/  ULDC.64 UR14, c[0x0][0x5a8] ;  /* 0x00016a00000e7ab9 */ /* 0x000fe20000000a00 */
[----:B------:R-:W-:Y:S01]  /*a140*/  ISETP.LT.OR P2, PT, R33, 0x1, !P1 ;  /* 0x000000012100780c */ /* 0x000fe20004f41670 */
[----:B------:R-:W-:Y:S02]  /*a150*/  UIMAD UR6, UR18, UR13, UR6 ;  /* 0x0000000d120672a4 */ /* 0x000fe4000f8e0206 */
[----:B------:R-:W-:Y:S01]  /*a160*/  IMAD.WIDE.U32 R26, R29, UR18, R26 ;  /* 0x000000121d1a7c25 */ /* 0x000fe2000f8e001a */
[----:B------:R-:W-:Y:S01]  /*a170*/  PRMT R36, RZ, 0x7610, R36 ;  /* 0x00007610ff247816 */ /* 0x000fe20000000024 */
[----:B------:R-:W-:-:S02]  /*a180*/  ULDC.64 UR12, c[0x0][0x5b0] ;  /* 0x00016c00000c7ab9 */ /* 0x000fc40000000a00 */
[----:B------:R-:W-:Y:S02]  /*a190*/  IMAD.MOV.U32 R30, RZ, RZ, R26 ;  /* 0x000000ffff1e7224 */ /* 0x000fe400078e001a */
[----:B------:R-:W-:Y:S02]  /*a1a0*/  VIADD R31, R27, UR6 ;  /* 0x000000061b1f7c36 */ /* 0x000fe40008000000 */
[----:B------:R-:W-:Y:S02]  /*a1b0*/  IMAD R28, R39, UR12, RZ ;  /* 0x0000000c271c7c24 */ /* 0x000fe4000f8e02ff */
[----:B------:R-:W-:-:S04]  /*a1c0*/  IMAD.WIDE.U32 R26, R35, UR12, R30 ;  /* 0x0000000c231a7c25 */ /* 0x000fc8000f8e001e */
[----:B------:R-:W-:Y:S01]  /*a1d0*/  IMAD R29, R35, UR13, R28 ;  /* 0x0000000d231d7c24 */ /* 0x000fe2000f8e021c */
[----:B------:R-:W-:-:S04]  /*a1e0*/  IADD3 R26, P0, R26, UR14, RZ ;  /* 0x0000000e1a1a7c10 */ /* 0x000fc8000ff1e0ff */
[----:B------:R-:W-:Y:S02]  /*a1f0*/  IADD3.X R27, R27, UR15, R29, P0, !PT ;  /* 0x0000000f1b1b7c10 */ /* 0x000fe400087fe41d */
[----:B------:R-:W0:Y:S03]  /*a200*/  @!P2 LDC.64 R28, c[0x0][0x5c0] ;  /* 0x00017000ff1cab82 */ /* 0x000e260000000a00 */
[----:B------:R-:W2:Y:S01]  /*a210*/  @!P2 LDG.E.U8 R36, desc[UR24][R26.64] ;  /* 0x000000181a24a981 */ /* 0x000ea2000c1e1100 */
[----:B------:R-:W-:Y:S02]  /*a220*/  ISETP.LT.OR P3, PT, R33, 0x2, !P1 ;  /* 0x000000022100780c */ /* 0x000fe40004f61670 */
[----:B0-----:R-:W-:-:S05]  /*a230*/  @!P2 IADD3 R28, P0, R24, R28, RZ ;  /* 0x0000001c181ca210 */ /* 0x001fca0007f1e0ff */
[----:B------:R-:W-:Y:S01]  /*a240*/  @!P2 IMAD.X R29, R32, 0x1, R29, P0 ;  /* 0x00000001201da824 */ /* 0x000fe200000e061d */
[----:B--2---:R-:W-:-:S04]  /*a250*/  LOP3.LUT R36, R36, 0xff, RZ, 0xc0, !PT ;  /* 0x000000ff24247812 */ /* 0x004fc800078ec0ff */
[----:B------:R-:W-:-:S05]  /*a260*/  F2FP.F16.E4M3.UNPACK_B R36, R36 ;  /* 0x00000024ff24723e */ /* 0x000fca00020006ff */
[----:B------:R-:W-:-:S05]  /*a270*/  HADD2.F32 R36, -RZ, R36.H0_H0 ;  /* 0x20000024ff247230 */ /* 0x000fca0000004100 */
[----:B------:R-:W-:-:S04]  /*a280*/  FMUL R36, R36, UR8 ;  /* 0x0000000824247c20 */ /* 0x000fc80008400000 */
[----:B------:R-:W-:Y:S01]  /*a290*/  FFMA R36, R227, UR17, R36 ;  /* 0x00000011e3247c23 */ /* 0x000fe20008000024 */
[----:B------:R-:W-:Y:S01]  /*a2a0*/  PRMT R38, RZ, 0x7610, R38 ;  /* 0x00007610ff267816 */ /* 0x000fe20000000026 */
[----:B------:R-:W2:Y:S03]  /*a2b0*/  LDL.LU R227, [R1+0x8] ;  /* 0x0000080001e37983 */ /* 0x000ea60000300800 */
[----:B------:R-:W-:Y:S02]  /*a2c0*/  F2FP.SATFINITE.E4M3.F32.PACK_AB_MERGE_C R41, RZ, R36, RZ ;  /* 0x00000024ff29723e */ /* 0x000fe400048070ff */
[----:B------:R-:W-:-:S03]  /*a2d0*/  PRMT R36, RZ, 0x7610, R36 ;  /* 0x00007610ff247816 */ /* 0x000fc60000000024 */
[----:B------:R0:W-:Y:S04]  /*a2e0*/  @!P2 STG.E.U8 desc[UR24][R28.64], R41 ;  /* 0x000000291c00a986 */ /* 0x0001e8000c101118 */
[----:B------:R-:W4:Y:S01]  /*a2f0*/  @!P3 LDG.E.U8 R36, desc[UR24][R26.64+0x1] ;  /* 0x000001181a24b981 */ /* 0x000f22000c1e1100 */
[----:B0-----:R-:W0:Y:S02]  /*a300*/  @!P3 LDC.64 R28, c[0x0][0x5c0] ;  /* 0x00017000ff1cbb82 */ /* 0x001e240000000a00 */
[----:B0-----:R-:W-:-:S05]  /*a310*/  @!P3 IADD3 R28, P0, R24, R28, RZ ;  /* 0x0000001c181cb210 */ /* 0x001fca0007f1e0ff */
[----:B------:R-:W-:Y:S01]  /*a320*/  @!P3 IMAD.X R29, R32, 0x1, R29, P0 ;  /* 0x00000001201db824 */ /* 0x000fe200000e061d */
[----:B----4-:R-:W-:-:S04]  /*a330*/  LOP3.LUT R36, R36, 0xff, RZ, 0xc0, !PT ;  /* 0x000000ff24247812 */ /* 0x010fc800078ec0ff */
[----:B------:R-:W-:-:S05]  /*a340*/  F2FP.F16.E4M3.UNPACK_B R36, R36 ;  /* 0x00000024ff24723e */ /* 0x000fca00020006ff */
[----:B------:R-:W-:-:S05]  /*a350*/  HADD2.F32 R36, -RZ, R36.H0_H0 ;  /* 0x20000024ff247230 */ /* 0x000fca0000004100 */
[----:B------:R-:W-:-:S04]  /*a360*/  FMUL R37, R36, UR8 ;  /* 0x0000000824257c20 */ /* 0x000fc80008400000 */
[----:B------:R-:W-:Y:S02]  /*a370*/  FFMA R37, R226, UR17, R37 ;  /* 0x00000011e2257c23 */ /* 0x000fe40008000025 */
[----:B------:R-:W4:Y:S03]  /*a380*/  LDL.LU R226, [R1+0x4] ;  /* 0x0000040001e27983 */ /* 0x000f260000300800 */
[----:B------:R-:W-:Y:S02]  /*a390*/  F2FP.SATFINITE.E4M3.F32.PACK_AB_MERGE_C R43, RZ, R37, RZ ;  /* 0x00000025ff2b723e */ /* 0x000fe400048070ff */
[----:B------:R-:W-:-:S03]  /*a3a0*/  IADD3 R37, P0, R35, 0x8, RZ ;  /* 0x0000000823257810 */ /* 0x000fc60007f1e0ff */
[----:B------:R0:W-:Y:S02]  /*a3b0*/  @!P3 STG.E.U8 desc[UR24][R28.64+0x1], R43 ;  /* 0x0000012b1c00b986 */ /* 0x0001e4000c101118 */
[----:B------:R-:W-:Y:S01]  /*a3c0*/  IMAD.X R36, RZ, RZ, R39, P0 ;  /* 0x000000ffff247224 */ /* 0x000fe200000e0627 */
[----:B------:R-:W-:-:S03]  /*a3d0*/  ISETP.GE.AND P0, PT, R34, 0x9, PT ;  /* 0x000000092200780c */ /* 0x000fc60003f06270 */
[----:B------:R-:W-:Y:S01]  /*a3e0*/  IMAD R36, R36, UR12, RZ ;  /* 0x0000000c24247c24 */ /* 0x000fe2000f8e02ff */
[----:B------:R-:W-:-:S03]  /*a3f0*/  ISETP.LT.OR P2, PT, R33, 0x1, !P0 ;  /* 0x000000012100780c */ /* 0x000fc60004741670 */
[C---:B------:R-:W-:Y:S02]  /*a400*/  IMAD R41, R37.reuse, UR13, R36 ;  /* 0x0000000d25297c24 */ /* 0x040fe4000f8e0224 */
[----:B0-----:R-:W-:-:S03]  /*a410*/  IMAD.WIDE.U32 R28, R37, UR12, R30 ;  /* 0x0000000c251c7c25 */ /* 0x001fc6000f8e001e */
[----:B------:R-:W-:-:S05]  /*a420*/  IADD3 R28, P3, R28, UR14, RZ ;  /* 0x0000000e1c1c7c10 */ /* 0x000fca000ff7e0ff */
[----:B------:R-:W0:Y:S01]  /*a430*/  @!P2 LDC.64 R36, c[0x0][0x5c0] ;  /* 0x00017000ff24ab82 */ /* 0x000e220000000a00 */
[----:B------:R-:W-:-:S05]  /*a440*/  IADD3.X R29, R29, UR15, R41, P3, !PT ;  /* 0x0000000f1d1d7c10 */ /* 0x000fca0009ffe429 */
[----:B------:R-:W3:Y:S01]  /*a450*/  @!P2 LDG.E.U8 R38, desc[UR24][R28.64] ;  /* 0x000000181c26a981 */ /* 0x000ee2000c1e1100 */
[----:B------:R-:W-:Y:S02]  /*a460*/  ISETP.LT.OR P3, PT, R33, 0x2, !P0 ;  /* 0x000000022100780c */ /* 0x000fe40004761670 */
[----:B0----5:R-:W-:-:S04]  /*a470*/  @!P2 IADD3 R36, P4, P5, R24, R36, R2 ;  /* 0x000000241824a210 */ /* 0x021fc80007d9e002 */
[----:B------:R-:W-:Y:S02]  /*a480*/  @!P2 IADD3.X R37, R32, R37, R6, P4, P5 ;  /* 0x000000252025a210 */ /* 0x000fe400027ea406 */
[----:B---3--:R-:W-:-:S04]  /*a490*/  LOP3.LUT R38, R38, 0xff, RZ, 0xc0, !PT ;  /* 0x000000ff26267812 */ /* 0x008fc800078ec0ff */
[----:B------:R-:W-:-:S05]  /*a4a0*/  F2FP.F16.E4M3.UNPACK_B R38, R38 ;  /* 0x00000026ff26723e */ /* 0x000fca00020006ff */
[----:B------:R-:W-:-:S05]  /*a4b0*/  HADD2.F32 R38, -RZ, R38.H0_H0 ;  /* 0x20000026ff267230 */ /* 0x000fca0000004100 */
[----:B------:R-:W-:-:S04]  /*a4c0*/  FMUL R38, R38, UR8 ;  /* 0x0000000826267c20 */ /* 0x000fc80008400000 */
[----:B------:R-:W-:Y:S02]  /*a4d0*/  FFMA R38, R225, UR17, R38 ;  /* 0x00000011e1267c23 */ /* 0x000fe40008000026 */
[----:B------:R-:W3:Y:S03]  /*a4e0*/  LDL.LU R225, [R1] ;  /* 0x0000000001e17983 */ /* 0x000ee60000300800 */
[----:B------:R-:W-:Y:S02]  /*a4f0*/  F2FP.SATFINITE.E4M3.F32.PACK_AB_MERGE_C R43, RZ, R38, RZ ;  /* 0x00000026ff2b723e */ /* 0x000fe400048070ff */
[----:B------:R-:W-:-:S03]  /*a500*/  PRMT R38, RZ, 0x7610, R38 ;  /* 0x00007610ff267816 */ /* 0x000fc60000000026 */
[----:B------:R0:W-:Y:S04]  /*a510*/  @!P2 STG.E.U8 desc[UR24][R36.64], R43 ;  /* 0x0000002b2400a986 */ /* 0x0001e8000c101118 */
[----:B------:R-:W2:Y:S01]  /*a520*/  @!P3 LDG.E.U8 R38, desc[UR24][R28.64+0x1] ;  /* 0x000001181c26b981 */ /* 0x000ea2000c1e1100 */
[----:B------:R-:W-:Y:S01]  /*a530*/  ISETP.LT.OR P2, PT, R33, 0x9, !P1 ;  /* 0x000000092100780c */ /* 0x000fe20004f41670 */
[----:B0-----:R-:W0:Y:S02]  /*a540*/  @!P3 LDC.64 R36, c[0x0][0x5c0] ;  /* 0x00017000ff24bb82 */ /* 0x001e240000000a00 */
[----:B0-----:R-:W-:-:S04]  /*a550*/  @!P3 IADD3 R36, P4, P5, R24, R36, R2 ;  /* 0x000000241824b210 */ /* 0x001fc80007d9e002 */
[----:B------:R-:W-:Y:S02]  /*a560*/  @!P3 IADD3.X R37, R32, R37, R6, P4, P5 ;  /* 0x000000252025b210 */ /* 0x000fe400027ea406 */
[----:B--2---:R-:W-:-:S04]  /*a570*/  LOP3.LUT R38, R38, 0xff, RZ, 0xc0, !PT ;  /* 0x000000ff26267812 */ /* 0x004fc800078ec0ff */
[----:B------:R-:W-:-:S05]  /*a580*/  F2FP.F16.E4M3.UNPACK_B R38, R38 ;  /* 0x00000026ff26723e */ /* 0x000fca00020006ff */
[----:B------:R-:W-:-:S05]  /*a590*/  HADD2.F32 R38, -RZ, R38.H0_H0 ;  /* 0x20000026ff267230 */ /* 0x000fca0000004100 */
[----:B------:R-:W-:Y:S01]  /*a5a0*/  FMUL R41, R38, UR8 ;  /* 0x0000000826297c20 */ /* 0x000fe20008400000 */
[----:B------:R-:W-:-:S03]  /*a5b0*/  PRMT R38, RZ, 0x7610, R38 ;  /* 0x00007610ff267816 */ /* 0x000fc60000000026 */
[----:B------:R-:W-:-:S05]  /*a5c0*/  FFMA R41, R224, UR17, R41 ;  /* 0x00000011e0297c23 */ /* 0x000fca0008000029 */
[----:B------:R-:W-:-:S05]  /*a5d0*/  F2FP.SATFINITE.E4M3.F32.PACK_AB_MERGE_C R41, RZ, R41, RZ ;  /* 0x00000029ff29723e */ /* 0x000fca00048070ff */
[----:B------:R0:W-:Y:S04]  /*a5e0*/  @!P3 STG.E.U8 desc[UR24][R36.64+0x1], R41 ;  /* 0x000001292400b986 */ /* 0x0001e8000c101118 */
[----:B------:R-:W2:Y:S01]  /*a5f0*/  @!P2 LDG.E.U8 R38, desc[UR24][R26.64+0x8] ;  /* 0x000008181a26a981 */ /* 0x000ea2000c1e1100 */
[----:B------:R-:W-:Y:S01]  /*a600*/  ISETP.LT.OR P3, PT, R33, 0xa, !P1 ;  /* 0x0000000a2100780c */ /* 0x000fe20004f61670 */
[----:B0-----:R-:W0:Y:S02]  /*a610*/  @!P2 LDC.64 R36, c[0x0][0x5c0] ;  /* 0x00017000ff24ab82 */ /* 0x001e240000000a00 */
[----:B0-----:R-:W-:-:S05]  /*a620*/  @!P2 IADD3 R36, P4, R24, R36, RZ ;  /* 0x000000241824a210 */ /* 0x001fca0007f9e0ff */
[----:B------:R-:W-:Y:S01]  /*a630*/  @!P2 IMAD.X R37, R32, 0x1, R37, P4 ;  /* 0x000000012025a824 */ /* 0x000fe200020e0625 */
[----:B--2---:R-:W-:-:S04]  /*a640*/  LOP3.LUT R38, R38, 0xff, RZ, 0xc0, !PT ;  /* 0x000000ff26267812 */ /* 0x004fc800078ec0ff */
[----:B------:R-:W-:-:S05]  /*a650*/  F2FP.F16.E4M3.UNPACK_B R38, R38 ;  /* 0x00000026ff26723e */ /* 0x000fca00020006ff */
[----:B------:R-:W-:-:S05]  /*a660*/  HADD2.F32 R38, -RZ, R38.H0_H0 ;  /* 0x20000026ff267230 */ /* 0x000fca0000004100 */
[----:B------:R-:W-:-:S04]  /*a670*/  FMUL R38, R38, UR8 ;  /* 0x0000000826267c20 */ /* 0x000fc80008400000 */
[----:B------:R-:W-:-:S05]  /*a680*/  FFMA R38, R223, UR17, R38 ;  /* 0x00000011df267c23 */ /* 0x000fca0008000026 */
[----:B------:R-:W-:Y:S02]  /*a690*/  F2FP.SATFINITE.E4M3.F32.PACK_AB_MERGE_C R43, RZ, R38, RZ ;  /* 0x00000026ff2b723e */ /* 0x000fe400048070ff */
[----:B------:R-:W-:-:S03]  /*a6a0*/  PRMT R38, RZ, 0x7610, R38 ;  /* 0x00007610ff267816 */ /* 0x000fc60000000026 */
        /* <DEDUP_REMOVED lines=101> */
[----:B------:R-:W-:Y:S01]  /*ad00*/  FFMA R38, R23, UR17, R38 ;  /* 0x0000001117267c23 */ /* 0x000fe20008000026 */
[----:B------:R-:W-:-:S04]  /*ad10*/  PRMT R23, RZ, 0x7610, R23 ;  /* 0x00007610ff177816 */ /* 0x000fc80000000017 */
[----:B------:R-:W-:-:S05]  /*ad20*/  F2FP.SATFINITE.E4M3.F32.PACK_AB_MERGE_C R41, RZ, R38, RZ ;  /* 0x00000026ff29723e */ /* 0x000fca00048070ff */
[----:B------:R0:W-:Y:S04]  /*ad30*/  @!P2 STG.E.U8 desc[UR24][R36.64+0x18], R41 ;  /* 0x000018292400a986 */ /* 0x0001e8000c101118 */
[----:B------:R-:W2:Y:S01]  /*ad40*/  @!P3 LDG.E.U8 R23, desc[UR24][R26.64+0x19] ;  /* 0x000019181a17b981 */ /* 0x000ea2000c1e1100 */
[----:B------:R-:W-:Y:S02]  /*ad50*/  ISETP.LT.OR P2, PT, R33, 0x19, !P0 ;  /* 0x000000192100780c */ /* 0x000fe40004741670 */
[----:B------:R-:W-:Y:S01]  /*ad60*/  PRMT R38, RZ, 0x7610, R38 ;  /* 0x00007610ff267816 */ /* 0x000fe20000000026 */
        /* <DEDUP_REMOVED lines=9> */
[----:B------:R-:W0:Y:S03]  /*ae00*/  @!P2 LDC.64 R22, c[0x0][0x5c0] ;  /* 0x00017000ff16ab82 */ /* 0x000e260000000a00 */
[----:B------:R1:W-:Y:S04]  /*ae10*/  @!P3 STG.E.U8 desc[UR24][R36.64+0x19], R41 ;  /* 0x000019292400b986 */ /* 0x0003e8000c101118 */
[----:B------:R-:W2:Y:S01]  /*ae20*/  @!P2 LDG.E.U8 R38, desc[UR24][R28.64+0x18] ;  /* 0x000018181c26a981 */ /* 0x000ea2000c1e1100 */
[----:B------:R-:W-:-:S02]  /*ae30*/  ISETP.LT.OR P3, PT, R33, 0x1a, !P0 ;  /* 0x0000001a2100780c */ /* 0x000fc40004761670 */
[----:B0-----:R-:W-:-:S04]  /*ae40*/  @!P2 IADD3 R22, P4, P5, R24, R22, R2 ;  /* 0x000000161816a210 */ /* 0x001fc80007d9e002 */
[----:B------:R-:W-:Y:S02]  /*ae50*/  @!P2 IADD3.X R23, R32, R23, R6, P4, P5 ;  /* 0x000000172017a210 */ /* 0x000fe400027ea406 */
[----:B--2---:R-:W-:-:S04]  /*ae60*/  LOP3.LUT R38, R38, 0xff, RZ, 0xc0, !PT ;  /* 0x000000ff26267812 */ /* 0x004fc800078ec0ff */
[----:B------:R-:W-:-:S05]  /*ae70*/  F2FP.F16.E4M3.UNPACK_B R38, R38 ;  /* 0x00000026ff26723e */ /* 0x000fca00020006ff */
[----:B------:R-:W-:-:S05]  /*ae80*/  HADD2.F32 R38, -RZ, R38.H0_H0 ;  /* 0x20000026ff267230 */ /* 0x000fca0000004100 */
[----:B------:R-:W-:-:S04]  /*ae90*/  FMUL R38, R38, UR8 ;  /* 0x0000000826267c20 */ /* 0x000fc80008400000 */
[----:B------:R-:W-:Y:S01]  /*aea0*/  FFMA R38, R21, UR17, R38 ;  /* 0x0000001115267c23 */ /* 0x000fe20008000026 */
[----:B------:R-:W-:-:S04]  /*aeb0*/  PRMT R21, RZ, 0x7610, R21 ;  /* 0x00007610ff157816 */ /* 0x000fc80000000015 */
[----:B-1----:R-:W-:-:S05]  /*aec0*/  F2FP.SATFINITE.E4M3.F32.PACK_AB_MERGE_C R37, RZ, R38, RZ ;  /* 0x00000026ff25723e */ /* 0x002fca00048070ff */
[----:B------:R0:W-:Y:S04]  /*aed0*/  @!P2 STG.E.U8 desc[UR24][R22.64+0x18], R37 ;  /* 0x000018251600a986 */ /* 0x0001e8000c101118 */
[----:B------:R-:W2:Y:S01]  /*aee0*/  @!P3 LDG.E.U8 R21, desc[UR24][R28.64+0x19] ;  /* 0x000019181c15b981 */ /* 0x000ea2000c1e1100 */
[----:B------:R-:W-:Y:S02]  /*aef0*/  ISETP.LT.OR P2, PT, R33, 0x21, !P1 ;  /* 0x000000212100780c */ /* 0x000fe40004f41670 */
[----:B------:R-:W-:Y:S01]  /*af00*/  PRMT R36, RZ, 0x7610, R36 ;  /* 0x00007610ff247816 */ /* 0x000fe20000000024 */
        /* <DEDUP_REMOVED lines=169> */
[----:B-1----:R-:W-:Y:S02]  /*b9a0*/  PRMT R10, RZ, 0x7610, R10 ;  /* 0x00007610ff0a7816 */ /* 0x002fe4000000000a */
[----:B0-----:R-:W-:-:S05]  /*b9b0*/  @!P2 IADD3 R8, P4, R24, R8, RZ ;  /* 0x000000081808a210 */ /* 0x001fca0007f9e0ff */
[----:B------:R-:W-:Y:S01]  /*b9c0*/  @!P2 IMAD.X R9, R32, 0x1, R9, P4 ;  /* 0x000000012009a824 */ /* 0x000fe200020e0609 */
[----:B--2---:R-:W-:-:S04]  /*b9d0*/  LOP3.LUT R12, R12, 0xff, RZ, 0xc0, !PT ;  /* 0x000000ff0c0c7812 */ /* 0x004fc800078ec0ff */
[----:B------:R-:W-:-:S05]  /*b9e0*/  F2FP.F16.E4M3.UNPACK_B R12, R12 ;  /* 0x0000000cff0c723e */ /* 0x000fca00020006ff */
[----:B------:R-:W-:-:S05]  /*b9f0*/  HADD2.F32 R12, -RZ, R12.H0_H0 ;  /* 0x2000000cff0c7230 */ /* 0x000fca0000004100 */
[----:B------:R-:W-:-:S04]  /*ba00*/  FMUL R12, R12, UR8 ;  /* 0x000000080c0c7c20 */ /* 0x000fc80008400000 */
[----:B---3--:R-:W-:Y:S02]  /*ba10*/  FFMA R12, R225, UR17, R12 ;  /* 0x00000011e10c7c23 */ /* 0x008fe4000800000c */
[----:B------:R-:W2:Y:S03]  /*ba20*/  LDL.LU R225, [R1+0xc] ;  /* 0x00000c0001e17983 */ /* 0x000ea60000300800 */
[----:B------:R-:W-:-:S05]  /*ba30*/  F2FP.SATFINITE.E4M3.F32.PACK_AB_MERGE_C R11, RZ, R12, RZ ;  /* 0x0000000cff0b723e */ /* 0x000fca00048070ff */
[----:B------:R0:W-:Y:S04]  /*ba40*/  @!P2 STG.E.U8 desc[UR24][R8.64+0x38], R11 ;  /* 0x0000380b0800a986 */ /* 0x0001e8000c101118 */
[----:B------:R-:W3:Y:S01]  /*ba50*/  @!P3 LDG.E.U8 R10, desc[UR24][R26.64+0x39] ;  /* 0x000039181a0ab981 */ /* 0x000ee2000c1e1100 */
[----:B------:R-:W-:Y:S01]  /*ba60*/  ISETP.LT.OR P2, PT, R33, 0x39, !P0 ;  /* 0x000000392100780c */ /* 0x000fe20004741670 */
[----:B0-----:R-:W0:Y:S02]  /*ba70*/  @!P3 LDC.64 R8, c[0x0][0x5c0] ;  /* 0x00017000ff08bb82 */ /* 0x001e240000000a00 */
[----:B0-----:R-:W-:-:S05]  /*ba80*/  @!P3 IADD3 R8, P4, R24, R8, RZ ;  /* 0x000000081808b210 */ /* 0x001fca0007f9e0ff */
[----:B------:R-:W-:Y:S01]  /*ba90*/  @!P3 IMAD.X R9, R32, 0x1, R9, P4 ;  /* 0x000000012009b824 */ /* 0x000fe200020e0609 */
[----:B---3--:R-:W-:-:S04]  /*baa0*/  LOP3.LUT R10, R10, 0xff, RZ, 0xc0, !PT ;  /* 0x000000ff0a0a7812 */ /* 0x008fc800078ec0ff */
[----:B------:R-:W-:-:S05]  /*bab0*/  F2FP.F16.E4M3.UNPACK_B R10, R10 ;  /* 0x0000000aff0a723e */ /* 0x000fca00020006ff */
[----:B------:R-:W-:-:S05]  /*bac0*/  HADD2.F32 R10, -RZ, R10.H0_H0 ;  /* 0x2000000aff0a7230 */ /* 0x000fca0000004100 */
[----:B------:R-:W-:-:S04]  /*bad0*/  FMUL R10, R10, UR8 ;  /* 0x000000080a0a7c20 */ /* 0x000fc80008400000 */
[----:B----4-:R-:W-:Y:S02]  /*bae0*/  FFMA R10, R226, UR17, R10 ;  /* 0x00000011e20a7c23 */ /* 0x010fe4000800000a */
[----:B------:R-:W3:Y:S03]  /*baf0*/  LDL.LU R226, [R1+0x10] ;  /* 0x0000100001e27983 */ /* 0x000ee60000300800 */
[----:B------:R-:W-:Y:S02]  /*bb00*/  F2FP.SATFINITE.E4M3.F32.PACK_AB_MERGE_C R11, RZ, R10, RZ ;  /* 0x0000000aff0b723e */ /* 0x000fe400048070ff */
[----:B------:R-:W-:-:S03]  /*bb10*/  PRMT R10, RZ, 0x7610, R10 ;  /* 0x00007610ff0a7816 */ /* 0x000fc6000000000a */
[----:B------:R0:W-:Y:S04]  /*bb20*/  @!P3 STG.E.U8 desc[UR24][R8.64+0x39], R11 ;  /* 0x0000390b0800b986 */ /* 0x0001e8000c101118 */
[----:B------:R-:W4:Y:S01]  /*bb30*/  @!P2 LDG.E.U8 R10, desc[UR24][R28.64+0x38] ;  /* 0x000038181c0aa981 */ /* 0x000f22000c1e1100 */
[----:B------:R-:W-:Y:S01]  /*bb40*/  ISETP.LT.OR P3, PT, R33, 0x3a, !P0 ;  /* 0x0000003a2100780c */ /* 0x000fe20004761670 */
[----:B0-----:R-:W0:Y:S02]  /*bb50*/  @!P2 LDC.64 R8, c[0x0][0x5c0] ;  /* 0x00017000ff08ab82 */ /* 0x001e240000000a00 */
[----:B0-----:R-:W-:-:S04]  /*bb60*/  @!P2 IADD3 R8, P4, P5, R24, R8, R2 ;  /* 0x000000081808a210 */ /* 0x001fc80007d9e002 */
[----:B------:R-:W-:Y:S02]  /*bb70*/  @!P2 IADD3.X R9, R32, R9, R6, P4, P5 ;  /* 0x000000092009a210 */ /* 0x000fe400027ea406 */
[----:B----4-:R-:W-:-:S04]  /*bb80*/  LOP3.LUT R10, R10, 0xff, RZ, 0xc0, !PT ;  /* 0x000000ff0a0a7812 */ /* 0x010fc800078ec0ff */
[----:B------:R-:W-:-:S05]  /*bb90*/  F2FP.F16.E4M3.UNPACK_B R10, R10 ;  /* 0x0000000aff0a723e */ /* 0x000fca00020006ff */
[----:B------:R-:W-:-:S05]  /*bba0*/  HADD2.F32 R10, -RZ, R10.H0_H0 ;  /* 0x2000000aff0a7230 */ /* 0x000fca0000004100 */
[----:B------:R-:W-:-:S04]  /*bbb0*/  FMUL R10, R10, UR8 ;  /* 0x000000080a0a7c20 */ /* 0x000fc80008400000 */
[----:B------:R-:W-:Y:S02]  /*bbc0*/  FFMA R10, R227, UR17, R10 ;  /* 0x00000011e30a7c23 */ /* 0x000fe4000800000a */
[----:B------:R-:W4:Y:S03]  /*bbd0*/  LDL.LU R227, [R1+0x14] ;  /* 0x0000140001e37983 */ /* 0x000f260000300800 */
        /* <DEDUP_REMOVED lines=12> */
[----:B------:R-:W-:Y:S02]  /*bca0*/  FFMA R10, R225, UR17, R10 ;  /* 0x00000011e10a7c23 */ /* 0x000fe4000800000a */
[----:B------:R-:W2:Y:S03]  /*bcb0*/  LDL.LU R225, [R1+0x18] ;  /* 0x0000180001e17983 */ /* 0x000ea60000300800 */
[----:B------:R-:W-:Y:S02]  /*bcc0*/  F2FP.SATFINITE.E4M3.F32.PACK_AB_MERGE_C R11, RZ, R10, RZ ;  /* 0x0000000aff0b723e */ /* 0x000fe400048070ff */
[----:B------:R-:W-:-:S03]  /*bcd0*/  PRMT R10, RZ, 0x7610, R10 ;  /* 0x00007610ff0a7816 */ /* 0x000fc6000000000a */
        /* <DEDUP_REMOVED lines=10> */
[----:B------:R-:W-:Y:S02]  /*bd80*/  FFMA R10, R226, UR17, R10 ;  /* 0x00000011e20a7c23 */ /* 0x000fe4000800000a */
[----:B------:R-:W3:Y:S03]  /*bd90*/  LDL.LU R226, [R1+0x1c] ;  /* 0x00001c0001e27983 */ /* 0x000ee60000300800 */
[----:B------:R-:W-:Y:S02]  /*bda0*/  F2FP.SATFINITE.E4M3.F32.PACK_AB_MERGE_C R11, RZ, R10, RZ ;  /* 0x0000000aff0b723e */ /* 0x000fe400048070ff */
[----:B------:R-:W-:-:S03]  /*bdb0*/  PRMT R10, RZ, 0x7610, R10 ;  /* 0x00007610ff0a7816 */ /* 0x000fc6000000000a */
[----:B------:R0:W-:Y:S04]  /*bdc0*/  @!P2 STG.E.U8 desc[UR24][R8.64+0x40], R11 ;  /* 0x0000400b0800a986 */ /* 0x0001e8000c101118 */
[----:B------:R-:W4:Y:S01]  /*bdd0*/  @!P3 LDG.E.U8 R10, desc[UR24][R26.64+0x41] ;  /* 0x000041181a0ab981 */ /* 0x000f22000c1e1100 */
[----:B------:R-:W-:Y:S01]  /*bde0*/  ISETP.LT.OR P2, PT, R33, 0x41, !P0 ;  /* 0x000000412100780c */ /* 0x000fe20004741670 */
        /* <DEDUP_REMOVED lines=29> */
[----:B0-----:R-:W-:-:S04]  /*bfc0*/  @!P3 IADD3 R8, P4, P5, R24, R8, R2 ;  /* 0x000000081808b210 */ /* 0x001fc80007d9e002 */
[----:B------:R-:W-:Y:S02]  /*bfd0*/  @!P3 IADD3.X R9, R32, R9, R6, P4, P5 ;  /* 0x000000092009b210 */ /* 0x000fe400027ea406 */
        /* <DEDUP_REMOVED lines=340> */
[----:B------:R-:W-:Y:S01]  /*d520*/  FFMA R10, R226, UR17, R10 ;  /* 0x00000011e20a7c23 */ /* 0x000fe2000800000a */
[----:B------:R-:W-:Y:S01]  /*d530*/  ISETP.LT.OR P1, PT, R33, 0x7a, !P1 ;  /* 0x0000007a2100780c */ /* 0x000fe20004f21670 */
[----:B------:R-:W3:Y:S03]  /*d540*/  LDL.LU R226, [R1+0x88] ;  /* 0x0000880001e27983 */ /* 0x000ee60000300800 */
        /* <DEDUP_REMOVED lines=11> */
[----:B------:R-:W-:Y:S01]  /*d600*/  FFMA R10, R227, UR17, R10 ;  /* 0x00000011e30a7c23 */ /* 0x000fe2000800000a */
[----:B------:R-:W-:Y:S01]  /*d610*/  PRMT R12, RZ, 0x7610, R12 ;  /* 0x00007610ff0c7816 */ /* 0x000fe2000000000c */
        /* <DEDUP_REMOVED lines=26> */
[----:B---3--:R-:W-:Y:S01]  /*d7c0*/  FFMA R10, R226, UR17, R10 ;  /* 0x00000011e20a7c23 */ /* 0x008fe2000800000a */
[----:B------:R-:W-:Y:S01]  /*d7d0*/  IADD3 R13, P0, R35, 0x80, RZ ;  /* 0x00000080230d7810 */ /* 0x000fe20007f1e0ff */
[----:B------:R-:W2:Y:S03]  /*d7e0*/  LDL.LU R226, [R1+0x90] ;  /* 0x0000900001e27983 */ /* 0x000ea60000300800 */
[----:B------:R-:W-:Y:S02]  /*d7f0*/  F2FP.SATFINITE.E4M3.F32.PACK_AB_MERGE_C R15, RZ, R10, RZ ;  /* 0x0000000aff0f723e */ /* 0x000fe400048070ff */
[----:B------:R-:W0:Y:S03]  /*d800*/  @!P1 LDC.64 R10, c[0x0][0x5c0] ;  /* 0x00017000ff0a9b82 */ /* 0x000e260000000a00 */
[----:B------:R1:W-:Y:S04]  /*d810*/  @!P2 STG.E.U8 desc[UR24][R8.64+0x78], R15 ;  /* 0x0000780f0800a986 */ /* 0x0003e8000c101118 */
[----:B------:R-:W3:Y:S01]  /*d820*/  @!P1 LDG.E.U8 R12, desc[UR24][R28.64+0x79] ;  /* 0x000079181c0c9981 */ /* 0x000ee2000c1e1100 */
[----:B------:R-:W-:Y:S01]  /*d830*/  IMAD.X R14, RZ, RZ, R39, P0 ;  /* 0x000000ffff0e7224 */ /* 0x000fe200000e0627 */
[----:B------:R-:W-:-:S03]  /*d840*/  ISETP.GE.AND P0, PT, R34, 0x81, PT ;  /* 0x000000812200780c */ /* 0x000fc60003f06270 */
[----:B------:R-:W-:Y:S01]  /*d850*/  IMAD R14, R14, UR12, RZ ;  /* 0x0000000c0e0e7c24 */ /* 0x000fe2000f8e02ff */
[----:B------:R-:W-:Y:S01]  /*d860*/  ISETP.LT.OR P3, PT, R33, 0x1, !P0 ;  /* 0x000000012100780c */ /* 0x000fe20004761670 */
[----:B-1----:R-:W-:-:S04]  /*d870*/  IMAD.WIDE.U32 R8, R13, UR12, R30 ;  /* 0x0000000c0d087c25 */ /* 0x002fc8000f8e001e */
[----:B------:R-:W-:Y:S01]  /*d880*/  IMAD R13, R13, UR13, R14 ;  /* 0x0000000d0d0d7c24 */ /* 0x000fe2000f8e020e */
[----:B------:R-:W-:Y:S02]  /*d890*/  IADD3 R8, P2, R8, UR14, RZ ;  /* 0x0000000e08087c10 */ /* 0x000fe4000ff5e0ff */
[----:B0-----:R-:W-:Y:S02]  /*d8a0*/  @!P1 IADD3 R10, P4, P5, R24, R10, R2 ;  /* 0x0000000a180a9210 */ /* 0x001fe40007d9e002 */
[----:B------:R-:W-:Y:S02]  /*d8b0*/  IADD3.X R9, R9, UR15, R13, P2, !PT ;  /* 0x0000000f09097c10 */ /* 0x000fe400097fe40d */
[----:B------:R-:W-:Y:S02]  /*d8c0*/  @!P1 IADD3.X R11, R32, R11, R6, P4, P5 ;  /* 0x0000000b200b9210 */ /* 0x000fe400027ea406 */
[----:B---3--:R-:W-:-:S04]  /*d8d0*/  LOP3.LUT R12, R12, 0xff, RZ, 0xc0, !PT ;  /* 0x000000ff0c0c7812 */ /* 0x008fc800078ec0ff */
[----:B------:R-:W-:-:S05]  /*d8e0*/  F2FP.F16.E4M3.UNPACK_B R12, R12 ;  /* 0x0000000cff0c723e */ /* 0x000fca00020006ff */
[----:B------:R-:W-:-:S05]  /*d8f0*/  HADD2.F32 R12, -RZ, R12.H0_H0 ;  /* 0x2000000cff0c7230 */ /* 0x000fca0000004100 */
[----:B------:R-:W-:-:S04]  /*d900*/  FMUL R12, R12, UR8 ;  /* 0x000000080c0c7c20 */ /* 0x000fc80008400000 */
[----:B----4-:R-:W-:Y:S01]  /*d910*/  FFMA R12, R227, UR17, R12 ;  /* 0x00000011e30c7c23 */ /* 0x010fe2000800000c */
[----:B------:R-:W-:Y:S01]  /*d920*/  ISETP.LT.OR P2, PT, R33, 0x2, !P0 ;  /* 0x000000022100780c */ /* 0x000fe20004741670 */
[----:B------:R-:W3:Y:S03]  /*d930*/  LDL.LU R227, [R1+0x94] ;  /* 0x0000940001e37983 */ /* 0x000ee60000300800 */
[----:B------:R-:W-:Y:S02]  /*d940*/  F2FP.SATFINITE.E4M3.F32.PACK_AB_MERGE_C R15, RZ, R12, RZ ;  /* 0x0000000cff0f723e */ /* 0x000fe400048070ff */
[----:B------:R-:W-:-:S03]  /*d950*/  PRMT R12, RZ, 0x7610, R12 ;  /* 0x00007610ff0c7816 */ /* 0x000fc6000000000c */
[----:B------:R0:W-:Y:S04]  /*d960*/  @!P1 STG.E.U8 desc[UR24][R10.64+0x79], R15 ;  /* 0x0000790f0a009986 */ /* 0x0001e8000c101118 */
[----:B------:R-:W4:Y:S01]  /*d970*/  @!P3 LDG.E.U8 R12, desc[UR24][R8.64] ;  /* 0x00000018080cb981 */ /* 0x000f22000c1e1100 */
[----:B0-----:R-:W0:Y:S02]  /*d980*/  @!P3 LDC.64 R10, c[0x0][0x5c0] ;  /* 0x00017000ff0abb82 */ /* 0x001e240000000a00 */
[----:B0-----:R-:W-:-:S04]  /*d990*/  @!P3 IADD3 R10, P1, P4, R24, R10, R5 ;  /* 0x0000000a180ab210 */ /* 0x001fc80007c3e005 */
[----:B------:R-:W-:Y:S02]  /*d9a0*/  @!P3 IADD3.X R11, R32, R11, R7, P1, P4 ;  /* 0x0000000b200bb210 */ /* 0x000fe40000fe8407 */
[----:B----4-:R-:W-:-:S04]  /*d9b0*/  LOP3.LUT R12, R12, 0xff, RZ, 0xc0, !PT ;  /* 0x000000ff0c0c7812 */ /* 0x010fc800078ec0ff */
[----:B------:R-:W-:-:S05]  /*d9c0*/  F2FP.F16.E4M3.UNPACK_B R12, R12 ;  /* 0x0000000cff0c723e */ /* 0x000fca00020006ff */
[----:B------:R-:W-:-:S05]  /*d9d0*/  HADD2.F32 R12, -RZ, R12.H0_H0 ;  /* 0x2000000cff0c7230 */ /* 0x000fca0000004100 */
[----:B------:R-:W-:-:S04]  /*d9e0*/  FMUL R12, R12, UR8 ;  /* 0x000000080c0c7c20 */ /* 0x000fc80008400000 */
[----:B--2---:R-:W-:Y:S01]  /*d9f0*/  FFMA R12, R226, UR17, R12 ;  /* 0x00000011e20c7c23 */ /* 0x004fe2000800000c */
[----:B------:R-:W-:Y:S01]  /*da00*/  IADD3 R15, P1, R35, 0x88, RZ ;  /* 0x00000088230f7810 */ /* 0x000fe20007f3e0ff */
[----:B------:R-:W2:Y:S03]  /*da10*/  LDL.LU R226, [R1+0x98] ;  /* 0x0000980001e27983 */ /* 0x000ea60000300800 */
[----:B------:R-:W-:Y:S02]  /*da20*/  F2FP.SATFINITE.E4M3.F32.PACK_AB_MERGE_C R17, RZ, R12, RZ ;  /* 0x0000000cff11723e */ /* 0x000fe400048070ff */
[----:B------:R-:W-:-:S03]  /*da30*/  PRMT R12, RZ, 0x7610, R12 ;  /* 0x00007610ff0c7816 */ /* 0x000fc6000000000c */
[----:B------:R0:W-:Y:S04]  /*da40*/  @!P3 STG.E.U8 desc[UR24][R10.64], R17 ;  /* 0x000000110a00b986 */ /* 0x0001e8000c101118 */
[----:B------:R-:W4:Y:S01]  /*da50*/  @!P2 LDG.E.U8 R12, desc[UR24][R8.64+0x1] ;  /* 0x00000118080ca981 */ /* 0x000f22000c1e1100 */
[----:B------:R-:W-:Y:S01]  /*da60*/  IMAD.X R13, RZ, RZ, R39, P1 ;  /* 0x000000ffff0d7224 */ /* 0x000fe200008e0627 */
[----:B------:R-:W-:-:S03]  /*da70*/  ISETP.GE.AND P1, PT, R34, 0x89, PT ;  /* 0x000000892200780c */ /* 0x000fc60003f26270 */
[----:B------:R-:W-:Y:S01]  /*da80*/  IMAD R16, R13, UR12, RZ ;  /* 0x0000000c0d107c24 */ /* 0x000fe2000f8e02ff */
[----:B------:R-:W-:Y:S01]  /*da90*/  ISETP.LT.OR P3, PT, R33, 0x1, !P1 ;  /* 0x000000012100780c */ /* 0x000fe20004f61670 */
[----:B0-----:R-:W0:Y:S02]  /*daa0*/  @!P2 LDC.64 R10, c[0x0][0x5c0] ;  /* 0x00017000ff0aab82 */ /* 0x001e240000000a00 */
[----:B------:R-:W-:Y:S01]  /*dab0*/  IMAD R17, R15, UR13, R16 ;  /* 0x0000000d0f117c24 */ /* 0x000fe2000f8e0210 */
[----:B0-----:R-:W-:Y:S02]  /*dac0*/  @!P2 IADD3 R14, P4, P5, R24, R10, R5 ;  /* 0x0000000a180ea210 */ /* 0x001fe40007d9e005 */
[----:B----4-:R-:W-:-:S04]  /*dad0*/  LOP3.LUT R12, R12, 0xff, RZ, 0xc0, !PT ;  /* 0x000000ff0c0c7812 */ /* 0x010fc800078ec0ff */
[----:B------:R-:W-:-:S05]  /*dae0*/  F2FP.F16.E4M3.UNPACK_B R12, R12 ;  /* 0x0000000cff0c723e */ /* 0x000fca00020006ff */
[----:B------:R-:W-:-:S05]  /*daf0*/  HADD2.F32 R12, -RZ, R12.H0_H0 ;  /* 0x2000000cff0c7230 */ /* 0x000fca0000004100 */
[----:B------:R-:W-:Y:S01]  /*db00*/  FMUL R10, R12, UR8 ;  /* 0x000000080c0a7c20 */ /* 0x000fe20008400000 */
[----:B------:R-:W-:Y:S01]  /*db10*/  IMAD.WIDE.U32 R12, R15, UR12, R30 ;  /* 0x0000000c0f0c7c25 */ /* 0x000fe2000f8e001e */
[----:B------:R-:W-:-:S03]  /*db20*/  @!P2 IADD3.X R15, R32, R11, R7, P4, P5 ;  /* 0x0000000b200fa210 */ /* 0x000fc600027ea407 */
[----:B---3--:R-:W-:Y:S01]  /*db30*/  FFMA R16, R227, UR17, R10 ;  /* 0x00000011e3107c23 */ /* 0x008fe2000800000a */
[----:B------:R-:W-:Y:S01]  /*db40*/  IADD3 R10, P4, R12, UR14, RZ ;  /* 0x0000000e0c0a7c10 */ /* 0x000fe2000ff9e0ff */
[----:B------:R-:W3:Y:S03]  /*db50*/  LDL.LU R227, [R1+0x9c] ;  /* 0x00009c0001e37983 */ /* 0x000ee60000300800 */
[----:B------:R-:W-:Y:S02]  /*db60*/  F2FP.SATFINITE.E4M3.F32.PACK_AB_MERGE_C R19, RZ, R16, RZ ;  /* 0x00000010ff13723e */ /* 0x000fe400048070ff */
[----:B------:R-:W-:Y:S01]  /*db70*/  PRMT R16, RZ, 0x7610, R16 ;  /* 0x00007610ff107816 */ /* 0x000fe20000000010 */
[----:B------:R-:W4:Y:S01]  /*db80*/  LDL.LU R225, [R1+0xa0] ;  /* 0x0000a00001e17983 */ /* 0x000f220000300800 */
[----:B------:R-:W-:Y:S02]  /*db90*/  IADD3.X R11, R13, UR15, R17, P4, !PT ;  /* 0x0000000f0d0b7c10 */ /* 0x000fe4000a7fe411 */
[----:B------:R-:W0:Y:S01]  /*dba0*/  @!P3 LDC.64 R12, c[0x0][0x5c0] ;  /* 0x00017000ff0cbb82 */ /* 0x000e220000000a00 */
[----:B------:R1:W-:Y:S04]  /*dbb0*/  @!P2 STG.E.U8 desc[UR24][R14.64+0x1], R19 ;  /* 0x000001130e00a986 */ /* 0x0003e8000c101118 */
[----:B------:R-:W2:Y:S01]  /*dbc0*/  @!P3 LDG.E.U8 R16, desc[UR24][R10.64] ;  /* 0x000000180a10b981 */ /* 0x000ea2000c1e1100 */
[----:B------:R-:W-:-:S02]  /*dbd0*/  @!P3 IADD3 R17, P4, P5, R5, R24, R2 ;  /* 0x000000180511b210 */ /* 0x000fc40007d9e002 */
[----:B------:R-:W-:Y:S02]  /*dbe0*/  ISETP.LT.OR P2, PT, R33, 0x2, !P1 ;  /* 0x000000022100780c */ /* 0x000fe40004f41670 */
[----:B------:R-:W-:Y:S02]  /*dbf0*/  @!P3 IADD3.X R18, R7, R32, R6, P4, P5 ;  /* 0x000000200712b210 */ /* 0x000fe400027ea406 */
[----:B-1----:R-:W-:Y:S02]  /*dc00*/  PRMT R14, RZ, 0x7610, R14 ;  /* 0x00007610ff0e7816 */ /* 0x002fe4000000000e */
[----:B0-----:R-:W-:-:S05]  /*dc10*/  @!P3 IADD3 R12, P4, R17, R12, RZ ;  /* 0x0000000c110cb210 */ /* 0x001fca0007f9e0ff */
[----:B------:R-:W-:Y:S01]  /*dc20*/  @!P3 IMAD.X R13, R18, 0x1, R13, P4 ;  /* 0x00000001120db824 */ /* 0x000fe200020e060d */
[----:B--2---:R-:W-:-:S04]  /*dc30*/  LOP3.LUT R16, R16, 0xff, RZ, 0xc0, !PT ;  /* 0x000000ff10107812 */ /* 0x004fc800078ec0ff */
[----:B------:R-:W-:-:S05]  /*dc40*/  F2FP.F16.E4M3.UNPACK_B R16, R16 ;  /* 0x00000010ff10723e */ /* 0x000fca00020006ff */
[----:B------:R-:W-:-:S05]  /*dc50*/  HADD2.F32 R16, -RZ, R16.H0_H0 ;  /* 0x20000010ff107230 */ /* 0x000fca0000004100 */
[----:B------:R-:W-:-:S04]  /*dc60*/  FMUL R16, R16, UR8 ;  /* 0x0000000810107c20 */ /* 0x000fc80008400000 */
[----:B------:R-:W-:Y:S01]  /*dc70*/  FFMA R16, R226, UR17, R16 ;  /* 0x00000011e2107c23 */ /* 0x000fe20008000010 */
[----:B------:R-:W-:Y:S01]  /*dc80*/  @!P2 IADD3 R17, P4, P5, R5, R24, R2 ;  /* 0x000000180511a210 */ /* 0x000fe20007d9e002 */
[----:B------:R-:W2:Y:S03]  /*dc90*/  LDL.LU R226, [R1+0xa4] ;  /* 0x0000a40001e27983 */ /* 0x000ea60000300800 */
[----:B------:R-:W-:-:S05]  /*dca0*/  F2FP.SATFINITE.E4M3.F32.PACK_AB_MERGE_C R15, RZ, R16, RZ ;  /* 0x00000010ff0f723e */ /* 0x000fca00048070ff */
[----:B------:R0:W-:Y:S04]  /*dcb0*/  @!P3 STG.E.U8 desc[UR24][R12.64], R15 ;  /* 0x0000000f0c00b986 */ /* 0x0001e8000c101118 */
[----:B------:R-:W3:Y:S01]  /*dcc0*/  @!P2 LDG.E.U8 R14, desc[UR24][R10.64+0x1] ;  /* 0x000001180a0ea981 */ /* 0x000ee2000c1e1100 */
[----:B------:R-:W-:Y:S02]  /*dcd0*/  ISETP.LT.OR P3, PT, R33, 0x9, !P0 ;  /* 0x000000092100780c */ /* 0x000fe40004761670 */
[----:B------:R-:W-:Y:S01]  /*dce0*/  @!P2 IADD3.X R16, R7, R32, R6, P4, P5 ;  /* 0x000000200710a210 */ /* 0x000fe200027ea406 */
        /* <DEDUP_REMOVED lines=21> */
[----:B------:R-:W-:-:S05]  /*de40*/  FFMA R14, R225, UR17, R14 ;  /* 0x00000011e10e7c23 */ /* 0x000fca000800000e */
        /* <DEDUP_REMOVED lines=13> */
[----:B------:R-:W-:Y:S01]  /*df20*/  @!P3 IADD3 R17, P4, P5, R5, R24, R2 ;  /* 0x000000180511b210 */ /* 0x000fe20007d9e002 */
[----:B------:R-:W2:Y:S03]  /*df30*/  LDL.LU R226, [R1+0xac] ;  /* 0x0000ac0001e27983 */ /* 0x000ea60000300800 */
[----:B------:R-:W-:Y:S01]  /*df40*/  F2FP.SATFINITE.E4M3.F32.PACK_AB_MERGE_C R15, RZ, R14, RZ ;  /* 0x0000000eff0f723e */ /* 0x000fe200048070ff */
[----:B------:R-:W4:Y:S01]  /*df50*/  LDL.LU R225, [R1+0xb0] ;  /* 0x0000b00001e17983 */ /* 0x000f220000300800 */
[----:B------:R-:W-:-:S03]  /*df60*/  PRMT R14, RZ, 0x7610, R14 ;  /* 0x00007610ff0e7816 */ /* 0x000fc6000000000e */
        /* <DEDUP_REMOVED lines=11> */
[----:B------:R-:W-:Y:S01]  /*e020*/  FFMA R14, R227, UR17, R14 ;  /* 0x00000011e30e7c23 */ /* 0x000fe2000800000e */
[----:B------:R-:W-:Y:S01]  /*e030*/  @!P2 IADD3 R17, P4, P5, R5, R24, R2 ;  /* 0x000000180511a210 */ /* 0x000fe20007d9e002 */
[----:B------:R-:W3:Y:S03]  /*e040*/  LDL.LU R227, [R1+0xb4] ;  /* 0x0000b40001e37983 */ /* 0x000ee60000300800 */
[----:B------:R-:W-:Y:S02]  /*e050*/  F2FP.SATFINITE.E4M3.F32.PACK_AB_MERGE_C R15, RZ, R14, RZ ;  /* 0x0000000eff0f723e */ /* 0x000fe400048070ff */
[----:B------:R-:W-:-:S03]  /*e060*/  PRMT R14, RZ, 0x7610, R14 ;  /* 0x00007610ff0e7816 */ /* 0x000fc6000000000e */
[----:B------:R0:W-:Y:S04]  /*e070*/  @!P3 STG.E.U8 desc[UR24][R12.64+0x8], R15 ;  /* 0x0000080f0c00b986 */ /* 0x0001e8000c101118 */
[----:B------:R-:W2:Y:S01]  /*e080*/  @!P2 LDG.E.U8 R14, desc[UR24][R10.64+0x9] ;  /* 0x000009180a0ea981 */ /* 0x000ea2000c1e1100 */
[----:B------:R-:W-:Y:S02]  /*e090*/  ISETP.LT.OR P3, PT, R33, 0x11, !P0 ;  /* 0x000000112100780c */ /* 0x000fe40004761670 */
[----:B------:R-:W-:Y:S01]  /*e0a0*/  @!P2 IADD3.X R16, R7, R32, R6, P4, P5 ;  /* 0x000000200710a210 */ /* 0x000fe200027ea406 */
        /* <DEDUP_REMOVED lines=34> */
[----:B---3--:R-:W-:Y:S01]  /*e2d0*/  FFMA R14, R227, UR17, R14 ;  /* 0x00000011e30e7c23 */ /* 0x008fe2000800000e */
[----:B------:R-:W-:Y:S01]  /*e2e0*/  @!P3 IADD3 R17, P4, P5, R5, R24, R2 ;  /* 0x000000180511b210 */ /* 0x000fe20007d9e002 */
[----:B------:R-:W3:Y:S03]  /*e2f0*/  LDL.LU R227, [R1+0xbc] ;  /* 0x0000bc0001e37983 */ /* 0x000ee60000300800 */
[----:B------:R-:W-:Y:S01]  /*e300*/  F2FP.SATFINITE.E4M3.F32.PACK_AB_MERGE_C R15, RZ, R14, RZ ;  /* 0x0000000eff0f723e */ /* 0x000fe200048070ff */
[----:B------:R-:W4:Y:S01]  /*e310*/  LDL.LU R225, [R1+0xc0] ;  /* 0x0000c00001e17983 */ /* 0x000f220000300800 */
        /* <DEDUP_REMOVED lines=15> */
[----:B------:R-:W-:Y:S02]  /*e410*/  F2FP.SATFINITE.E4M3.F32.PACK_AB_MERGE_C R15, RZ, R14, RZ ;  /* 0x0000000eff0f723e */ /* 0x000fe400048070ff */
        /* <DEDUP_REMOVED lines=412> */
[----:B------:R-:W-:Y:S02]  /*fde0*/  PRMT R16, RZ, 0x7610, R16 ;  /* 0x00007610ff107816 */ /* 0x000fe40000000010 */
        /* <DEDUP_REMOVED lines=8> */
[----:B------:R-:W0:Y:S03]  /*fe70*/  @!P2 LDC.64 R14, c[0x0][0x5c0] ;  /* 0x00017000ff0eab82 */ /* 0x000e260000000a00 */
[----:B------:R1:W-:Y:S04]  /*fe80*/  @!P3 STG.E.U8 desc[UR24][R12.64+0x48], R17 ;  /* 0x000048110c00b986 */ /* 0x0003e8000c101118 */
[----:B------:R-:W2:Y:S01]  /*fe90*/  @!P2 LDG.E.U8 R16, desc[UR24][R10.64+0x49] ;  /* 0x000049180a10a981 */ /* 0x000ea2000c1e1100 */
[----:B------:R-:W-:-:S02]  /*fea0*/  ISETP.LT.OR P3, PT, R33, 0x51, !P0 ;  /* 0x000000512100780c */ /* 0x000fc40004761670 */
[----:B------:R-:W-:-:S11]  /*feb0*/  @!P2 IADD3.X R18, R7, R32, R6, P4, P5 ;  /* 0x000000200712a210 */ /* 0x000fd600027ea406 */
[----:B-1----:R-:W1:Y:S01]  /*fec0*/  @!P3 LDC.64 R12, c[0x0][0x5c0] ;  /* 0x00017000ff0cbb82 */ /* 0x002e620000000a00 */
[----:B0-----:R-:W-:-:S05]  /*fed0*/  @!P2 IADD3 R14, P4, R19, R14, RZ ;  /* 0x0000000e130ea210 */ /* 0x001fca0007f9e0ff */
[----:B------:R-:W-:Y:S01]  /*fee0*/  @!P2 IMAD.X R15, R18, 0x1, R15, P4 ;  /* 0x00000001120fa824 */ /* 0x000fe200020e060f */
[----:B--2---:R-:W-:-:S04]  /*fef0*/  LOP3.LUT R16, R16, 0xff, RZ, 0xc0, !PT ;  /* 0x000000ff10107812 */ /* 0x004fc800078ec0ff */
[----:B------:R-:W-:-:S05]  /*ff00*/  F2FP.F16.E4M3.UNPACK_B R16, R16 ;  /* 0x00000010ff10723e */ /* 0x000fca00020006ff */
[----:B------:R-:W-:-:S05]  /*ff10*/  HADD2.F32 R16, -RZ, R16.H0_H0 ;  /* 0x20000010ff107230 */ /* 0x000fca0000004100 */
[----:B------:R-:W-:-:S04]  /*ff20*/  FMUL R16, R16, UR8 ;  /* 0x0000000810107c20 */ /* 0x000fc80008400000 */
[----:B------:R-:W-:Y:S01]  /*ff30*/  FFMA R16, R226, UR17, R16 ;  /* 0x00000011e2107c23 */ /* 0x000fe20008000010 */
[----:B-1----:R-:W-:Y:S01]  /*ff40*/  @!P3 IADD3 R12, P4, P5, R24, R12, R5 ;  /* 0x0000000c180cb210 */ /* 0x002fe20007d9e005 */
[----:B------:R-:W2:Y:S03]  /*ff50*/  LDL.LU R226, [R1+0x138] ;  /* 0x0001380001e27983 */ /* 0x000ea60000300800 */
[----:B------:R-:W-:Y:S02]  /*ff60*/  F2FP.SATFINITE.E4M3.F32.PACK_AB_MERGE_C R17, RZ, R16, RZ ;  /* 0x00000010ff11723e */ /* 0x000fe400048070ff */
[----:B------:R-:W-:-:S03]  /*ff70*/  PRMT R16, RZ, 0x7610, R16 ;  /* 0x00007610ff107816 */ /* 0x000fc60000000010 */
[----:B------:R0:W-:Y:S04]  /*ff80*/  @!P2 STG.E.U8 desc[UR24][R14.64+0x49], R17 ;  /* 0x000049110e00a986 */ /* 0x0001e8000c101118 */
[----:B------:R-:W4:Y:S01]  /*ff90*/  @!P3 LDG.E.U8 R16, desc[UR24][R8.64+0x50] ;  /* 0x000050180810b981 */ /* 0x000f22000c1e1100 */
[----:B------:R-:W-:Y:S02]  /*ffa0*/  ISETP.LT.OR P2, PT, R33, 0x52, !P0 ;  /* 0x000000522100780c */ /* 0x000fe40004741670 */
[----:B------:R-:W-:-:S11]  /*ffb0*/  @!P3 IADD3.X R13, R32, R13, R7, P4, P5 ;  /* 0x0000000d200db210 */ /* 0x000fd600027ea407 */
[----:B0-----:R-:W0:Y:S01]  /*ffc0*/  @!P2 LDC.64 R14, c[0x0][0x5c0] ;  /* 0x00017000ff0eab82 */ /* 0x001e220000000a00 */
        /* <DEDUP_REMOVED lines=9> */
[----:B------:R-:W-:Y:S02]  /*10060*/  ISETP.LT.OR P3, PT, R33, 0x51, !P1 ;  /* 0x000000512100780c */ /* 0x000fe40004f61670 */
[----:B0-----:R-:W-:-:S04]  /*10070*/  @!P2 IADD3 R14, P4, P5, R24, R14, R5 ;  /* 0x0000000e180ea210 */ /* 0x001fc80007d9e005 */
[----:B------:R-:W-:-:S07]  /*10080*/  @!P2 IADD3.X R15, R32, R15, R7, P4, P5 ;  /* 0x0000000f200fa210 */ /* 0x000fce00027ea407 */
[----:B-1----:R-:W0:Y:S01]  /*10090*/  @!P3 LDC.64 R12, c[0x0][0x5c0] ;  /* 0x00017000ff0cbb82 */ /* 0x002e220000000a00 */
        /* <DEDUP_REMOVED lines=13> */
[----:B------:R-:W-:Y:S02]  /*10170*/  @!P3 IADD3.X R18, R7, R32, R6, P4, P5 ;  /* 0x000000200712b210 */ /* 0x000fe400027ea406 */
[----:B-1----:R-:W-:Y:S02]  /*10180*/  PRMT R14, RZ, 0x7610, R14 ;  /* 0x00007610ff0e7816 */ /* 0x002fe4000000000e */
[----:B--2---:R-:W-:-:S04]  /*10190*/  LOP3.LUT R16, R16, 0xff, RZ, 0xc0, !PT ;  /* 0x000000ff10107812 */ /* 0x004fc800078ec0ff */
[----:B------:R-:W-:-:S05]  /*101a0*/  F2FP.F16.E4M3.UNPACK_B R16, R16 ;  /* 0x00000010ff10723e */ /* 0x000fca00020006ff */
[----:B------:R-:W-:-:S05]  /*101b0*/  HADD2.F32 R16, -RZ, R16.H0_H0 ;  /* 0x20000010ff107230 */ /* 0x000fca0000004100 */
[----:B------:R-:W-:Y:S01]  /*101c0*/  FMUL R17, R16, UR8 ;  /* 0x0000000810117c20 */ /* 0x000fe20008400000 */
[----:B0-----:R-:W-:-:S03]  /*101d0*/  @!P3 IADD3 R16, P4, R21, R12, RZ ;  /* 0x0000000c1510b210 */ /* 0x001fc60007f9e0ff */
[----:B------:R-:W-:Y:S02]  /*101e0*/  FFMA R12, R226, UR17, R17 ;  /* 0x00000011e20c7c23 */ /* 0x000fe40008000011 */
[----:B------:R-:W-:Y:S01]  /*101f0*/  @!P3 IMAD.X R17, R18, 0x1, R13, P4 ;  /* 0x000000011211b824 */ /* 0x000fe200020e060d */
[----:B------:R-:W2:Y:S02]  /*10200*/  LDL.LU R226, [R1+0x144] ;  /* 0x0001440001e27983 */ /* 0x000ea40000300800 */
[----:B------:R-:W-:Y:S02]  /*10210*/  F2FP.SATFINITE.E4M3.F32.PACK_AB_MERGE_C R19, RZ, R12, RZ ;  /* 0x0000000cff13723e */ /* 0x000fe400048070ff */
[----:B------:R-:W0:Y:S03]  /*10220*/  @!P2 LDC.64 R12, c[0x0][0x5c0] ;  /* 0x00017000ff0cab82 */ /* 0x000e260000000a00 */
[----:B------:R1:W-:Y:S04]  /*10230*/  @!P3 STG.E.U8 desc[UR24][R16.64+0x50], R19 ;  /* 0x000050131000b986 */ /* 0x0003e8000c101118 */
[----:B------:R-:W3:Y:S01]  /*10240*/  @!P2 LDG.E.U8 R14, desc[UR24][R10.64+0x51] ;  /* 0x000051180a0ea981 */ /* 0x000ee2000c1e1100 */
[----:B------:R-:W-:-:S02]  /*10250*/  @!P2 IADD3 R21, P4, P5, R5, R24, R2 ;  /* 0x000000180515a210 */ /* 0x000fc40007d9e002 */
[----:B------:R-:W-:Y:S02]  /*10260*/  ISETP.LT.OR P3, PT, R33, 0x59, !P0 ;  /* 0x000000592100780c */ /* 0x000fe40004761670 */
[----:B------:R-:W-:Y:S02]  /*10270*/  @!P2 IADD3.X R18, R7, R32, R6, P4, P5 ;  /* 0x000000200712a210 */ /* 0x000fe400027ea406 */
[----:B-1----:R-:W-:Y:S02]  /*10280*/  PRMT R16, RZ, 0x7610, R16 ;  /* 0x00007610ff107816 */ /* 0x002fe40000000010 */
[----:B---3--:R-:W-:-:S04]  /*10290*/  LOP3.LUT R14, R14, 0xff, RZ, 0xc0, !PT ;  /* 0x000000ff0e0e7812 */ /* 0x008fc800078ec0ff */
[----:B------:R-:W-:-:S05]  /*102a0*/  F2FP.F16.E4M3.UNPACK_B R14, R14 ;  /* 0x0000000eff0e723e */ /* 0x000fca00020006ff */
[----:B------:R-:W-:-:S05]  /*102b0*/  HADD2.F32 R14, -RZ, R14.H0_H0 ;  /* 0x2000000eff0e7230 */ /* 0x000fca0000004100 */
[----:B------:R-:W-:Y:S01]  /*102c0*/  FMUL R15, R14, UR8 ;  /* 0x000000080e0f7c20 */ /* 0x000fe20008400000 */
[----:B0-----:R-:W-:-:S03]  /*102d0*/  @!P2 IADD3 R14, P4, R21, R12, RZ ;  /* 0x0000000c150ea210 */ /* 0x001fc60007f9e0ff */
[----:B------:R-:W-:Y:S02]  /*102e0*/  FFMA R12, R227, UR17, R15 ;  /* 0x00000011e30c7c23 */ /* 0x000fe4000800000f */
[----:B------:R-:W-:Y:S01]  /*102f0*/  @!P2 IMAD.X R15, R18, 0x1, R13, P4 ;  /* 0x00000001120fa824 */ /* 0x000fe200020e060d */
[----:B------:R-:W3:Y:S02]  /*10300*/  LDL.LU R227, [R1+0x148] ;  /* 0x0001480001e37983 */ /* 0x000ee40000300800 */
[----:B------:R-:W-:Y:S02]  /*10310*/  F2FP.SATFINITE.E4M3.F32.PACK_AB_MERGE_C R17, RZ, R12, RZ ;  /* 0x0000000cff11723e */ /* 0x000fe400048070ff */
[----:B------:R-:W0:Y:S03]  /*10320*/  @!P3 LDC.64 R12, c[0x0][0x5c0] ;  /* 0x00017000ff0cbb82 */ /* 0x000e260000000a00 */
[----:B------:R1:W-:Y:S04]  /*10330*/  @!P2 STG.E.U8 desc[UR24][R14.64+0x51], R17 ;  /* 0x000051110e00a986 */ /* 0x0003e8000c101118 */
[----:B------:R-:W4:Y:S01]  /*10340*/  @!P3 LDG.E.U8 R16, desc[UR24][R8.64+0x58] ;  /* 0x000058180810b981 */ /* 0x000f22000c1e1100 */
[----:B------:R-:W-:-:S02]  /*10350*/  ISETP.LT.OR P2, PT, R33, 0x5a, !P0 ;  /* 0x0000005a2100780c */ /* 0x000fc40004741670 */
[----:B-1----:R-:W-:-:S11]  /*10360*/  PRMT R14, RZ, 0x7610, R14 ;  /* 0x00007610ff0e7816 */ /* 0x002fd6000000000e */
[----:B------:R-:W1:Y:S01]  /*10370*/  @!P2 LDC.64 R18, c[0x0][0x5c0] ;  /* 0x00017000ff12ab82 */ /* 0x000e620000000a00 */
[----:B0-----:R-:W-:-:S04]  /*10380*/  @!P3 IADD3 R12, P4, P5, R24, R12, R5 ;  /* 0x0000000c180cb210 */ /* 0x001fc80007d9e005 */
[----:B------:R-:W-:Y:S02]  /*10390*/  @!P3 IADD3.X R13, R32, R13, R7, P4, P5 ;  /* 0x0000000d200db210 */ /* 0x000fe400027ea407 */
[----:B----4-:R-:W-:-:S04]  /*103a0*/  LOP3.LUT R16, R16, 0xff, RZ, 0xc0, !PT ;  /* 0x000000ff10107812 */ /* 0x010fc800078ec0ff */
[----:B------:R-:W-:-:S05]  /*103b0*/  F2FP.F16.E4M3.UNPACK_B R16, R16 ;  /* 0x00000010ff10723e */ /* 0x000fca00020006ff */
[----:B------:R-:W-:-:S05]  /*103c0*/  HADD2.F32 R16, -RZ, R16.H0_H0 ;  /* 0x20000010ff107230 */ /* 0x000fca0000004100 */
[----:B------:R-:W-:-:S04]  /*103d0*/  FMUL R16, R16, UR8 ;  /* 0x0000000810107c20 */ /* 0x000fc80008400000 */
[----:B------:R-:W-:-:S05]  /*103e0*/  FFMA R16, R225, UR17, R16 ;  /* 0x00000011e1107c23 */ /* 0x000fca0008000010 */
[----:B------:R-:W-:-:S05]  /*103f0*/  F2FP.SATFINITE.E4M3.F32.PACK_AB_MERGE_C R17, RZ, R16, RZ ;  /* 0x00000010ff11723e */ /* 0x000fca00048070ff */
[----:B------:R0:W-:Y:S04]  /*10400*/  @!P3 STG.E.U8 desc[UR24][R12.64+0x58], R17 ;  /* 0x000058110c00b986 */ /* 0x0001e8000c101118 */
[----:B------:R-:W4:Y:S01]  /*10410*/  @!P2 LDG.E.U8 R14, desc[UR24][R8.64+0x59] ;  /* 0x00005918080ea981 */ /* 0x000f22000c1e1100 */
[----:B------:R-:W-:-:S13]  /*10420*/  ISETP.LT.OR P3, PT, R33, 0x59, !P1 ;  /* 0x000000592100780c */ /* 0x000fda0004f61670 */
[----:B0-----:R-:W0:Y:S01]  /*10430*/  @!P3 LDC.64 R12, c[0x0][0x5c0] ;  /* 0x00017000ff0cbb82 */ /* 0x001e220000000a00 */
[----:B----4-:R-:W-:-:S04]  /*10440*/  LOP3.LUT R14, R14, 0xff, RZ, 0xc0, !PT ;  /* 0x000000ff0e0e7812 */ /* 0x010fc800078ec0ff */
[----:B------:R-:W-:-:S05]  /*10450*/  F2FP.F16.E4M3.UNPACK_B R14, R14 ;  /* 0x0000000eff0e723e */ /* 0x000fca00020006ff */
[----:B------:R-:W-:-:S05]  /*10460*/  HADD2.F32 R14, -RZ, R14.H0_H0 ;  /* 0x2000000eff0e7230 */ /* 0x000fca0000004100 */
[----:B------:R-:W-:Y:S01]  /*10470*/  FMUL R15, R14, UR8 ;  /* 0x000000080e0f7c20 */ /* 0x000fe20008400000 */
[----:B-1----:R-:W-:-:S03]  /*10480*/  @!P2 IADD3 R14, P4, P5, R24, R18, R5 ;  /* 0x00000012180ea210 */ /* 0x002fc60007d9e005 */
[----:B--2---:R-:W-:Y:S01]  /*10490*/  FFMA R16, R226, UR17, R15 ;  /* 0x00000011e2107c23 */ /* 0x004fe2000800000f */
[----:B------:R-:W-:Y:S01]  /*104a0*/  @!P2 IADD3.X R15, R32, R19, R7, P4, P5 ;  /* 0x00000013200fa210 */ /* 0x000fe200027ea407 */
[----:B------:R-:W2:Y:S03]  /*104b0*/  LDL.LU R226, [R1+0x14c] ;  /* 0x00014c0001e27983 */ /* 0x000ea60000300800 */
[----:B------:R-:W-:Y:S01]  /*104c0*/  F2FP.SATFINITE.E4M3.F32.PACK_AB_MERGE_C R17, RZ, R16, RZ ;  /* 0x00000010ff11723e */ /* 0x000fe200048070ff */
[----:B------:R-:W4:Y:S01]  /*104d0*/  LDL.LU R225, [R1+0x150] ;  /* 0x0001500001e17983 */ /* 0x000f220000300800 */
[----:B------:R-:W-:-:S03]  /*104e0*/  PRMT R16, RZ, 0x7610, R16 ;  /* 0x00007610ff107816 */ /* 0x000fc60000000010 */
[----:B------:R1:W-:Y:S04]  /*104f0*/  @!P2 STG.E.U8 desc[UR24][R14.64+0x59], R17 ;  /* 0x000059110e00a986 */ /* 0x0003e8000c101118 */
[----:B------:R-:W3:Y:S01]  /*10500*/  @!P3 LDG.E.U8 R16, desc[UR24][R10.64+0x58] ;  /* 0x000058180a10b981 */ /* 0x000ee2000c1e1100 */
[----:B------:R-:W-:Y:S02]  /*10510*/  @!P3 IADD3 R19, P4, P5, R5, R24, R2 ;  /* 0x000000180513b210 */ /* 0x000fe40007d9e002 */
[----:B------:R-:W-:Y:S02]  /*10520*/  ISETP.LT.OR P2, PT, R33, 0x5a, !P1 ;  /* 0x0000005a2100780c */ /* 0x000fe40004f41670 */
[----:B------:R-:W-:Y:S02]  /*10530*/  @!P3 IADD3.X R18, R7, R32, R6, P4, P5 ;  /* 0x000000200712b210 */ /* 0x000fe400027ea406 */
[----:B0-----:R-:W-:-:S02]  /*10540*/  @!P3 IADD3 R12, P4, R19, R12, RZ ;  /* 0x0000000c130cb210 */ /* 0x001fc40007f9e0ff */
[----:B-1----:R-:W-:-:S03]  /*10550*/  PRMT R14, RZ, 0x7610, R14 ;  /* 0x00007610ff0e7816 */ /* 0x002fc6000000000e */
[----:B------:R-:W-:-:S04]  /*10560*/  @!P3 IMAD.X R13, R18, 0x1, R13, P4 ;  /* 0x00000001120db824 */ /* 0x000fc800020e060d */
[----:B------:R-:W0:Y:S01]  /*10570*/  @!P2 LDC.64 R20, c[0x0][0x5c0] ;  /* 0x00017000ff14ab82 */ /* 0x000e220000000a00 */
[----:B---3--:R-:W-:-:S04]  /*10580*/  LOP3.LUT R16, R16, 0xff, RZ, 0xc0, !PT ;  /* 0x000000ff10107812 */ /* 0x008fc800078ec0ff */
[----:B------:R-:W-:-:S05]  /*10590*/  F2FP.F16.E4M3.UNPACK_B R16, R16 ;  /* 0x00000010ff10723e */ /* 0x000fca00020006ff */
[----:B------:R-:W-:-:S05]  /*105a0*/  HADD2.F32 R16, -RZ, R16.H0_H0 ;  /* 0x20000010ff107230 */ /* 0x000fca0000004100 */
[----:B------:R-:W-:-:S04]  /*105b0*/  FMUL R16, R16, UR8 ;  /* 0x0000000810107c20 */ /* 0x000fc80008400000 */
[----:B------:R-:W-:Y:S01]  /*105c0*/  FFMA R16, R227, UR17, R16 ;  /* 0x00000011e3107c23 */ /* 0x000fe20008000010 */
[----:B------:R-:W-:Y:S01]  /*105d0*/  @!P2 IADD3 R19, P4, P5, R5, R24, R2 ;  /* 0x000000180513a210 */ /* 0x000fe20007d9e002 */
[----:B------:R-:W3:Y:S03]  /*105e0*/  LDL.LU R227, [R1+0x154] ;  /* 0x0001540001e37983 */ /* 0x000ee60000300800 */
[----:B------:R-:W-:-:S05]  /*105f0*/  F2FP.SATFINITE.E4M3.F32.PACK_AB_MERGE_C R17, RZ, R16, RZ ;  /* 0x00000010ff11723e */ /* 0x000fca00048070ff */
[----:B------:R2:W-:Y:S04]  /*10600*/  @!P3 STG.E.U8 desc[UR24][R12.64+0x58], R17 ;  /* 0x000058110c00b986 */ /* 0x0005e8000c101118 */
[----:B------:R-:W4:Y:S01]  /*10610*/  @!P2 LDG.E.U8 R14, desc[UR24][R10.64+0x59] ;  /* 0x000059180a0ea981 */ /* 0x000f22000c1e1100 */
[----:B------:R-:W-:Y:S02]  /*10620*/  ISETP.LT.OR P3, PT, R33, 0x61, !P0 ;  /* 0x000000612100780c */ /* 0x000fe40004761670 */
[----:B------:R-:W-:Y:S02]  /*10630*/  @!P2 IADD3.X R16, R7, R32, R6, P4, P5 ;  /* 0x000000200710a210 */ /* 0x000fe400027ea406 */
[----:B----4-:R-:W-:-:S04]  /*10640*/  LOP3.LUT R14, R14, 0xff, RZ, 0xc0, !PT ;  /* 0x000000ff0e0e7812 */ /* 0x010fc800078ec0ff */
[----:B------:R-:W-:-:S05]  /*10650*/  F2FP.F16.E4M3.UNPACK_B R14, R14 ;  /* 0x0000000eff0e723e */ /* 0x000fca00020006ff */
[----:B------:R-:W-:-:S05]  /*10660*/  HADD2.F32 R14, -RZ, R14.H0_H0 ;  /* 0x2000000eff0e7230 */ /* 0x000fca0000004100 */
[----:B------:R-:W-:Y:S01]  /*10670*/  FMUL R15, R14, UR8 ;  /* 0x000000080e0f7c20 */ /* 0x000fe20008400000 */
[----:B0-----:R-:W-:Y:S02]  /*10680*/  @!P2 IADD3 R14, P4, R19, R20, RZ ;  /* 0x00000014130ea210 */ /* 0x001fe40007f9e0ff */
[----:B------:R-:W0:Y:S01]  /*10690*/  @!P3 LDC.64 R18, c[0x0][0x5c0] ;  /* 0x00017000ff12bb82 */ /* 0x000e220000000a00 */
[----:B--2---:R-:W-:Y:S02]  /*106a0*/  FFMA R12, R226, UR17, R15 ;  /* 0x00000011e20c7c23 */ /* 0x004fe4000800000f */
[----:B------:R-:W-:Y:S01]  /*106b0*/  @!P2 IMAD.X R15, R16, 0x1, R21, P4 ;  /* 0x00000001100fa824 */ /* 0x000fe200020e0615 */
[----:B------:R-:W2:Y:S02]  /*106c0*/  LDL.LU R226, [R1+0x158] ;  /* 0x0001580001e27983 */ /* 0x000ea40000300800 */
[----:B------:R-:W-:Y:S02]  /*106d0*/  F2FP.SATFINITE.E4M3.F32.PACK_AB_MERGE_C R17, RZ, R12, RZ ;  /* 0x0000000cff11723e */ /* 0x000fe400048070ff */
[----:B------:R-:W-:-:S03]  /*106e0*/  PRMT R12, RZ, 0x7610, R12 ;  /* 0x00007610ff0c7816 */ /* 0x000fc6000000000c */
[----:B------:R1:W-:Y:S04]  /*106f0*/  @!P2 STG.E.U8 desc[UR24][R14.64+0x59], R17 ;  /* 0x000059110e00a986 */ /* 0x0003e8000c101118 */
[----:B------:R-:W4:Y:S01]  /*10700*/  @!P3 LDG.E.U8 R12, desc[UR24][R8.64+0x60] ;  /* 0x00006018080cb981 */ /* 0x000f22000c1e1100 */
[----:B------:R-:W-:Y:S02]  /*10710*/  ISETP.LT.OR P2, PT, R33, 0x62, !P0 ;  /* 0x000000622100780c */ /* 0x000fe40004741670 */
[----:B-1----:R-:W-:Y:S02]  /*10720*/  PRMT R14, RZ, 0x7610, R14 ;  /* 0x00007610ff0e7816 */ /* 0x002fe4000000000e */
[----:B----4-:R-:W-:-:S04]  /*10730*/  LOP3.LUT R12, R12, 0xff, RZ, 0xc0, !PT ;  /* 0x000000ff0c0c7812 */ /* 0x010fc800078ec0ff */
[----:B------:R-:W-:-:S05]  /*10740*/  F2FP.F16.E4M3.UNPACK_B R12, R12 ;  /* 0x0000000cff0c723e */ /* 0x000fca00020006ff */
[----:B------:R-:W-:-:S05]  /*10750*/  HADD2.F32 R12, -RZ, R12.H0_H0 ;  /* 0x2000000cff0c7230 */ /* 0x000fca0000004100 */
[----:B------:R-:W-:Y:S01]  /*10760*/  FMUL R13, R12, UR8 ;  /* 0x000000080c0d7c20 */ /* 0x000fe20008400000 */
[----:B0-----:R-:W-:-:S03]  /*10770*/  @!P3 IADD3 R12, P4, P5, R24, R18, R5 ;  /* 0x00000012180cb210 */ /* 0x001fc60007d9e005 */
[----:B------:R-:W-:Y:S01]  /*10780*/  FFMA R16, R225, UR17, R13 ;  /* 0x00000011e1107c23 */ /* 0x000fe2000800000d */
[----:B------:R-:W-:Y:S02]  /*10790*/  @!P3 IADD3.X R13, R32, R19, R7, P4, P5 ;  /* 0x00000013200db210 */ /* 0x000fe400027ea407 */
[----:B------:R-:W0:Y:S02]  /*107a0*/  @!P2 LDC.64 R18, c[0x0][0x5c0] ;  /* 0x00017000ff12ab82 */ /* 0x000e240000000a00 */
[----:B------:R-:W-:-:S05]  /*107b0*/  F2FP.SATFINITE.E4M3.F32.PACK_AB_MERGE_C R17, RZ, R16, RZ ;  /* 0x00000010ff11723e */ /* 0x000fca00048070ff */
[----:B------:R1:W-:Y:S04]  /*107c0*/  @!P3 STG.E.U8 desc[UR24][R12.64+0x60], R17 ;  /* 0x000060110c00b986 */ /* 0x0003e8000c101118 */
[----:B------:R-:W4:Y:S01]  /*107d0*/  @!P2 LDG.E.U8 R14, desc[UR24][R8.64+0x61] ;  /* 0x00006118080ea981 */ /* 0x000f22000c1e1100 */
[----:B------:R-:W-:Y:S02]  /*107e0*/  ISETP.LT.OR P3, PT, R33, 0x61, !P1 ;  /* 0x000000612100780c */ /* 0x000fe40004f61670 */
[----:B-1----:R-:W-:-:S11]  /*107f0*/  PRMT R12, RZ, 0x7610, R12 ;  /* 0x00007610ff0c7816 */ /* 0x002fd6000000000c */
[----:B------:R-:W1:Y:S01]  /*10800*/  @!P3 LDC.64 R20, c[0x0][0x5c0] ;  /* 0x00017000ff14bb82 */ /* 0x000e620000000a00 */
[----:B----4-:R-:W-:-:S04]  /*10810*/  LOP3.LUT R14, R14, 0xff, RZ, 0xc0, !PT ;  /* 0x000000ff0e0e7812 */ /* 0x010fc800078ec0ff */
[----:B------:R-:W-:-:S05]  /*10820*/  F2FP.F16.E4M3.UNPACK_B R14, R14 ;  /* 0x0000000eff0e723e */ /* 0x000fca00020006ff */
[----:B------:R-:W-:-:S05]  /*10830*/  HADD2.F32 R14, -RZ, R14.H0_H0 ;  /* 0x2000000eff0e7230 */ /* 0x000fca0000004100 */
[----:B------:R-:W-:Y:S01]  /*10840*/  FMUL R15, R14, UR8 ;  /* 0x000000080e0f7c20 */ /* 0x000fe20008400000 */
[----:B0-----:R-:W-:-:S03]  /*10850*/  @!P2 IADD3 R14, P4, P5, R24, R18, R5 ;  /* 0x00000012180ea210 */ /* 0x001fc60007d9e005 */
[----:B---3--:R-:W-:Y:S01]  /*10860*/  FFMA R16, R227, UR17, R15 ;  /* 0x00000011e3107c23 */ /* 0x008fe2000800000f */
[----:B------:R-:W-:Y:S01]  /*10870*/  @!P2 IADD3.X R15, R32, R19, R7, P4, P5 ;  /* 0x00000013200fa210 */ /* 0x000fe200027ea407 */
[----:B------:R-:W3:Y:S03]  /*10880*/  LDL.LU R227, [R1+0x15c] ;  /* 0x00015c0001e37983 */ /* 0x000ee60000300800 */
[----:B------:R-:W-:Y:S01]  /*10890*/  F2FP.SATFINITE.E4M3.F32.PACK_AB_MERGE_C R17, RZ, R16, RZ ;  /* 0x00000010ff11723e */ /* 0x000fe200048070ff */
[----:B------:R-:W4:Y:S04]  /*108a0*/  LDL.LU R225, [R1+0x160] ;  /* 0x0001600001e17983 */ /* 0x000f280000300800 */
[----:B------:R2:W-:Y:S04]  /*108b0*/  @!P2 STG.E.U8 desc[UR24][R14.64+0x61], R17 ;  /* 0x000061110e00a986 */ /* 0x0005e8000c101118 */
[----:B------:R-:W2:Y:S01]  /*108c0*/  @!P3 LDG.E.U8 R12, desc[UR24][R10.64+0x60] ;  /* 0x000060180a0cb981 */ /* 0x000ea2000c1e1100 */
[----:B------:R-:W-:-:S02]  /*108d0*/  @!P3 IADD3 R19, P4, P5, R5, R24, R2 ;  /* 0x000000180513b210 */ /* 0x000fc40007d9e002 */
[----:B------:R-:W-:Y:S02]  /*108e0*/  ISETP.LT.OR P2, PT, R33, 0x62, !P1 ;  /* 0x000000622100780c */ /* 0x000fe40004f41670 */
[----:B------:R-:W-:Y:S02]  /*108f0*/  @!P3 IADD3.X R16, R7, R32, R6, P4, P5 ;  /* 0x000000200710b210 */ /* 0x000fe400027ea406 */
[----:B--2---:R-:W-:-:S04]  /*10900*/  LOP3.LUT R12, R12, 0xff, RZ, 0xc0, !PT ;  /* 0x000000ff0c0c7812 */ /* 0x004fc800078ec0ff */
[----:B------:R-:W-:-:S05]  /*10910*/  F2FP.F16.E4M3.UNPACK_B R12, R12 ;  /* 0x0000000cff0c723e */ /* 0x000fca00020006ff */
[----:B------:R-:W-:-:S05]  /*10920*/  HADD2.F32 R12, -RZ, R12.H0_H0 ;  /* 0x2000000cff0c7230 */ /* 0x000fca0000004100 */
[----:B------:R-:W-:Y:S01]  /*10930*/  FMUL R13, R12, UR8 ;  /* 0x000000080c0d7c20 */ /* 0x000fe20008400000 */
[----:B-1----:R-:W-:-:S03]  /*10940*/  @!P3 IADD3 R12, P4, R19, R20, RZ ;  /* 0x00000014130cb210 */ /* 0x002fc60007f9e0ff */
[----:B------:R-:W-:Y:S02]  /*10950*/  FFMA R14, R226, UR17, R13 ;  /* 0x00000011e20e7c23 */ /* 0x000fe4000800000d */
[----:B------:R-:W-:Y:S01]  /*10960*/  @!P3 IMAD.X R13, R16, 0x1, R21, P4 ;  /* 0x00000001100db824 */ /* 0x000fe200020e0615 */
[----:B------:R-:W2:Y:S01]  /*10970*/  LDL.LU R226, [R1+0x164] ;  /* 0x0001640001e27983 */ /* 0x000ea20000300800 */
[----:B------:R-:W0:Y:S01]  /*10980*/  @!P2 LDC.64 R20, c[0x0][0x5c0] ;  /* 0x00017000ff14ab82 */ /* 0x000e220000000a00 */
[----:B------:R-:W-:Y:S02]  /*10990*/  F2FP.SATFINITE.E4M3.F32.PACK_AB_MERGE_C R17, RZ, R14, RZ ;  /* 0x0000000eff11723e */ /* 0x000fe400048070ff */
[----:B------:R-:W-:-:S03]  /*109a0*/  PRMT R14, RZ, 0x7610, R14 ;  /* 0x00007610ff0e7816 */ /* 0x000fc6000000000e */
[----:B------:R3:W-:Y:S04]  /*109b0*/  @!P3 STG.E.U8 desc[UR24][R12.64+0x60], R17 ;  /* 0x000060110c00b986 */ /* 0x0007e8000c101118 */
[----:B------:R-:W4:Y:S01]  /*109c0*/  @!P2 LDG.E.U8 R14, desc[UR24][R10.64+0x61] ;  /* 0x000061180a0ea981 */ /* 0x000f22000c1e1100 */
[----:B------:R-:W-:Y:S02]  /*109d0*/  @!P2 IADD3 R19, P4, P5, R5, R24, R2 ;  /* 0x000000180513a210 */ /* 0x000fe40007d9e002 */
        /* <DEDUP_REMOVED lines=8> */
[----:B---3--:R-:W-:Y:S02]  /*10a60*/  FFMA R12, R227, UR17, R15 ;  /* 0x00000011e30c7c23 */ /* 0x008fe4000800000f */
[----:B------:R-:W-:Y:S01]  /*10a70*/  @!P2 IMAD.X R15, R16, 0x1, R21, P4 ;  /* 0x00000001100fa824 */ /* 0x000fe200020e0615 */
[----:B------:R-:W3:Y:S02]  /*10a80*/  LDL.LU R227, [R1+0x168] ;  /* 0x0001680001e37983 */ /* 0x000ee40000300800 */
        /* <DEDUP_REMOVED lines=12> */
[----:B------:R-:W-:Y:S01]  /*10b50*/  @!P3 IADD3.X R13, R32, R19, R7, P4, P5 ;  /* 0x00000013200db210 */ /* 0x000fe200027ea407 */
[----:B------:R-:W4:Y:S01]  /*10b60*/  LDL.LU R225, [R1+0x16c] ;  /* 0x00016c0001e17983 */ /* 0x000f220000300800 */
[----:B------:R-:W0:Y:S02]  /*10b70*/  @!P2 LDC.64 R18, c[0x0][0x5c0] ;  /* 0x00017000ff12ab82 */ /* 0x000e240000000a00 */
[----:B------:R-:W-:-:S05]  /*10b80*/  F2FP.SATFINITE.E4M3.F32.PACK_AB_MERGE_C R17, RZ, R16, RZ ;  /* 0x00000010ff11723e */ /* 0x000fca00048070ff */
[----:B------:R1:W-:Y:S04]  /*10b90*/  @!P3 STG.E.U8 desc[UR24][R12.64+0x68], R17 ;  /* 0x000068110c00b986 */ /* 0x0003e8000c101118 */
[----:B------:R-:W2:Y:S01]  /*10ba0*/  @!P2 LDG.E.U8 R14, desc[UR24][R8.64+0x69] ;  /* 0x00006918080ea981 */ /* 0x000ea2000c1e1100 */
[----:B------:R-:W-:Y:S02]  /*10bb0*/  ISETP.LT.OR P3, PT, R33, 0x69, !P1 ;  /* 0x000000692100780c */ /* 0x000fe40004f61670 */
[----:B-1----:R-:W-:-:S11]  /*10bc0*/  PRMT R12, RZ, 0x7610, R12 ;  /* 0x00007610ff0c7816 */ /* 0x002fd6000000000c */
[----:B------:R-:W1:Y:S01]  /*10bd0*/  @!P3 LDC.64 R20, c[0x0][0x5c0] ;  /* 0x00017000ff14bb82 */ /* 0x000e620000000a00 */
[----:B--2---:R-:W-:-:S04]  /*10be0*/  LOP3.LUT R14, R14, 0xff, RZ, 0xc0, !PT ;  /* 0x000000ff0e0e7812 */ /* 0x004fc800078ec0ff */
[----:B------:R-:W-:-:S05]  /*10bf0*/  F2FP.F16.E4M3.UNPACK_B R14, R14 ;  /* 0x0000000eff0e723e */ /* 0x000fca00020006ff */
[----:B------:R-:W-:-:S05]  /*10c00*/  HADD2.F32 R14, -RZ, R14.H0_H0 ;  /* 0x2000000eff0e7230 */ /* 0x000fca0000004100 */
[----:B------:R-:W-:Y:S01]  /*10c10*/  FMUL R15, R14, UR8 ;  /* 0x000000080e0f7c20 */ /* 0x000fe20008400000 */
[----:B0-----:R-:W-:-:S03]  /*10c20*/  @!P2 IADD3 R14, P4, P5, R24, R18, R5 ;  /* 0x00000012180ea210 */ /* 0x001fc60007d9e005 */
[----:B------:R-:W-:Y:S01]  /*10c30*/  FFMA R16, R226, UR17, R15 ;  /* 0x00000011e2107c23 */ /* 0x000fe2000800000f */
[----:B------:R-:W-:Y:S01]  /*10c40*/  @!P2 IADD3.X R15, R32, R19, R7, P4, P5 ;  /* 0x00000013200fa210 */ /* 0x000fe200027ea407 */
[----:B------:R-:W2:Y:S03]  /*10c50*/  LDL.LU R226, [R1+0x170] ;  /* 0x0001700001e27983 */ /* 0x000ea60000300800 */
[----:B------:R-:W-:-:S05]  /*10c60*/  F2FP.SATFINITE.E4M3.F32.PACK_AB_MERGE_C R17, RZ, R16, RZ ;  /* 0x00000010ff11723e */ /* 0x000fca00048070ff */
        /* <DEDUP_REMOVED lines=9> */
[----:B-1----:R-:W-:-:S03]  /*10d00*/  @!P3 IADD3 R12, P4, R19, R20, RZ ;  /* 0x00000014130cb210 */ /* 0x002fc60007f9e0ff */
[----:B---3--:R-:W-:Y:S02]  /*10d10*/  FFMA R14, R227, UR17, R13 ;  /* 0x00000011e30e7c23 */ /* 0x008fe4000800000d */
[----:B------:R-:W-:Y:S01]  /*10d20*/  @!P3 IMAD.X R13, R16, 0x1, R21, P4 ;  /* 0x00000001100db824 */ /* 0x000fe200020e0615 */
[----:B------:R-:W3:Y:S01]  /*10d30*/  LDL.LU R227, [R1+0x174] ;  /* 0x0001740001e37983 */ /* 0x000ee20000300800 */
        /* <DEDUP_REMOVED lines=14> */
[----:B-1----:R-:W-:Y:S02]  /*10e20*/  FFMA R12, R225, UR17, R15 ;  /* 0x00000011e10c7c23 */ /* 0x002fe4000800000f */
[----:B------:R-:W-:Y:S01]  /*10e30*/  @!P2 IMAD.X R15, R16, 0x1, R21, P4 ;  /* 0x00000001100fa824 */ /* 0x000fe200020e0615 */
[----:B------:R-:W4:Y:S02]  /*10e40*/  LDL.LU R225, [R1+0x178] ;  /* 0x0001780001e17983 */ /* 0x000f240000300800 */
[----:B------:R-:W-:Y:S02]  /*10e50*/  F2FP.SATFINITE.E4M3.F32.PACK_AB_MERGE_C R17, RZ, R12, RZ ;  /* 0x0000000cff11723e */ /* 0x000fe400048070ff */
[----:B------:R-:W-:-:S03]  /*10e60*/  PRMT R12, RZ, 0x7610, R12 ;  /* 0x00007610ff0c7816 */ /* 0x000fc6000000000c */
[----:B------:R1:W-:Y:S04]  /*10e70*/  @!P2 STG.E.U8 desc[UR24][R14.64+0x69], R17 ;  /* 0x000069110e00a986 */ /* 0x0003e8000c101118 */
[----:B------:R-:W2:Y:S01]  /*10e80*/  @!P3 LDG.E.U8 R12, desc[UR24][R8.64+0x70] ;  /* 0x00007018080cb981 */ /* 0x000ea2000c1e1100 */
[----:B------:R-:W-:Y:S02]  /*10e90*/  ISETP.LT.OR P2, PT, R33, 0x72, !P0 ;  /* 0x000000722100780c */ /* 0x000fe40004741670 */
[----:B-1----:R-:W-:Y:S02]  /*10ea0*/  PRMT R14, RZ, 0x7610, R14 ;  /* 0x00007610ff0e7816 */ /* 0x002fe4000000000e */
[----:B--2---:R-:W-:-:S04]  /*10eb0*/  LOP3.LUT R12, R12, 0xff, RZ, 0xc0, !PT ;  /* 0x000000ff0c0c7812 */ /* 0x004fc800078ec0ff */
[----:B------:R-:W-:-:S05]  /*10ec0*/  F2FP.F16.E4M3.UNPACK_B R12, R12 ;  /* 0x0000000cff0c723e */ /* 0x000fca00020006ff */
[----:B------:R-:W-:-:S05]  /*10ed0*/  HADD2.F32 R12, -RZ, R12.H0_H0 ;  /* 0x2000000cff0c7230 */ /* 0x000fca0000004100 */
[----:B------:R-:W-:Y:S01]  /*10ee0*/  FMUL R13, R12, UR8 ;  /* 0x000000080c0d7c20 */ /* 0x000fe20008400000 */
[----:B0-----:R-:W-:-:S03]  /*10ef0*/  @!P3 IADD3 R12, P4, P5, R24, R18, R5 ;  /* 0x00000012180cb210 */ /* 0x001fc60007d9e005 */
[----:B------:R-:W-:Y:S01]  /*10f00*/  FFMA R16, R226, UR17, R13 ;  /* 0x00000011e2107c23 */ /* 0x000fe2000800000d */
[----:B------:R-:W-:Y:S01]  /*10f10*/  @!P3 IADD3.X R13, R32, R19, R7, P4, P5 ;  /* 0x00000013200db210 */ /* 0x000fe200027ea407 */
[----:B------:R-:W2:Y:S01]  /*10f20*/  LDL.LU R226, [R1+0x17c] ;  /* 0x00017c0001e27983 */ /* 0x000ea20000300800 */
[----:B------:R-:W0:Y:S02]  /*10f30*/  @!P2 LDC.64 R18, c[0x0][0x5c0] ;  /* 0x00017000ff12ab82 */ /* 0x000e240000000a00 */
[----:B------:R-:W-:-:S05]  /*10f40*/  F2FP.SATFINITE.E4M3.F32.PACK_AB_MERGE_C R17, RZ, R16, RZ ;  /* 0x00000010ff11723e */ /* 0x000fca00048070ff */
[----:B------:R1:W-:Y:S04]  /*10f50*/  @!P3 STG.E.U8 desc[UR24][R12.64+0x70], R17 ;  /* 0x000070110c00b986 */ /* 0x0003e8000c101118 */
[----:B------:R-:W3:Y:S01]  /*10f60*/  @!P2 LDG.E.U8 R14, desc[UR24][R8.64+0x71] ;  /* 0x00007118080ea981 */ /* 0x000ee2000c1e1100 */
[----:B------:R-:W-:Y:S02]  /*10f70*/  ISETP.LT.OR P3, PT, R33, 0x71, !P1 ;  /* 0x000000712100780c */ /* 0x000fe40004f61670 */
[----:B-1----:R-:W-:-:S11]  /*10f80*/  PRMT R12, RZ, 0x7610, R12 ;  /* 0x00007610ff0c7816 */ /* 0x002fd6000000000c */
[----:B------:R-:W1:Y:S01]  /*10f90*/  @!P3 LDC.64 R20, c[0x0][0x5c0] ;  /* 0x00017000ff14bb82 */ /* 0x000e620000000a00 */
[----:B---3--:R-:W-:-:S04]  /*10fa0*/  LOP3.LUT R14, R14, 0xff, RZ, 0xc0, !PT ;  /* 0x000000ff0e0e7812 */ /* 0x008fc800078ec0ff */
[----:B------:R-:W-:-:S05]  /*10fb0*/  F2FP.F16.E4M3.UNPACK_B R14, R14 ;  /* 0x0000000eff0e723e */ /* 0x000fca00020006ff */
[----:B------:R-:W-:-:S05]  /*10fc0*/  HADD2.F32 R14, -RZ, R14.H0_H0 ;  /* 0x2000000eff0e7230 */ /* 0x000fca0000004100 */
[----:B------:R-:W-:Y:S01]  /*10fd0*/  FMUL R15, R14, UR8 ;  /* 0x000000080e0f7c20 */ /* 0x000fe20008400000 */
[----:B0-----:R-:W-:-:S03]  /*10fe0*/  @!P2 IADD3 R14, P4, P5, R24, R18, R5 ;  /* 0x00000012180ea210 */ /* 0x001fc60007d9e005 */
[----:B------:R-:W-:Y:S01]  /*10ff0*/  FFMA R16, R227, UR17, R15 ;  /* 0x00000011e3107c23 */ /* 0x000fe2000800000f */
[----:B------:R-:W-:Y:S01]  /*11000*/  @!P2 IADD3.X R15, R32, R19, R7, P4, P5 ;  /* 0x00000013200fa210 */ /* 0x000fe200027ea407 */
[----:B------:R-:W3:Y:S03]  /*11010*/  LDL.LU R227, [R1+0x180] ;  /* 0x0001800001e37983 */ /* 0x000ee60000300800 */
[----:B------:R-:W-:-:S05]  /*11020*/  F2FP.SATFINITE.E4M3.F32.PACK_AB_MERGE_C R17, RZ, R16, RZ ;  /* 0x00000010ff11723e */ /* 0x000fca00048070ff */
[----:B------:R4:W-:Y:S04]  /*11030*/  @!P2 STG.E.U8 desc[UR24][R14.64+0x71], R17 ;  /* 0x000071110e00a986 */ /* 0x0009e8000c101118 */
[----:B------:R-:W2:Y:S01]  /*11040*/  @!P3 LDG.E.U8 R12, desc[UR24][R10.64+0x70] ;  /* 0x000070180a0cb981 */ /* 0x000ea2000c1e1100 */
[----:B------:R-:W-:Y:S02]  /*11050*/  @!P3 IADD3 R19, P4, P5, R5, R24, R2 ;  /* 0x000000180513b210 */ /* 0x000fe40007d9e002 */
[----:B------:R-:W-:Y:S02]  /*11060*/  ISETP.LT.OR P2, PT, R33, 0x72, !P1 ;  /* 0x000000722100780c */ /* 0x000fe40004f41670 */
[----:B------:R-:W-:Y:S02]  /*11070*/  @!P3 IADD3.X R16, R7, R32, R6, P4, P5 ;  /* 0x000000200710b210 */ /* 0x000fe400027ea406 */
[----:B--2---:R-:W-:-:S04]  /*11080*/  LOP3.LUT R12, R12, 0xff, RZ, 0xc0, !PT ;  /* 0x000000ff0c0c7812 */ /* 0x004fc800078ec0ff */
[----:B------:R-:W-:-:S05]  /*11090*/  F2FP.F16.E4M3.UNPACK_B R12, R12 ;  /* 0x0000000cff0c723e */ /* 0x000fca00020006ff */
[----:B------:R-:W-:-:S05]  /*110a0*/  HADD2.F32 R12, -RZ, R12.H0_H0 ;  /* 0x2000000cff0c7230 */ /* 0x000fca0000004100 */
[----:B------:R-:W-:Y:S01]  /*110b0*/  FMUL R13, R12, UR8 ;  /* 0x000000080c0d7c20 */ /* 0x000fe20008400000 */
[----:B-1----:R-:W-:-:S03]  /*110c0*/  @!P3 IADD3 R12, P4, R19, R20, RZ ;  /* 0x00000014130cb210 */ /* 0x002fc60007f9e0ff */
[----:B----4-:R-:W-:Y:S02]  /*110d0*/  FFMA R14, R225, UR17, R13 ;  /* 0x00000011e10e7c23 */ /* 0x010fe4000800000d */
        /* <DEDUP_REMOVED lines=18> */
[----:B------:R-:W-:Y:S01]  /*11200*/  ISETP.LT.OR P0, PT, R33, 0x7a, !P0 ;  /* 0x0000007a2100780c */ /* 0x000fe20004701670 */
[----:B------:R-:W4:Y:S01]  /*11210*/  LDL.LU R226, [R1+0x188] ;  /* 0x0001880001e27983 */ /* 0x000f220000300800 */
[----:B------:R-:W-:Y:S02]  /*11220*/  F2FP.SATFINITE.E4M3.F32.PACK_AB_MERGE_C R17, RZ, R12, RZ ;  /* 0x0000000cff11723e */ /* 0x000fe400048070ff */
[----:B------:R-:W-:-:S03]  /*11230*/  PRMT R12, RZ, 0x7610, R12 ;  /* 0x00007610ff0c7816 */ /* 0x000fc6000000000c */
[----:B------:R1:W-:Y:S04]  /*11240*/  @!P2 STG.E.U8 desc[UR24][R14.64+0x71], R17 ;  /* 0x000071110e00a986 */ /* 0x0003e8000c101118 */
[----:B------:R-:W3:Y:S01]  /*11250*/  @!P3 LDG.E.U8 R12, desc[UR24][R8.64+0x78] ;  /* 0x00007818080cb981 */ /* 0x000ee2000c1e1100 */
[----:B-1----:R-:W-:Y:S02]  /*11260*/  PRMT R14, RZ, 0x7610, R14 ;  /* 0x00007610ff0e7816 */ /* 0x002fe4000000000e */
[----:B---3--:R-:W-:-:S04]  /*11270*/  LOP3.LUT R12, R12, 0xff, RZ, 0xc0, !PT ;  /* 0x000000ff0c0c7812 */ /* 0x008fc800078ec0ff */
[----:B------:R-:W-:-:S05]  /*11280*/  F2FP.F16.E4M3.UNPACK_B R12, R12 ;  /* 0x0000000cff0c723e */ /* 0x000fca00020006ff */
[----:B------:R-:W-:-:S05]  /*11290*/  HADD2.F32 R12, -RZ, R12.H0_H0 ;  /* 0x2000000cff0c7230 */ /* 0x000fca0000004100 */
[----:B------:R-:W-:Y:S01]  /*112a0*/  FMUL R13, R12, UR8 ;  /* 0x000000080c0d7c20 */ /* 0x000fe20008400000 */
[----:B0-----:R-:W-:-:S03]  /*112b0*/  @!P3 IADD3 R12, P2, P4, R24, R18, R5 ;  /* 0x00000012180cb210 */ /* 0x001fc60007c5e005 */
[----:B------:R-:W-:Y:S01]  /*112c0*/  FFMA R16, R227, UR17, R13 ;  /* 0x00000011e3107c23 */ /* 0x000fe2000800000d */
[----:B------:R-:W-:Y:S01]  /*112d0*/  @!P3 IADD3.X R13, R32, R19, R7, P2, P4 ;  /* 0x00000013200db210 */ /* 0x000fe200017e8407 */
[----:B------:R-:W3:Y:S01]  /*112e0*/  LDL.LU R227, [R1+0x18c] ;  /* 0x00018c0001e37983 */ /* 0x000ee20000300800 */
[----:B------:R-:W0:Y:S02]  /*112f0*/  @!P0 LDC.64 R18, c[0x0][0x5c0] ;  /* 0x00017000ff128b82 */ /* 0x000e240000000a00 */
[----:B------:R-:W-:-:S05]  /*11300*/  F2FP.SATFINITE.E4M3.F32.PACK_AB_MERGE_C R17, RZ, R16, RZ ;  /* 0x00000010ff11723e */ /* 0x000fca00048070ff */
[----:B------:R1:W-:Y:S04]  /*11310*/  @!P3 STG.E.U8 desc[UR24][R12.64+0x78], R17 ;  /* 0x000078110c00b986 */ /* 0x0003e8000c101118 */
[----:B------:R2:W4:Y:S01]  /*11320*/  @!P0 LDG.E.U8 R14, desc[UR24][R8.64+0x79] ;  /* 0x00007918080e8981 */ /* 0x000522000c1e1100 */
[----:B------:R-:W-:Y:S02]  /*11330*/  ISETP.LT.OR P2, PT, R33, 0x79, !P1 ;  /* 0x000000792100780c */ /* 0x000fe40004f41670 */
[----:B--2---:R-:W-:Y:S02]  /*11340*/  PRMT R8, RZ, 0x7610, R8 ;  /* 0x00007610ff087816 */ /* 0x004fe40000000008 */
        /* <DEDUP_REMOVED lines=8> */
[----:B-1----:R-:W-:-:S05]  /*113d0*/  F2FP.SATFINITE.E4M3.F32.PACK_AB_MERGE_C R13, RZ, R16, RZ ;  /* 0x00000010ff0d723e */ /* 0x002fca00048070ff */
[----:B------:R1:W-:Y:S04]  /*113e0*/  @!P0 STG.E.U8 desc[UR24][R14.64+0x79], R13 ;  /* 0x0000790d0e008986 */ /* 0x0003e8000c101118 */
[----:B------:R-:W2:Y:S01]  /*113f0*/  @!P2 LDG.E.U8 R8, desc[UR24][R10.64+0x78] ;  /* 0x000078180a08a981 */ /* 0x000ea2000c1e1100 */
[----:B------:R-:W-:Y:S02]  /*11400*/  @!P2 IADD3 R17, P0, P3, R5, R24, R2 ;  /* 0x000000180511a210 */ /* 0x000fe40007b1e002 */
[----:B------:R-:W-:Y:S02]  /*11410*/  ISETP.LT.OR P1, PT, R33, 0x7a, !P1 ;  /* 0x0000007a2100780c */ /* 0x000fe40004f21670 */
[----:B-1----:R-:W-:-:S11]  /*11420*/  @!P2 IADD3.X R14, R7, R32, R6, P0, P3 ;  /* 0x00000020070ea210 */ /* 0x002fd600007e6406 */
[----:B------:R-:W1:Y:S01]  /*11430*/  @!P1 LDC.64 R20, c[0x0][0x5c0] ;  /* 0x00017000ff149b82 */ /* 0x000e620000000a00 */
[----:B--2---:R-:W-:-:S04]  /*11440*/  LOP3.LUT R8, R8, 0xff, RZ, 0xc0, !PT ;  /* 0x000000ff08087812 */ /* 0x004fc800078ec0ff */
[----:B------:R-:W-:-:S05]  /*11450*/  F2FP.F16.E4M3.UNPACK_B R8, R8 ;  /* 0x00000008ff08723e */ /* 0x000fca00020006ff */
[----:B------:R-:W-:-:S05]  /*11460*/  HADD2.F32 R8, -RZ, R8.H0_H0 ;  /* 0x20000008ff087230 */ /* 0x000fca0000004100 */
[----:B------:R-:W-:Y:S01]  /*11470*/  FMUL R9, R8, UR8 ;  /* 0x0000000808097c20 */ /* 0x000fe20008400000 */
[----:B0-----:R-:W-:-:S03]  /*11480*/  @!P2 IADD3 R8, P4, R17, R18, RZ ;  /* 0x000000121108a210 */ /* 0x001fc60007f9e0ff */
[----:B------:R-:W-:Y:S02]  /*11490*/  FFMA R12, R226, UR17, R9 ;  /* 0x00000011e20c7c23 */ /* 0x000fe40008000009 */
[----:B------:R-:W-:Y:S01]  /*114a0*/  @!P2 IMAD.X R9, R14, 0x1, R19, P4 ;  /* 0x000000010e09a824 */ /* 0x000fe200020e0613 */
[----:B------:R-:W-:Y:S01]  /*114b0*/  IADD3 R13, P0, R35, 0x100, RZ ;  /* 0x00000100230d7810 */ /* 0x000fe20007f1e0ff */
[----:B------:R-:W2:Y:S01]  /*114c0*/  LDL.LU R226, [R1+0x190] ;  /* 0x0001900001e27983 */ /* 0x000ea20000300800 */
[----:B------:R-:W-:Y:S02]  /*114d0*/  F2FP.SATFINITE.E4M3.F32.PACK_AB_MERGE_C R17, RZ, R12, RZ ;  /* 0x0000000cff11723e */ /* 0x000fe400048070ff */
[----:B------:R-:W-:-:S03]  /*114e0*/  PRMT R12, RZ, 0x7610, R12 ;  /* 0x00007610ff0c7816 */ /* 0x000fc6000000000c */
[----:B------:R0:W-:Y:S04]  /*114f0*/  @!P2 STG.E.U8 desc[UR24][R8.64+0x78], R17 ;  /* 0x000078110800a986 */ /* 0x0001e8000c101118 */
[----:B------:R4:W3:Y:S01]  /*11500*/  @!P1 LDG.E.U8 R12, desc[UR24][R10.64+0x79] ;  /* 0x000079180a0c9981 */ /* 0x0008e2000c1e1100 */
[----:B------:R-:W-:Y:S01]  /*11510*/  IMAD.X R15, RZ, RZ, R39, P0 ;  /* 0x000000ffff0f7224 */ /* 0x000fe200000e0627 */
[----:B------:R-:W-:Y:S02]  /*11520*/  ISETP.GE.AND P0, PT, R34, 0x101, PT ;  /* 0x000001012200780c */ /* 0x000fe40003f06270 */
[----:B------:R-:W-:Y:S02]  /*11530*/  @!P1 IADD3 R19, P4, P5, R5, R24, R2 ;  /* 0x0000001805139210 */ /* 0x000fe40007d9e002 */
[----:B------:R-:W-:Y:S01]  /*11540*/  ISETP.LT.OR P2, PT, R33, 0x1, !P0 ;  /* 0x000000012100780c */ /* 0x000fe20004741670 */
[----:B0-----:R-:W-:Y:S01]  /*11550*/  IMAD.WIDE.U32 R8, R13, UR12, R30 ;  /* 0x0000000c0d087c25 */ /* 0x001fe2000f8e001e */
[----:B------:R-:W-:-:S03]  /*11560*/  @!P1 IADD3.X R16, R7, R32, R6, P4, P5 ;  /* 0x0000002007109210 */ /* 0x000fc600027ea406 */
[----:B----4-:R-:W-:Y:S01]  /*11570*/  IMAD R10, R15, UR12, RZ ;  /* 0x0000000c0f0a7c24 */ /* 0x010fe2000f8e02ff */
[----:B------:R-:W-:-:S03]  /*11580*/  IADD3 R8, P4, R8, UR14, RZ ;  /* 0x0000000e08087c10 */ /* 0x000fc6000ff9e0ff */
[--C-:B------:R-:W-:Y:S01]  /*11590*/  IMAD R11, R13, UR13, R10.reuse ;  /* 0x0000000d0d0b7c24 */ /* 0x100fe2000f8e020a */
[----:B------:R-:W-:-:S04]  /*115a0*/  PRMT R10, RZ, 0x7610, R10 ;  /* 0x00007610ff0a7816 */ /* 0x000fc8000000000a */
[----:B------:R-:W-:Y:S02]  /*115b0*/  IADD3.X R9, R9, UR15, R11, P4, !PT ;  /* 0x0000000f09097c10 */ /* 0x000fe4000a7fe40b */
[----:B---3--:R-:W-:-:S04]  /*115c0*/  LOP3.LUT R12, R12, 0xff, RZ, 0xc0, !PT ;  /* 0x000000ff0c0c7812 */ /* 0x008fc800078ec0ff */
[----:B------:R-:W-:-:S05]  /*115d0*/  F2FP.F16.E4M3.UNPACK_B R12, R12 ;  /* 0x0000000cff0c723e */ /* 0x000fca00020006ff */
[----:B------:R-:W-:-:S05]  /*115e0*/  HADD2.F32 R12, -RZ, R12.H0_H0 ;  /* 0x2000000cff0c7230 */ /* 0x000fca0000004100 */
[----:B------:R-:W-:-:S04]  /*115f0*/  FMUL R12, R12, UR8 ;  /* 0x000000080c0c7c20 */ /* 0x000fc80008400000 */
[----:B------:R-:W-:Y:S01]  /*11600*/  FFMA R14, R227, UR17, R12 ;  /* 0x00000011e30e7c23 */ /* 0x000fe2000800000c */
[----:B-1----:R-:W-:Y:S01]  /*11610*/  @!P1 IADD3 R12, P3, R19, R20, RZ ;  /* 0x00000014130c9210 */ /* 0x002fe20007f7e0ff */
[----:B------:R-:W3:Y:S03]  /*11620*/  LDL.LU R227, [R1+0x194] ;  /* 0x0001940001e37983 */ /* 0x000ee60000300800 */
[----:B------:R-:W-:Y:S01]  /*11630*/  F2FP.SATFINITE.E4M3.F32.PACK_AB_MERGE_C R15, RZ, R14, RZ ;  /* 0x0000000eff0f723e */ /* 0x000fe200048070ff */
[----:B------:R-:W-:Y:S02]  /*11640*/  @!P1 IMAD.X R13, R16, 0x1, R21, P3 ;  /* 0x00000001100d9824 */ /* 0x000fe400018e0615 */
[----:B------:R-:W0:Y:S03]  /*11650*/  @!P2 LDC.64 R16, c[0x0][0x5c0] ;  /* 0x00017000ff10ab82 */ /* 0x000e260000000a00 */
[----:B------:R1:W-:Y:S04]  /*11660*/  @!P1 STG.E.U8 desc[UR24][R12.64+0x79], R15 ;  /* 0x0000790f0c009986 */ /* 0x0003e8000c101118 */
[----:B------:R-:W4:Y:S01]  /*11670*/  @!P2 LDG.E.U8 R10, desc[UR24][R8.64] ;  /* 0x00000018080aa981 */ /* 0x000f22000c1e1100 */
[----:B------:R-:W-:-:S02]  /*11680*/  ISETP.LT.OR P3, PT, R33, 0x2, !P0 ;  /* 0x000000022100780c */ /* 0x000fc40004761670 */
[----:B-1----:R-:W-:Y:S02]  /*11690*/  PRMT R12, RZ, 0x7610, R12 ;  /* 0x00007610ff0c7816 */ /* 0x002fe4000000000c */
[----:B----4-:R-:W-:-:S04]  /*116a0*/  LOP3.LUT R10, R10, 0xff, RZ, 0xc0, !PT ;  /* 0x000000ff0a0a7812 */ /* 0x010fc800078ec0ff */
[----:B------:R-:W-:-:S05]  /*116b0*/  F2FP.F16.E4M3.UNPACK_B R10, R10 ;  /* 0x0000000aff0a723e */ /* 0x000fca00020006ff */
[----:B------:R-:W-:-:S05]  /*116c0*/  HADD2.F32 R10, -RZ, R10.H0_H0 ;  /* 0x2000000aff0a7230 */ /* 0x000fca0000004100 */
[----:B------:R-:W-:Y:S01]  /*116d0*/  FMUL R11, R10, UR8 ;  /* 0x000000080a0b7c20 */ /* 0x000fe20008400000 */
[----:B0-----:R-:W-:-:S03]  /*116e0*/  @!P2 IADD3 R10, P1, P4, R24, R16, R3 ;  /* 0x00000010180aa210 */ /* 0x001fc60007c3e003 */
[----:B--2---:R-:W-:Y:S01]  /*116f0*/  FFMA R14, R226, UR17, R11 ;  /* 0x00000011e20e7c23 */ /* 0x004fe2000800000b */
[----:B------:R-:W-:Y:S01]  /*11700*/  @!P2 IADD3.X R11, R32, R17, R4, P1, P4 ;  /* 0x00000011200ba210 */ /* 0x000fe20000fe8404 */
[----:B------:R-:W2:Y:S03]  /*11710*/  LDL.LU R226, [R1+0x198] ;  /* 0x0001980001e27983 */ /* 0x000ea60000300800 */
[----:B------:R-:W-:Y:S02]  /*11720*/  F2FP.SATFINITE.E4M3.F32.PACK_AB_MERGE_C R13, RZ, R14, RZ ;  /* 0x0000000eff0d723e */ /* 0x000fe400048070ff */
[----:B------:R-:W0:Y:S03]  /*11730*/  @!P3 LDC.64 R14, c[0x0][0x5c0] ;  /* 0x00017000ff0ebb82 */ /* 0x000e260000000a00 */
[----:B------:R1:W-:Y:S04]  /*11740*/  @!P2 STG.E.U8 desc[UR24][R10.64], R13 ;  /* 0x0000000d0a00a986 */ /* 0x0003e8000c101118 */
[----:B------:R-:W4:Y:S01]  /*11750*/  @!P3 LDG.E.U8 R12, desc[UR24][R8.64+0x1] ;  /* 0x00000118080cb981 */ /* 0x000f22000c1e1100 */
[----:B------:R-:W-:-:S05]  /*11760*/  IADD3 R35, P1, R35, 0x108, RZ ;  /* 0x0000010823237810 */ /* 0x000fca0007f3e0ff */
[----:B------:R-:W-:Y:S01]  /*11770*/  IMAD.X R38, RZ, RZ, R39, P1 ;  /* 0x000000ffff267224 */ /* 0x000fe200008e0627 */
[----:B------:R-:W-:Y:S01]  /*11780*/  ISETP.GE.AND P1, PT, R34, 0x109, PT ;  /* 0x000001092200780c */ /* 0x000fe20003f26270 */
[----:B------:R-:W-:-:S03]  /*11790*/  IMAD.WIDE.U32 R30, R35, UR12, R30 ;  /* 0x0000000c231e7c25 */ /* 0x000fc6000f8e001e */
[----:B------:R-:W-:Y:S01]  /*117a0*/  ISETP.LT.OR P2, PT, R33, 0x1, !P1 ;  /* 0x000000012100780c */ /* 0x000fe20004f41670 */
[----:B------:R-:W-:Y:S01]  /*117b0*/  IMAD R38, R38, UR12, RZ ;  /* 0x0000000c26267c24 */ /* 0x000fe2000f8e02ff */
[----:B0-----:R-:W-:-:S03]  /*117c0*/  @!P3 IADD3 R14, P4, P5, R24, R14, R3 ;  /* 0x0000000e180eb210 */ /* 0x001fc60007d9e003 */
[----:B------:R-:W-:Y:S01]  /*117d0*/  IMAD R35, R35, UR13, R38 ;  /* 0x0000000d23237c24 */ /* 0x000fe2000f8e0226 */
[----:B------:R-:W-:Y:S02]  /*117e0*/  @!P3 IADD3.X R15, R32, R15, R4, P4, P5 ;  /* 0x0000000f200fb210 */ /* 0x000fe400027ea404 */
[----:B-1----:R-:W-:-:S05]  /*117f0*/  IADD3 R10, P4, R30, UR14, RZ ;  /* 0x0000000e1e0a7c10 */ /* 0x002fca000ff9e0ff */
[----:B------:R-:W0:Y:S01]  /*11800*/  @!P2 LDC.64 R20, c[0x0][0x5c0] ;  /* 0x00017000ff14ab82 */ /* 0x000e220000000a00 */
[----:B------:R-:W-:Y:S02]  /*11810*/  IADD3.X R11, R31, UR15, R35, P4, !PT ;  /* 0x0000000f1f0b7c10 */ /* 0x000fe4000a7fe423 */
        /* <DEDUP_REMOVED lines=14> */
[----:B--2---:R-:W-:-:S04]  /*11900*/  LOP3.LUT R12, R12, 0xff, RZ, 0xc0, !PT ;  /* 0x000000ff0c0c7812 */ /* 0x004fc800078ec0ff */
[----:B------:R-:W-:-:S05]  /*11910*/  F2FP.F16.E4M3.UNPACK_B R12, R12 ;  /* 0x0000000cff0c723e */ /* 0x000fca00020006ff */
[----:B------:R-:W-:-:S05]  /*11920*/  HADD2.F32 R12, -RZ, R12.H0_H0 ;  /* 0x2000000cff0c7230 */ /* 0x000fca0000004100 */
[----:B------:R-:W-:Y:S01]  /*11930*/  FMUL R13, R12, UR8 ;  /* 0x000000080c0d7c20 */ /* 0x000fe20008400000 */
[----:B0-----:R-:W-:-:S03]  /*11940*/  @!P2 IADD3 R12, P4, R17, R20, RZ ;  /* 0x00000014110ca210 */ /* 0x001fc60007f9e0ff */
        /* <DEDUP_REMOVED lines=48> */
[----:B------:R-:W-:Y:S01]  /*11c50*/  F2FP.SATFINITE.E4M3.F32.PACK_AB_MERGE_C R17, RZ, R16, RZ ;  /* 0x00000010ff11723e */ /* 0x000fe200048070ff */
[----:B------:R-:W4:Y:S04]  /*11c60*/  LDL.LU R225, [R1+0x1b0] ;  /* 0x0001b00001e17983 */ /* 0x000f280000300800 */
[----:B------:R3:W-:Y:S04]  /*11c70*/  @!P3 STG.E.U8 desc[UR24][R14.64+0x9], R17 ;  /* 0x000009110e00b986 */ /* 0x0007e8000c101118 */
[----:B------:R-:W3:Y:S01]  /*11c80*/  @!P2 LDG.E.U8 R12, desc[UR24][R10.64+0x8] ;  /* 0x000008180a0ca981 */ /* 0x000ee2000c1e1100 */
[----:B------:R-:W-:-:S02]  /*11c90*/  @!P2 IADD3 R19, P4, P5, R3, R24, R2 ;  /* 0x000000180313a210 */ /* 0x000fc40007d9e002 */
[----:B------:R-:W-:Y:S02]  /*11ca0*/  ISETP.LT.OR P3, PT, R33, 0xa, !P1 ;  /* 0x0000000a2100780c */ /* 0x000fe40004f61670 */
[----:B------:R-:W-:Y:S02]  /*11cb0*/  @!P2 IADD3.X R16, R4, R32, R6, P4, P5 ;  /* 0x000000200410a210 */ /* 0x000fe400027ea406 */
[----:B---3--:R-:W-:-:S04]  /*11cc0*/  LOP3.LUT R12, R12, 0xff, RZ, 0xc0, !PT ;  /* 0x000000ff0c0c7812 */ /* 0x008fc800078ec0ff */
[----:B------:R-:W-:-:S05]  /*11cd0*/  F2FP.F16.E4M3.UNPACK_B R12, R12 ;  /* 0x0000000cff0c723e */ /* 0x000fca00020006ff */
[----:B------:R-:W-:-:S05]  /*11ce0*/  HADD2.F32 R12, -RZ, R12.H0_H0 ;  /* 0x2000000cff0c7230 */ /* 0x000fca0000004100 */
[----:B------:R-:W-:Y:S01]  /*11cf0*/  FMUL R13, R12, UR8 ;  /* 0x000000080c0d7c20 */ /* 0x000fe20008400000 */
[----:B-1----:R-:W-:-:S03]  /*11d00*/  @!P2 IADD3 R12, P4, R19, R20, RZ ;  /* 0x00000014130ca210 */ /* 0x002fc60007f9e0ff */
[----:B------:R-:W-:Y:S02]  /*11d10*/  FFMA R14, R227, UR17, R13 ;  /* 0x00000011e30e7c23 */ /* 0x000fe4000800000d */
        /* <DEDUP_REMOVED lines=798> */
[----:B------:R-:W-:Y:S01]  /*14f00*/  ISETP.LT.OR P0, PT, R33, 0x7a, !P0 ;  /* 0x0000007a2100780c */ /* 0x000fe20004701670 */
[----:B------:R-:W3:Y:S01]  /*14f10*/  LDL.LU R227, [R1+0x288] ;  /* 0x0002880001e37983 */ /* 0x000ee20000300800 */
[----:B------:R-:W-:Y:S02]  /*14f20*/  F2FP.SATFINITE.E4M3.F32.PACK_AB_MERGE_C R17, RZ, R12, RZ ;  /* 0x0000000cff11723e */ /* 0x000fe400048070ff */
[----:B------:R-:W-:-:S03]  /*14f30*/  PRMT R12, RZ, 0x7610, R12 ;  /* 0x00007610ff0c7816 */ /* 0x000fc6000000000c */
[----:B------:R1:W-:Y:S04]  /*14f40*/  @!P3 STG.E.U8 desc[UR24][R14.64+0x71], R17 ;  /* 0x000071110e00b986 */ /* 0x0003e8000c101118 */
[----:B------:R-:W4:Y:S01]  /*14f50*/  @!P2 LDG.E.U8 R12, desc[UR24][R8.64+0x78] ;  /* 0x00007818080ca981 */ /* 0x000f22000c1e1100 */
        /* <DEDUP_REMOVED lines=11> */
[----:B------:R4:W2:Y:S01]  /*15010*/  @!P0 LDG.E.U8 R14, desc[UR24][R8.64+0x79] ;  /* 0x00007918080e8981 */ /* 0x0008a2000c1e1100 */
[----:B------:R-:W-:Y:S02]  /*15020*/  ISETP.LT.OR P2, PT, R33, 0x79, !P1 ;  /* 0x000000792100780c */ /* 0x000fe40004f41670 */
[----:B----4-:R-:W-:Y:S02]  /*15030*/  PRMT R8, RZ, 0x7610, R8 ;  /* 0x00007610ff087816 */ /* 0x010fe40000000008 */
[----:B--2---:R-:W-:-:S04]  /*15040*/  LOP3.LUT R14, R14, 0xff, RZ, 0xc0, !PT ;  /* 0x000000ff0e0e7812 */ /* 0x004fc800078ec0ff */
        /* <DEDUP_REMOVED lines=10> */
[----:B------:R-:W-:-:S04]  /*150f0*/  @!P2 IADD3 R17, P0, P3, R3, R24, R2 ;  /* 0x000000180311a210 */ /* 0x000fc80007b1e002 */
[----:B------:R-:W-:Y:S02]  /*15100*/  @!P2 IADD3.X R16, R4, R32, R6, P0, P3 ;  /* 0x000000200410a210 */ /* 0x000fe400007e6406 */
[----:B------:R-:W-:Y:S01]  /*15110*/  ISETP.LT.OR P1, PT, R33, 0x7a, !P1 ;  /* 0x0000007a2100780c */ /* 0x000fe20004f21670 */
[----:B------:R-:W-:Y:S01]  /*15120*/  BSSY B1, `(.L_x_39) ;  /* 0x000000d000017945 */ /* 0x000fe20003800000 */
[----:B--2---:R-:W-:-:S04]  /*15130*/  LOP3.LUT R8, R8, 0xff, RZ, 0xc0, !PT ;  /* 0x000000ff08087812 */ /* 0x004fc800078ec0ff */
[----:B------:R-:W-:-:S05]  /*15140*/  F2FP.F16.E4M3.UNPACK_B R8, R8 ;  /* 0x00000008ff08723e */ /* 0x000fca00020006ff */
[----:B------:R-:W-:-:S05]  /*15150*/  HADD2.F32 R8, -RZ, R8.H0_H0 ;  /* 0x20000008ff087230 */ /* 0x000fca0000004100 */
[----:B------:R-:W-:Y:S01]  /*15160*/  FMUL R9, R8, UR8 ;  /* 0x0000000808097c20 */ /* 0x000fe20008400000 */
[----:B0-----:R-:W-:-:S03]  /*15170*/  @!P2 IADD3 R8, P4, R17, R18, RZ ;  /* 0x000000121108a210 */ /* 0x001fc60007f9e0ff */
[----:B---3--:R-:W-:Y:S02]  /*15180*/  FFMA R12, R227, UR17, R9 ;  /* 0x00000011e30c7c23 */ /* 0x008fe40008000009 */
[----:B------:R-:W-:-:S03]  /*15190*/  @!P2 IMAD.X R9, R16, 0x1, R19, P4 ;  /* 0x000000011009a824 */ /* 0x000fc600020e0613 */
[----:B-1----:R-:W-:-:S05]  /*151a0*/  F2FP.SATFINITE.E4M3.F32.PACK_AB_MERGE_C R13, RZ, R12, RZ ;  /* 0x0000000cff0d723e */ /* 0x002fca00048070ff */
[----:B------:R0:W-:Y:S01]  /*151b0*/  @!P2 STG.E.U8 desc[UR24][R8.64+0x78], R13 ;  /* 0x0000780d0800a986 */ /* 0x0001e2000c101118 */
[----:B------:R-:W-:Y:S01]  /*151c0*/  PRMT R12, RZ, 0x7610, R12 ;  /* 0x00007610ff0c7816 */ /* 0x000fe2000000000c */
[----:B------:R-:W-:Y:S06]  /*151d0*/  @P1 BRA `(.L_x_40) ;  /* 0x0000000000041947 */ /* 0x000fec0003800000 */
[----:B------:R1:W5:Y:S02]  /*151e0*/  LDG.E.U8 R12, desc[UR24][R10.64+0x79] ;  /* 0x000079180a0c7981 */ /* 0x000364000c1e1100 */
.L_x_40:
[----:B------:R-:W-:Y:S05]  /*151f0*/  BSYNC B1 ;  /* 0x0000000000017941 */ /* 0x000fea0003800000 */
.L_x_39:
[----:B------:R-:W-:Y:S05]  /*15200*/  @P1 BRA `(.L_x_41) ;  /* 0x0000007c00c41947 */ /* 0x000fea0003800000 */
[----:B-1----:R-:W2:Y:S01]  /*15210*/  LDL.LU R10, [R1+0x28c] ;  /* 0x00028c00010a7983 */ /* 0x002ea20000300800 */
[----:B-----5:R-:W-:Y:S01]  /*15220*/  LOP3.LUT R12, R12, 0xff, RZ, 0xc0, !PT ;  /* 0x000000ff0c0c7812 */ /* 0x020fe200078ec0ff */
[----:B------:R-:W-:Y:S01]  /*15230*/  ULDC.64 UR12, c[0x0][0x5c0] ;  /* 0x00017000000c7ab9 */ /* 0x000fe20000000a00 */
[----:B0-----:R-:W-:Y:S02]  /*15240*/  IADD3 R8, P0, P1, R3, R24, R2 ;  /* 0x0000001803087210 */ /* 0x001fe4000791e002 */
[----:B------:R-:W-:Y:S02]  /*15250*/  F2FP.F16.E4M3.UNPACK_B R12, R12 ;  /* 0x0000000cff0c723e */ /* 0x000fe400020006ff */
[----:B------:R-:W-:Y:S02]  /*15260*/  IADD3.X R32, R4, R32, R6, P0, P1 ;  /* 0x0000002004207210 */ /* 0x000fe400007e2406 */
[----:B------:R-:W-:Y:S01]  /*15270*/  IADD3 R8, P0, R8, UR12, RZ ;  /* 0x0000000c08087c10 */ /* 0x000fe2000ff1e0ff */
[----:B------:R-:W-:-:S03]  /*15280*/  HADD2.F32 R12, -RZ, R12.H0_H0 ;  /* 0x2000000cff0c7230 */ /* 0x000fc60000004100 */
[----:B------:R-:W-:Y:S02]  /*15290*/  IADD3.X R9, R32, UR13, RZ, P0, !PT ;  /* 0x0000000d20097c10 */ /* 0x000fe400087fe4ff */
[----:B------:R-:W-:-:S04]  /*152a0*/  FMUL R12, R12, UR8 ;  /* 0x000000080c0c7c20 */ /* 0x000fc80008400000 */
[----:B--2---:R-:W-:-:S05]  /*152b0*/  FFMA R12, R10, UR17, R12 ;  /* 0x000000110a0c7c23 */ /* 0x004fca000800000c */
[----:B------:R-:W-:-:S05]  /*152c0*/  F2FP.SATFINITE.E4M3.F32.PACK_AB_MERGE_C R11, RZ, R12, RZ ;  /* 0x0000000cff0b723e */ /* 0x000fca00048070ff */
[----:B------:R2:W-:Y:S01]  /*152d0*/  STG.E.U8 desc[UR24][R8.64+0x79], R11 ;  /* 0x0000790b08007986 */ /* 0x0005e2000c101118 */
[----:B------:R-:W-:Y:S05]  /*152e0*/  BRA `(.L_x_41) ;  /* 0x0000007c008c7947 */ /* 0x000fea0003800000 */
.L_x_38:
[----:B------:R-:W-:Y:S01]  /*152f0*/  ISETP.GE.AND P2, PT, R34, 0x9, PT ;  /* 0x000000092200780c */ /* 0x000fe20003f46270 */
[----:B------:R-:W-:Y:S01]  /*15300*/  FMUL R227, R227, UR17 ;  /* 0x00000011e3e37c20 */ /* 0x000fe20008400000 */
[----:B------:R-:W-:Y:S02]  /*15310*/  LOP3.LUT R26, R26, 0xffffffdf, RZ, 0xc0, !PT ;  /* 0xffffffdf1a1a7812 */ /* 0x000fe400078ec0ff */
[C---:B------:R-:W-:Y:S02]  /*15320*/  ISETP.LT.OR P5, PT, R33.reuse, 0x1, !P2 ;  /* 0x000000012100780c */ /* 0x040fe400057a1670 */
[C---:B------:R-:W-:Y:S02]  /*15330*/  ISETP.LT.OR P4, PT, R33.reuse, 0x2, !P2 ;  /* 0x000000022100780c */ /* 0x040fe40005781670 */
[C---:B------:R-:W-:Y:S02]  /*15340*/  ISETP.LT.OR P3, PT, R33.reuse, 0x9, !P2 ;  /* 0x000000092100780c */ /* 0x040fe40005761670 */
[----:B------:R-:W-:-:S02]  /*15350*/  ISETP.LT.OR P6, PT, R33, 0xa, !P2 ;  /* 0x0000000a2100780c */ /* 0x000fc400057c1670 */
[----:B------:R-:W-:-:S05]  /*15360*/  F2FP.SATFINITE.E4M3.F32.PACK_AB_MERGE_C R227, RZ, R227, RZ ;  /* 0x000000e3ffe3723e */ /* 0x000fca00048070ff */
[----:B------:R-:W0:Y:S01]  /*15370*/  @!P5 LDC.64 R36, c[0x0][0x5c0] ;  /* 0x00017000ff24db82 */ /* 0x000e220000000a00 */
[----:B------:R-:W-:-:S04]  /*15380*/  @P5 LOP3.LUT R26, R26, 0x20, RZ, 0xfc, !PT ;  /* 0x000000201a1a5812 */ /* 0x000fc800078efcff */
[----:B------:R-:W-:-:S03]  /*15390*/  LOP3.LUT R26, R26, 0xffffffef, RZ, 0xc0, !PT ;  /* 0xffffffef1a1a7812 */ /* 0x000fc600078ec0ff */
[----:B------:R-:W1:Y:S08]  /*153a0*/  @!P4 LDC.64 R30, c[0x0][0x5c0] ;  /* 0x00017000ff1ecb82 */ /* 0x000e700000000a00 */
[----:B------:R-:W2:Y:S01]  /*153b0*/  @!P3 LDC.64 R28, c[0x0][0x5c0] ;  /* 0x00017000ff1cbb82 */ /* 0x000ea20000000a00 */
[----:B0----5:R-:W-:-:S04]  /*153c0*/  @!P5 IADD3 R36, P0, P1, R24, R36, R2 ;  /* 0x000000241824d210 */ /* 0x021fc8000791e002 */
[----:B------:R-:W-:Y:S02]  /*153d0*/  @!P5 IADD3.X R37, R32, R37, R6, P0, P1 ;  /* 0x000000252025d210 */ /* 0x000fe400007e2406 */
[----:B------:R-:W-:Y:S02]  /*153e0*/  ISETP.LT.OR P5, PT, R33, 0x12, !P2 ;  /* 0x000000122100780c */ /* 0x000fe400057a1670 */
[----:B-1----:R-:W-:-:S04]  /*153f0*/  @!P4 IADD3 R30, P0, P1, R24, R30, R2 ;  /* 0x0000001e181ec210 */ /* 0x002fc8000791e002 */
[----:B------:R-:W-:Y:S02]  /*15400*/  @!P4 IADD3.X R31, R32, R31, R6, P0, P1 ;  /* 0x0000001f201fc210 */ /* 0x000fe400007e2406 */
[----:B--2---:R-:W-:-:S04]  /*15410*/  @!P3 IADD3 R38, P0, P1, R24, R28, R2 ;  /* 0x0000001c1826b210 */ /* 0x004fc8000791e002 */
[----:B------:R-:W-:Y:S02]  /*15420*/  @!P3 IADD3.X R39, R32, R29, R6, P0, P1 ;  /* 0x0000001d2027b210 */ /* 0x000fe400007e2406 */
[----:B------:R-:W0:Y:S02]  /*15430*/  @!P6 LDC.64 R28, c[0x0][0x5c0] ;  /* 0x00017000ff1ceb82 */ /* 0x000e240000000a00 */
[----:B0-----:R-:W-:-:S04]  /*15440*/  @!P6 IADD3 R40, P0, P1, R24, R28, R2 ;  /* 0x0000001c1828e210 */ /* 0x001fc8000791e002 */
[----:B------:R-:W-:Y:S02]  /*15450*/  @!P6 IADD3.X R41, R32, R29, R6, P0, P1 ;  /* 0x0000001d2029e210 */ /* 0x000fe400007e2406 */
[----:B------:R-:W-:-:S13]  /*15460*/  ISETP.LT.OR P1, PT, R33, 0x11, !P2 ;  /* 0x000000112100780c */ /* 0x000fda0005721670 */
[----:B------:R-:W0:Y:S01]  /*15470*/  @!P1 LDC.64 R28, c[0x0][0x5c0] ;  /* 0x00017000ff1c9b82 */ /* 0x000e220000000a00 */
[----:B------:R-:W-:Y:S02]  /*15480*/  @P1 LOP3.LUT R26, R26, 0x10, RZ, 0xfc, !PT ;  /* 0x000000101a1a1812 */ /* 0x000fe400078efcff */
[----:B0-----:R-:W-:-:S04]  /*15490*/  @!P1 IADD3 R42, P0, P6, R24, R28, R2 ;  /* 0x0000001c182a9210 */ /* 0x001fc80007e1e002 */
[----:B------:R-:W-:Y:S02]  /*154a0*/  @!P1 IADD3.X R43, R32, R29, R6, P0, P6 ;  /* 0x0000001d202b9210 */ /* 0x000fe400007ec406 */
[----:B------:R-:W0:Y:S01]  /*154b0*/  @!P5 LDC.64 R28, c[0x0][0x5c0] ;  /* 0x00017000ff1cdb82 */ /* 0x000e220000000a00 */
[----:B------:R-:W-:Y:S02]  /*154c0*/  ISETP.LT.OR P1, PT, R33, 0x19, !P2 ;  /* 0x000000192100780c */ /* 0x000fe40005721670 */
[----:B0-----:R-:W-:-:S04]  /*154d0*/  @!P5 IADD3 R44, P0, P6, R24, R28, R2 ;  /* 0x0000001c182cd210 */ /* 0x001fc80007e1e002 */
[----:B------:R-:W-:-:S07]  /*154e0*/  @!P5 IADD3.X R45, R32, R29, R6, P0, P6 ;  /* 0x0000001d202dd210 */ /* 0x000fce00007ec406 */
[----:B------:R-:W0:Y:S02]  /*154f0*/  @!P1 LDC.64 R28, c[0x0][0x5c0] ;  /* 0x00017000ff1c9b82 */ /* 0x000e240000000a00 */
[----:B0-----:R-:W-:-:S04]  /*15500*/  @!P1 IADD3 R50, P0, P6, R24, R28, R2 ;  /* 0x0000001c18329210 */ /* 0x001fc80007e1e002 */
[----:B------:R-:W-:Y:S02]  /*15510*/  @!P1 IADD3.X R51, R32, R29, R6, P0, P6 ;  /* 0x0000001d20339210 */ /* 0x000fe400007ec406 */
[----:B------:R-:W-:-:S04]  /*15520*/  ISETP.GE.AND P0, PT, R34, 0x1, PT ;  /* 0x000000012200780c */ /* 0x000fc80003f06270 */
[----:B------:R-:W-:-:S13]  /*15530*/  ISETP.LT.OR P6, PT, R33, 0x1, !P0 ;  /* 0x000000012100780c */ /* 0x000fda00047c1670 */
[----:B------:R-:W0:Y:S01]  /*15540*/  @!P6 LDC.64 R28, c[0x0][0x5c0] ;  /* 0x00017000ff1ceb82 */ /* 0x000e220000000a00 */
[----:B------:R-:W-:Y:S02]  /*15550*/  ISETP.LT.OR P5, PT, R33, 0x1a, !P2 ;  /* 0x0000001a2100780c */ /* 0x000fe400057a1670 */
[----:B0-----:R-:W-:-:S05]  /*15560*/  @!P6 IADD3 R28, P1, R24, R28, RZ ;  /* 0x0000001c181ce210 */ /* 0x001fca0007f3e0ff */
[----:B------:R-:W-:-:S05]  /*15570*/  @!P6 IMAD.X R29, R32, 0x1, R29, P1 ;  /* 0x00000001201de824 */ /* 0x000fca00008e061d */
[----:B------:R0:W-:Y:S02]  /*15580*/  @!P6 STG.E.U8 desc[UR24][R28.64], R227 ;  /* 0x000000e31c00e986 */ /* 0x0001e4000c101118 */
[----:B0-----:R-:W0:Y:S01]  /*15590*/  @!P5 LDC.64 R28, c[0x0][0x5c0] ;  /* 0x00017000ff1cdb82 */ /* 0x001e220000000a00 */
[----:B------:R-:W-:Y:S01]  /*155a0*/  FMUL R226, R226, UR17 ;  /* 0x00000011e2e27c20 */ /* 0x000fe20008400000 */
[----:B------:R-:W-:Y:S01]  /*155b0*/  FMUL R225, R225, UR17 ;  /* 0x00000011e1e17c20 */ /* 0x000fe20008400000 */
[----:B------:R-:W-:Y:S01]  /*155c0*/  FMUL R224, R224, UR17 ;  /* 0x00000011e0e07c20 */ /* 0x000fe20008400000 */
[----:B------:R-:W-:Y:S01]  /*155d0*/  FMUL R223, R223, UR17 ;  /* 0x00000011dfdf7c20 */ /* 0x000fe20008400000 */
[----:B------:R-:W-:Y:S01]  /*155e0*/  FMUL R222, R222, UR17 ;  /* 0x00000011dede7c20 */ /* 0x000fe20008400000 */
[----:B------:R-:W-:Y:S01]  /*155f0*/  FMUL R221, R221, UR17 ;  /* 0x00000011dddd7c20 */ /* 0x000fe20008400000 */
[----:B------:R-:W-:Y:S01]  /*15600*/  LOP3.LUT R25, R25, 0xfffffeff, RZ, 0xc0, !PT ;  /* 0xfffffeff19197812 */ /* 0x000fe200078ec0ff */
[----:B------:R-:W-:Y:S01]  /*15610*/  FMUL R220, R220, UR17 ;  /* 0x00000011dcdc7c20 */ /* 0x000fe20008400000 */
        /* <DEDUP_REMOVED lines=13> */
[----:B------:R-:W2:Y:S01]  /*156f0*/  LDL.LU R227, [R1+0x4] ;  /* 0x0000040001e37983 */ /* 0x000ea20000300800 */
[----:B------:R-:W-:-:S02]  /*15700*/  F2FP.SATFINITE.E4M3.F32.PACK_AB_MERGE_C R226, RZ, R226, RZ ;  /* 0x000000e2ffe2723e */ /* 0x000fc400048070ff */
[----:B0-----:R-:W-:-:S04]  /*15710*/  @!P5 IADD3 R46, P1, P6, R24, R28, R2 ;  /* 0x0000001c182ed210 */ /* 0x001fc80007e3e002 */
[----:B------:R-:W-:Y:S02]  /*15720*/  @!P5 IADD3.X R47, R32, R29, R6, P1, P6 ;  /* 0x0000001d202fd210 */ /* 0x000fe40000fec406 */
[----:B------:R-:W-:-:S13]  /*15730*/  ISETP.LT.OR P6, PT, R33, 0x2, !P0 ;  /* 0x000000022100780c */ /* 0x000fda00047c1670 */
[----:B------:R-:W0:Y:S01]  /*15740*/  @!P6 LDC.64 R28, c[0x0][0x5c0] ;  /* 0x00017000ff1ceb82 */ /* 0x000e220000000a00 */
[----:B------:R-:W-:Y:S02]  /*15750*/  ISETP.LT.OR P5, PT, R33, 0x21, !P2 ;  /* 0x000000212100780c */ /* 0x000fe400057a1670 */
[----:B0-----:R-:W-:-:S05]  /*15760*/  @!P6 IADD3 R28, P1, R24, R28, RZ ;  /* 0x0000001c181ce210 */ /* 0x001fca0007f3e0ff */
[----:B------:R-:W-:-:S05]  /*15770*/  @!P6 IMAD.X R29, R32, 0x1, R29, P1 ;  /* 0x00000001201de824 */ /* 0x000fca00008e061d */
[----:B------:R0:W-:Y:S02]  /*15780*/  @!P6 STG.E.U8 desc[UR24][R28.64+0x1], R226 ;  /* 0x000001e21c00e986 */ /* 0x0001e4000c101118 */
[----:B0-----:R-:W0:Y:S01]  /*15790*/  @!P5 LDC.64 R28, c[0x0][0x5c0] ;  /* 0x00017000ff1cdb82 */ /* 0x001e220000000a00 */
[----:B------:R-:W-:Y:S01]  /*157a0*/  F2FP.SATFINITE.E4M3.F32.PACK_AB_MERGE_C R225, RZ, R225, RZ ;  /* 0x000000e1ffe1723e */ /* 0x000fe200048070ff */
[----:B------:R-:W4:Y:S01]  /*157b0*/  LDL.LU R226, [R1] ;  /* 0x0000000001e27983 */ /* 0x000f220000300800 */
[----:B0-----:R-:W-:-:S04]  /*157c0*/  @!P5 IADD3 R48, P1, P6, R24, R28, R2 ;  /* 0x0000001c1830d210 */ /* 0x001fc80007e3e002 */
[----:B------:R-:W-:Y:S02]  /*157d0*/  @!P5 IADD3.X R49, R32, R29, R6, P1, P6 ;  /* 0x0000001d2031d210 */ /* 0x000fe40000fec406 */
[----:B------:R-:W-:Y:S02]  /*157e0*/  ISETP.LT.OR P1, PT, R33, 0x22, !P2 ;  /* 0x000000222100780c */ /* 0x000fe40005721670 */
[----:B------:R-:W-:-:S11]  /*157f0*/  LOP3.LUT P5, RZ, R26, 0x20, RZ, 0xc0, !PT ;  /* 0x000000201aff7812 */ /* 0x000fd600078ac0ff */
[----:B------:R-:W0:Y:S02]  /*15800*/  @!P1 LDC.64 R28, c[0x0][0x5c0] ;  /* 0x00017000ff1c9b82 */ /* 0x000e240000000a00 */
[----:B------:R1:W-:Y:S01]  /*15810*/  @!P5 STG.E.U8 desc[UR24][R36.64], R225 ;  /* 0x000000e12400d986 */ /* 0x0003e2000c101118 */
[----:B------:R-:W-:Y:S02]  /*15820*/  F2FP.SATFINITE.E4M3.F32.PACK_AB_MERGE_C R224, RZ, R224, RZ ;  /* 0x000000e0ffe0723e */ /* 0x000fe400048070ff */
[----:B------:R-:W-:Y:S02]  /*15830*/  F2FP.SATFINITE.E4M3.F32.PACK_AB_MERGE_C R223, RZ, R223, RZ ;  /* 0x000000dfffdf723e */ /* 0x000fe400048070ff */
[----:B------:R-:W-:Y:S02]  /*15840*/  F2FP.SATFINITE.E4M3.F32.PACK_AB_MERGE_C R222, RZ, R222, RZ ;  /* 0x000000deffde723e */ /* 0x000fe400048070ff */
[----:B------:R-:W-:Y:S02]  /*15850*/  F2FP.SATFINITE.E4M3.F32.PACK_AB_MERGE_C R221, RZ, R221, RZ ;  /* 0x000000ddffdd723e */ /* 0x000fe400048070ff */
[----:B------:R-:W-:-:S02]  /*15860*/  F2FP.SATFINITE.E4M3.F32.PACK_AB_MERGE_C R220, RZ, R220, RZ ;  /* 0x000000dcffdc723e */ /* 0x000fc400048070ff */
[----:B------:R-:W-:Y:S01]  /*15870*/  F2FP.SATFINITE.E4M3.F32.PACK_AB_MERGE_C R219, RZ, R219, RZ ;  /* 0x000000dbffdb723e */ /* 0x000fe200048070ff */
[----:B------:R-:W-:Y:S01]  /*15880*/  FMUL R13, R13, UR17 ;  /* 0x000000110d0d7c20 */ /* 0x000fe20008400000 */
[----:B------:R-:W-:Y:S01]  /*15890*/  F2FP.SATFINITE.E4M3.F32.PACK_AB_MERGE_C R218, RZ, R218, RZ ;  /* 0x000000daffda723e */ /* 0x000fe200048070ff */
[----:B------:R-:W-:Y:S01]  /*158a0*/  FMUL R12, R12, UR17 ;  /* 0x000000110c0c7c20 */ /* 0x000fe20008400000 */
[----:B------:R-:W-:Y:S01]  /*158b0*/  F2FP.SATFINITE.E4M3.F32.PACK_AB_MERGE_C R217, RZ, R217, RZ ;  /* 0x000000d9ffd9723e */ /* 0x000fe200048070ff */
[----:B------:R-:W-:Y:S01]  /*158c0*/  FMUL R11, R11, UR17 ;  /* 0x000000110b0b7c20 */ /* 0x000fe20008400000 */
[----:B------:R-:W-:Y:S01]  /*158d0*/  F2FP.SATFINITE.E4M3.F32.PACK_AB_MERGE_C R216, RZ, R216, RZ ;  /* 0x000000d8ffd8723e */ /* 0x000fe200048070ff */
[----:B------:R-:W-:Y:S01]  /*158e0*/  FMUL R10, R10, UR17 ;  /* 0x000000110a0a7c20 */ /* 0x000fe20008400000 */
[----:B------:R-:W-:Y:S01]  /*158f0*/  F2FP.SATFINITE.E4M3.F32.PACK_AB_MERGE_C R23, RZ, R23, RZ ;  /* 0x00000017ff17723e */ /* 0x000fe200048070ff */
[----:B-1----:R-:W3:Y:S01]  /*15900*/  LDL.LU R225, [R1+0x8] ;  /* 0x0000080001e17983 */ /* 0x002ee20000300800 */
[----:B------:R-:W-:Y:S01]  /*15910*/  F2FP.SATFINITE.E4M3.F32.PACK_AB_MERGE_C R22, RZ, R22, RZ ;  /* 0x00000016ff16723e */ /* 0x000fe200048070ff */
[----:B------:R-:W-:Y:S01]  /*15920*/  FMUL R9, R9, UR17 ;  /* 0x0000001109097c20 */ /* 0x000fe20008400000 */
[----:B0-----:R-:W-:Y:S01]  /*15930*/  @!P1 IADD3 R36, P5, P6, R24, R28, R2 ;  /* 0x0000001c18249210 */ /* 0x001fe20007ebe002 */
[----:B------:R-:W-:Y:S01]  /*15940*/  @!P4 STG.E.U8 desc[UR24][R30.64+0x1], R224 ;  /* 0x000001e01e00c986 */ /* 0x000fe2000c101118 */
[----:B------:R-:W-:Y:S01]  /*15950*/  ISETP.LT.OR P4, PT, R33, 0x9, !P0 ;  /* 0x000000092100780c */ /* 0x000fe20004781670 */
[----:B------:R-:W-:Y:S01]  /*15960*/  FMUL R8, R8, UR17 ;  /* 0x0000001108087c20 */ /* 0x000fe20008400000 */
[----:B------:R-:W-:-:S02]  /*15970*/  @!P1 IADD3.X R37, R32, R29, R6, P5, P6 ;  /* 0x0000001d20259210 */ /* 0x000fc40002fec406 */
[----:B------:R-:W-:Y:S02]  /*15980*/  ISETP.LT.OR P1, PT, R33, 0x29, !P2 ;  /* 0x000000292100780c */ /* 0x000fe40005721670 */
[----:B------:R-:W-:Y:S02]  /*15990*/  F2FP.SATFINITE.E4M3.F32.PACK_AB_MERGE_C R21, RZ, R21, RZ ;  /* 0x00000015ff15723e */ /* 0x000fe400048070ff */
[----:B------:R-:W-:Y:S02]  /*159a0*/  F2FP.SATFINITE.E4M3.F32.PACK_AB_MERGE_C R20, RZ, R20, RZ ;  /* 0x00000014ff14723e */ /* 0x000fe400048070ff */
[----:B------:R-:W-:Y:S02]  /*159b0*/  F2FP.SATFINITE.E4M3.F32.PACK_AB_MERGE_C R19, RZ, R19, RZ ;  /* 0x00000013ff13723e */ /* 0x000fe400048070ff */
[----:B------:R-:W-:Y:S02]  /*159c0*/  F2FP.SATFINITE.E4M3.F32.PACK_AB_MERGE_C R18, RZ, R18, RZ ;  /* 0x00000012ff12723e */ /* 0x000fe400048070ff */
[----:B------:R-:W-:-:S02]  /*159d0*/  F2FP.SATFINITE.E4M3.F32.PACK_AB_MERGE_C R17, RZ, R17, RZ ;  /* 0x00000011ff11723e */ /* 0x000fc400048070ff */
[----:B------:R-:W-:Y:S01]  /*159e0*/  F2FP.SATFINITE.E4M3.F32.PACK_AB_MERGE_C R16, RZ, R16, RZ ;  /* 0x00000010ff10723e */ /* 0x000fe200048070ff */
[----:B------:R-:W0:Y:S01]  /*159f0*/  @!P1 LDC.64 R28, c[0x0][0x5c0] ;  /* 0x00017000ff1c9b82 */ /* 0x000e220000000a00 */
[----:B------:R-:W-:Y:S02]  /*15a00*/  F2FP.SATFINITE.E4M3.F32.PACK_AB_MERGE_C R15, RZ, R15, RZ ;  /* 0x0000000fff0f723e */ /* 0x000fe400048070ff */
[----:B------:R-:W-:Y:S02]  /*15a10*/  F2FP.SATFINITE.E4M3.F32.PACK_AB_MERGE_C R13, RZ, R13, RZ ;  /* 0x0000000dff0d723e */ /* 0x000fe400048070ff */
[----:B------:R-:W-:Y:S02]  /*15a20*/  F2FP.SATFINITE.E4M3.F32.PACK_AB_MERGE_C R12, RZ, R12, RZ ;  /* 0x0000000cff0c723e */ /* 0x000fe400048070ff */
[----:B------:R-:W-:Y:S02]  /*15a30*/  F2FP.SATFINITE.E4M3.F32.PACK_AB_MERGE_C R11, RZ, R11, RZ ;  /* 0x0000000bff0b723e */ /* 0x000fe400048070ff */
[----:B------:R-:W-:-:S02]  /*15a40*/  F2FP.SATFINITE.E4M3.F32.PACK_AB_MERGE_C R10, RZ, R10, RZ ;  /* 0x0000000aff0a723e */ /* 0x000fc400048070ff */
[----:B------:R-:W-:Y:S02]  /*15a50*/  F2FP.SATFINITE.E4M3.F32.PACK_AB_MERGE_C R9, RZ, R9, RZ ;  /* 0x00000009ff09723e */ /* 0x000fe400048070ff */
[----:B------:R-:W-:Y:S02]  /*15a60*/  F2FP.SATFINITE.E4M3.F32.PACK_AB_MERGE_C R8, RZ, R8, RZ ;  /* 0x00000008ff08723e */ /* 0x000fe400048070ff */
[----:B0-----:R-:W-:-:S04]  /*15a70*/  @!P1 IADD3 R56, P5, P6, R24, R28, R2 ;  /* 0x0000001c18389210 */ /* 0x001fc80007ebe002 */
[----:B------:R-:W-:Y:S02]  /*15a80*/  @!P1 IADD3.X R57, R32, R29, R6, P5, P6 ;  /* 0x0000001d20399210 */ /* 0x000fe40002fec406 */
[----:B------:R-:W0:Y:S01]  /*15a90*/  @!P4 LDC.64 R28, c[0x0][0x5c0] ;  /* 0x00017000ff1ccb82 */ /* 0x000e220000000a00 */
[----:B------:R-:W-:Y:S02]  /*15aa0*/  ISETP.LT.OR P1, PT, R33, 0x2a, !P2 ;  /* 0x0000002a2100780c */ /* 0x000fe40005721670 */
[----:B0-----:R-:W-:-:S05]  /*15ab0*/  @!P4 IADD3 R28, P5, R24, R28, RZ ;  /* 0x0000001c181cc210 */ /* 0x001fca0007fbe0ff */
[----:B------:R-:W-:-:S05]  /*15ac0*/  @!P4 IMAD.X R29, R32, 0x1, R29, P5 ;  /* 0x00000001201dc824 */ /* 0x000fca00028e061d */
[----:B------:R0:W-:Y:S02]  /*15ad0*/  @!P4 STG.E.U8 desc[UR24][R28.64+0x8], R223 ;  /* 0x000008df1c00c986 */ /* 0x0001e4000c101118 */
[----:B0-----:R-:W0:Y:S02]  /*15ae0*/  @!P1 LDC.64 R28, c[0x0][0x5c0] ;  /* 0x00017000ff1c9b82 */ /* 0x001e240000000a00 */
[----:B0-----:R-:W-:-:S04]  /*15af0*/  @!P1 IADD3 R30, P4, P5, R24, R28, R2 ;  /* 0x0000001c181e9210 */ /* 0x001fc80007d9e002 */
[----:B------:R-:W-:Y:S02]  /*15b00*/  @!P1 IADD3.X R31, R32, R29, R6, P4, P5 ;  /* 0x0000001d201f9210 */ /* 0x000fe400027ea406 */
[C---:B------:R-:W-:Y:S02]  /*15b10*/  ISETP.LT.OR P4, PT, R33.reuse, 0xa, !P0 ;  /* 0x0000000a2100780c */ /* 0x040fe40004781670 */
[----:B------:R-:W-:-:S11]  /*15b20*/  ISETP.LT.OR P1, PT, R33, 0x32, !P2 ;  /* 0x000000322100780c */ /* 0x000fd60005721670 */
[----:B------:R-:W0:Y:S02]  /*15b30*/  @!P4 LDC.64 R28, c[0x0][0x5c0] ;  /* 0x00017000ff1ccb82 */ /* 0x000e240000000a00 */
[----:B------:R-:W-:-:S04]  /*15b40*/  @P1 LOP3.LUT R25, R25, 0x100, RZ, 0xfc, !PT ;  /* 0x0000010019191812 */ /* 0x000fc800078efcff */
[----:B------:R-:W-:Y:S02]  /*15b50*/  LOP3.LUT R25, R25, 0xfffffdff, RZ, 0xc0, !PT ;  /* 0xfffffdff19197812 */ /* 0x000fe400078ec0ff */
[----:B0-----:R-:W-:-:S05]  /*15b60*/  @!P4 IADD3 R28, P5, R24, R28, RZ ;  /* 0x0000001c181cc210 */ /* 0x001fca0007fbe0ff */
[----:B------:R-:W-:Y:S01]  /*15b70*/  @!P4 IMAD.X R29, R32, 0x1, R29, P5 ;  /* 0x00000001201dc824 */ /* 0x000fe200028e061d */
[----:B------:R-:W-:-:S04]  /*15b80*/  ISETP.LT.OR P5, PT, R33, 0x31, !P2 ;  /* 0x000000312100780c */ /* 0x000fc800057a1670 */
[----:B------:R0:W-:Y:S04]  /*15b90*/  @!P4 STG.E.U8 desc[UR24][R28.64+0x9], R222 ;  /* 0x000009de1c00c986 */ /* 0x0001e8000c101118 */
[----:B------:R1:W-:Y:S05]  /*15ba0*/  @!P3 STG.E.U8 desc[UR24][R38.64+0x8], R221 ;  /* 0x000008dd2600b986 */ /* 0x0003ea000c101118 */
[----:B0-----:R-:W0:Y:S02]  /*15bb0*/  @!P5 LDC.64 R28, c[0x0][0x5c0] ;  /* 0x00017000ff1cdb82 */ /* 0x001e240000000a00 */
[----:B0-----:R-:W-:-:S04]  /*15bc0*/  @!P5 IADD3 R52, P4, P6, R24, R28, R2 ;  /* 0x0000001c1834d210 */ /* 0x001fc80007e9e002 */
[----:B------:R-:W-:Y:S02]  /*15bd0*/  @!P5 IADD3.X R53, R32, R29, R6, P4, P6 ;  /* 0x0000001d2035d210 */ /* 0x000fe400027ec406 */
[----:B------:R-:W1:Y:S01]  /*15be0*/  @!P1 LDC.64 R28, c[0x0][0x5c0] ;  /* 0x00017000ff1c9b82 */ /* 0x000e620000000a00 */
[----:B------:R-:W-:-:S13]  /*15bf0*/  ISETP.LT.OR P6, PT, R33, 0xa, !P2 ;  /* 0x0000000a2100780c */ /* 0x000fda00057c1670 */
[----:B------:R-:W-:Y:S01]  /*15c00*/  @!P6 STG.E.U8 desc[UR24][R40.64+0x9], R220 ;  /* 0x000009dc2800e986 */ /* 0x000fe2000c101118 */
[----:B------:R-:W-:Y:S02]  /*15c10*/  ISETP.LT.OR P6, PT, R33, 0x3a, !P2 ;  /* 0x0000003a2100780c */ /* 0x000fe400057c1670 */
[----:B-1----:R-:W-:-:S04]  /*15c20*/  @!P1 IADD3 R38, P3, P4, R24, R28, R2 ;  /* 0x0000001c18269210 */ /* 0x002fc80007c7e002 */
[----:B------:R-:W-:Y:S02]  /*15c30*/  @!P1 IADD3.X R39, R32, R29, R6, P3, P4 ;  /* 0x0000001d20279210 */ /* 0x000fe40001fe8406 */
[----:B------:R-:W-:-:S13]  /*15c40*/  ISETP.LT.OR P1, PT, R33, 0x39, !P2 ;  /* 0x000000392100780c */ /* 0x000fda0005721670 */
[----:B------:R-:W0:Y:S01]  /*15c50*/  @!P1 LDC.64 R28, c[0x0][0x5c0] ;  /* 0x00017000ff1c9b82 */ /* 0x000e220000000a00 */
[----:B------:R-:W-:-:S04]  /*15c60*/  @P1 LOP3.LUT R25, R25, 0x200, RZ, 0xfc, !PT ;  /* 0x0000020019191812 */ /* 0x000fc800078efcff */
[----:B------:R-:W-:-:S04]  /*15c70*/  LOP3.LUT R25, R25, 0xfffffffb, RZ, 0xc0, !PT ;  /* 0xfffffffb19197812 */ /* 0x000fc800078ec0ff */
[----:B------:R-:W-:-:S04]  /*15c80*/  @P6 LOP3.LUT R25, R25, 0x4, RZ, 0xfc, !PT ;  /* 0x0000000419196812 */ /* 0x000fc800078efcff */
[----:B------:R-:W-:Y:S02]  /*15c90*/  LOP3.LUT R25, R25, 0xfffffbff, RZ, 0xc0, !PT ;  /* 0xfffffbff19197812 */ /* 0x000fe400078ec0ff */
[----:B0-----:R-:W-:-:S04]  /*15ca0*/  @!P1 IADD3 R60, P3, P4, R24, R28, R2 ;  /* 0x0000001c183c9210 */ /* 0x001fc80007c7e002 */
[----:B------:R-:W-:Y:S02]  /*15cb0*/  @!P1 IADD3.X R61, R32, R29, R6, P3, P4 ;  /* 0x0000001d203d9210 */ /* 0x000fe40001fe8406 */
[----:B------:R-:W-:Y:S02]  /*15cc0*/  ISETP.LT.OR P3, PT, R33, 0x11, !P0 ;  /* 0x000000112100780c */ /* 0x000fe40004761670 */
[C---:B------:R-:W-:Y:S02]  /*15cd0*/  LOP3.LUT P1, RZ, R26.reuse, 0x10, RZ, 0xc0, !PT ;  /* 0x000000101aff7812 */ /* 0x040fe4000782c0ff */
[----:B------:R-:W-:-:S09]  /*15ce0*/  LOP3.LUT R26, R26, 0xfffffffb, RZ, 0xc0, !PT ;  /* 0xfffffffb1a1a7812 */ /* 0x000fd200078ec0ff */
[----:B------:R-:W0:Y:S02]  /*15cf0*/  @!P3 LDC.64 R28, c[0x0][0x5c0] ;  /* 0x00017000ff1cbb82 */ /* 0x000e240000000a00 */
        /* <DEDUP_REMOVED lines=12> */
[----:B------:R-:W-:-:S05]  /*15dc0*/  @!P3 IMAD.X R29, R32, 0x1, R29, P4 ;  /* 0x00000001201db824 */ /* 0x000fca00020e061d */
[----:B------:R0:W-:Y:S04]  /*15dd0*/  @!P3 STG.E.U8 desc[UR24][R28.64+0x11], R218 ;  /* 0x000011da1c00b986 */ /* 0x0001e8000c101118 */
[----:B------:R1:W-:Y:S01]  /*15de0*/  @!P1 STG.E.U8 desc[UR24][R42.64+0x10], R217 ;  /* 0x000010d92a009986 */ /* 0x0003e2000c101118 */
[----:B0-----:R-:W0:Y:S02]  /*15df0*/  @!P6 LDC.64 R28, c[0x0][0x5c0] ;  /* 0x00017000ff1ceb82 */ /* 0x001e240000000a00 */
[----:B0-----:R-:W-:-:S04]  /*15e00*/  @!P6 IADD3 R54, P3, P4, R24, R28, R2 ;  /* 0x0000001c1836e210 */ /* 0x001fc80007c7e002 */
[----:B------:R-:W-:Y:S02]  /*15e10*/  @!P6 IADD3.X R55, R32, R29, R6, P3, P4 ;  /* 0x0000001d2037e210 */ /* 0x000fe40001fe8406 */
[C---:B------:R-:W-:Y:S02]  /*15e20*/  ISETP.LT.OR P4, PT, R33.reuse, 0x42, !P2 ;  /* 0x000000422100780c */ /* 0x040fe40005781670 */
[----:B------:R-:W-:-:S11]  /*15e30*/  ISETP.LT.OR P6, PT, R33, 0x12, !P2 ;  /* 0x000000122100780c */ /* 0x000fd600057c1670 */
[----:B------:R-:W1:Y:S01]  /*15e40*/  @!P4 LDC.64 R28, c[0x0][0x5c0] ;  /* 0x00017000ff1ccb82 */ /* 0x000e620000000a00 */
[----:B------:R-:W-:Y:S01]  /*15e50*/  @P4 LOP3.LUT R26, R26, 0x4, RZ, 0xfc, !PT ;  /* 0x000000041a1a4812 */ /* 0x000fe200078efcff */
[----:B------:R-:W-:Y:S03]  /*15e60*/  @!P6 STG.E.U8 desc[UR24][R44.64+0x11], R216 ;  /* 0x000011d82c00e986 */ /* 0x000fe6000c101118 */
[----:B------:R-:W-:Y:S02]  /*15e70*/  LOP3.LUT R26, R26, 0xfffffff7, RZ, 0xc0, !PT ;  /* 0xfffffff71a1a7812 */ /* 0x000fe400078ec0ff */
[----:B-1----:R-:W-:-:S04]  /*15e80*/  @!P4 IADD3 R42, P1, P3, R24, R28, R2 ;  /* 0x0000001c182ac210 */ /* 0x002fc80007b3e002 */
[----:B------:R-:W-:Y:S02]  /*15e90*/  @!P4 IADD3.X R43, R32, R29, R6, P1, P3 ;  /* 0x0000001d202bc210 */ /* 0x000fe40000fe6406 */
[----:B------:R-:W-:-:S13]  /*15ea0*/  ISETP.LT.OR P4, PT, R33, 0x49, !P2 ;  /* 0x000000492100780c */ /* 0x000fda0005781670 */
[----:B------:R-:W0:Y:S01]  /*15eb0*/  @!P4 LDC.64 R28, c[0x0][0x5c0] ;  /* 0x00017000ff1ccb82 */ /* 0x000e220000000a00 */
[----:B------:R-:W-:-:S04]  /*15ec0*/  @P4 LOP3.LUT R25, R25, 0x800, RZ, 0xfc, !PT ;  /* 0x0000080019194812 */ /* 0x000fc800078efcff */
[----:B------:R-:W-:Y:S02]  /*15ed0*/  LOP3.LUT R25, R25, 0xfffffffd, RZ, 0xc0, !PT ;  /* 0xfffffffd19197812 */ /* 0x000fe400078ec0ff */
[----:B0-----:R-:W-:-:S04]  /*15ee0*/  @!P4 IADD3 R62, P1, P3, R24, R28, R2 ;  /* 0x0000001c183ec210 */ /* 0x001fc80007b3e002 */
[----:B------:R-:W-:Y:S02]  /*15ef0*/  @!P4 IADD3.X R63, R32, R29, R6, P1, P3 ;  /* 0x0000001d203fc210 */ /* 0x000fe40000fe6406 */
[C---:B------:R-:W-:Y:S02]  /*15f00*/  ISETP.LT.OR P1, PT, R33.reuse, 0x19, !P0 ;  /* 0x000000192100780c */ /* 0x040fe40004721670 */
[----:B------:R-:W-:-:S11]  /*15f10*/  ISETP.LT.OR P4, PT, R33, 0x19, !P2 ;  /* 0x000000192100780c */ /* 0x000fd60005781670 */
[----:B------:R-:W0:Y:S02]  /*15f20*/  @!P1 LDC.64 R28, c[0x0][0x5c0] ;  /* 0x00017000ff1c9b82 */ /* 0x000e240000000a00 */
[----:B0-----:R-:W-:-:S05]  /*15f30*/  @!P1 IADD3 R28, P3, R24, R28, RZ ;  /* 0x0000001c181c9210 */ /* 0x001fca0007f7e0ff */
[----:B------:R-:W-:-:S05]  /*15f40*/  @!P1 IMAD.X R29, R32, 0x1, R29, P3 ;  /* 0x00000001201d9824 */ /* 0x000fca00018e061d */
[----:B------:R0:W-:Y:S01]  /*15f50*/  @!P1 STG.E.U8 desc[UR24][R28.64+0x18], R23 ;  /* 0x000018171c009986 */ /* 0x0001e2000c101118 */
[----:B------:R-:W-:-:S13]  /*15f60*/  ISETP.LT.OR P1, PT, R33, 0x4a, !P2 ;  /* 0x0000004a2100780c */ /* 0x000fda0005721670 */
[----:B0-----:R-:W0:Y:S01]  /*15f70*/  @!P1 LDC.64 R28, c[0x0][0x5c0] ;  /* 0x00017000ff1c9b82 */ /* 0x001e220000000a00 */
[----:B------:R-:W-:-:S04]  /*15f80*/  @P1 LOP3.LUT R26, R26, 0x8, RZ, 0xfc, !PT ;  /* 0x000000081a1a1812 */ /* 0x000fc800078efcff */
[----:B------:R-:W-:Y:S02]  /*15f90*/  LOP3.LUT R26, R26, 0xfffffffd, RZ, 0xc0, !PT ;  /* 0xfffffffd1a1a7812 */ /* 0x000fe400078ec0ff */
        /* <DEDUP_REMOVED lines=11> */
[----:B------:R-:W-:Y:S01]  /*16050*/  ISETP.LT.OR P4, PT, R33, 0x1a, !P2 ;  /* 0x0000001a2100780c */ /* 0x000fe20005781670 */
[----:B0-----:R-:W0:-:S12]  /*16060*/  @!P1 LDC.64 R22, c[0x0][0x5c0] ;  /* 0x00017000ff169b82 */ /* 0x001e180000000a00 */
[----:B------:R2:W-:Y:S01]  /*16070*/  @!P4 STG.E.U8 desc[UR24][R46.64+0x19], R20 ;  /* 0x000019142e00c986 */ /* 0x0005e2000c101118 */
[----:B------:R-:W-:Y:S02]  /*16080*/  ISETP.LT.OR P4, PT, R33, 0x21, !P2 ;  /* 0x000000212100780c */ /* 0x000fe40005781670 */
[----:B0-----:R-:W-:-:S04]  /*16090*/  @!P1 IADD3 R58, P3, P6, R24, R22, R2 ;  /* 0x00000016183a9210 */ /* 0x001fc80007e7e002 */
[----:B------:R-:W-:Y:S02]  /*160a0*/  @!P1 IADD3.X R59, R32, R23, R6, P3, P6 ;  /* 0x00000017203b9210 */ /* 0x000fe40001fec406 */
[----:B------:R-:W-:-:S13]  /*160b0*/  ISETP.LT.OR P1, PT, R33, 0x52, !P2 ;  /* 0x000000522100780c */ /* 0x000fda0005721670 */
[----:B------:R-:W0:Y:S01]  /*160c0*/  @!P1 LDC.64 R22, c[0x0][0x5c0] ;  /* 0x00017000ff169b82 */ /* 0x000e220000000a00 */
[----:B------:R-:W-:-:S04]  /*160d0*/  @P1 LOP3.LUT R25, R25, 0x10, RZ, 0xfc, !PT ;  /* 0x0000001019191812 */ /* 0x000fc800078efcff */
[----:B------:R-:W-:Y:S02]  /*160e0*/  LOP3.LUT R25, R25, 0xffffefff, RZ, 0xc0, !PT ;  /* 0xffffefff19197812 */ /* 0x000fe400078ec0ff */
[----:B0-----:R-:W-:-:S04]  /*160f0*/  @!P1 IADD3 R28, P3, P6, R24, R22, R2 ;  /* 0x00000016181c9210 */ /* 0x001fc80007e7e002 */
[----:B------:R-:W-:Y:S02]  /*16100*/  @!P1 IADD3.X R29, R32, R23, R6, P3, P6 ;  /* 0x00000017201d9210 */ /* 0x000fe40001fec406 */
[----:B------:R-:W-:-:S13]  /*16110*/  ISETP.LT.OR P1, PT, R33, 0x59, !P2 ;  /* 0x000000592100780c */ /* 0x000fda0005721670 */
[----:B------:R-:W1:Y:S01]  /*16120*/  @!P1 LDC.64 R22, c[0x0][0x5c0] ;  /* 0x00017000ff169b82 */ /* 0x000e620000000a00 */
[----:B------:R-:W-:-:S04]  /*16130*/  @P1 LOP3.LUT R25, R25, 0x1000, RZ, 0xfc, !PT ;  /* 0x0000100019191812 */ /* 0x000fc800078efcff */
[----:B------:R-:W-:Y:S02]  /*16140*/  LOP3.LUT R25, R25, 0xfffffff7, RZ, 0xc0, !PT ;  /* 0xfffffff719197812 */ /* 0x000fe400078ec0ff */
[----:B-1----:R-:W-:-:S04]  /*16150*/  @!P1 IADD3 R50, P3, P6, R24, R22, R2 ;  /* 0x0000001618329210 */ /* 0x002fc80007e7e002 */
[----:B------:R-:W-:Y:S02]  /*16160*/  @!P1 IADD3.X R51, R32, R23, R6, P3, P6 ;  /* 0x0000001720339210 */ /* 0x000fe40001fec406 */
[C---:B------:R-:W-:Y:S02]  /*16170*/  ISETP.LT.OR P3, PT, R33.reuse, 0x21, !P0 ;  /* 0x000000212100780c */ /* 0x040fe40004761670 */
[----:B------:R-:W-:-:S11]  /*16180*/  ISETP.LT.OR P1, PT, R33, 0x5a, !P2 ;  /* 0x0000005a2100780c */ /* 0x000fd60005721670 */
[----:B--2---:R-:W0:Y:S02]  /*16190*/  @!P3 LDC.64 R20, c[0x0][0x5c0] ;  /* 0x00017000ff14bb82 */ /* 0x004e240000000a00 */
[----:B------:R-:W-:-:S04]  /*161a0*/  @P1 LOP3.LUT R25, R25, 0x8, RZ, 0xfc, !PT ;  /* 0x0000000819191812 */ /* 0x000fc800078efcff */
[----:B------:R-:W-:Y:S02]  /*161b0*/  LOP3.LUT R25, R25, 0xffffdfff, RZ, 0xc0, !PT ;  /* 0xffffdfff19197812 */ /* 0x000fe400078ec0ff */
        /* <DEDUP_REMOVED lines=41> */
[----:B0-----:R-:W0:Y:S01]  /*16450*/  @!P1 LDC.64 R16, c[0x0][0x5c0] ;  /* 0x00017000ff109b82 */ /* 0x001e220000000a00 */
[----:B------:R-:W-:-:S05]  /*16460*/  FMUL R15, R14, UR17 ;  /* 0x000000110e0f7c20 */ /* 0x000fca0008400000 */
[----:B------:R-:W-:Y:S02]  /*16470*/  F2FP.SATFINITE.E4M3.F32.PACK_AB_MERGE_C R15, RZ, R15, RZ ;  /* 0x0000000fff0f723e */ /* 0x000fe400048070ff */
        /* <DEDUP_REMOVED lines=23> */
[----:B------:R-:W-:-:S13]  /*165f0*/  ISETP.LT.OR P1, PT, R33, 0x79, !P2 ;  /* 0x000000792100780c */ /* 0x000fda0005721670 */
[----:B------:R-:W0:Y:S01]  /*16600*/  @!P1 LDC.64 R16, c[0x0][0x5c0] ;  /* 0x00017000ff109b82 */ /* 0x000e220000000a00 */
[----:B------:R-:W-:Y:S02]  /*16610*/  @P1 LOP3.LUT R25, R25, 0x40000, RZ, 0xfc, !PT ;  /* 0x0004000019191812 */ /* 0x000fe400078efcff */
[----:B0-----:R-:W-:-:S04]  /*16620*/  @!P1 IADD3 R64, P3, P6, R24, R16, R2 ;  /* 0x0000001018409210 */ /* 0x001fc80007e7e002 */
[----:B------:R-:W-:Y:S02]  /*16630*/  @!P1 IADD3.X R65, R32, R17, R6, P3, P6 ;  /* 0x0000001120419210 */ /* 0x000fe40001fec406 */
[----:B------:R-:W-:Y:S02]  /*16640*/  ISETP.LT.OR P3, PT, R33, 0x31, !P0 ;  /* 0x000000312100780c */ /* 0x000fe40004761670 */
[C---:B------:R-:W-:Y:S02]  /*16650*/  LOP3.LUT P1, RZ, R25.reuse, 0x100, RZ, 0xc0, !PT ;  /* 0x0000010019ff7812 */ /* 0x040fe4000782c0ff */
[----:B------:R-:W-:-:S04]  /*16660*/  LOP3.LUT R25, R25, 0xffffffbf, RZ, 0xc0, !PT ;  /* 0xffffffbf19197812 */ /* 0x000fc800078ec0ff */
[----:B------:R-:W-:-:S04]  /*16670*/  @P4 LOP3.LUT R25, R25, 0x40, RZ, 0xfc, !PT ;  /* 0x0000004019194812 */ /* 0x000fc800078efcff */
[----:B------:R-:W-:Y:S01]  /*16680*/  LOP3.LUT R25, R25, 0xffffffdf, RZ, 0xc0, !PT ;  /* 0xffffffdf19197812 */ /* 0x000fe200078ec0ff */
[----:B--2---:R-:W0:Y:S02]  /*16690*/  @!P3 LDC.64 R12, c[0x0][0x5c0] ;  /* 0x00017000ff0cbb82 */ /* 0x004e240000000a00 */
[----:B0-----:R-:W-:-:S05]  /*166a0*/  @!P3 IADD3 R12, P6, R24, R12, RZ ;  /* 0x0000000c180cb210 */ /* 0x001fca0007fde0ff */
[----:B------:R-:W-:-:S05]  /*166b0*/  @!P3 IMAD.X R13, R32, 0x1, R13, P6 ;  /* 0x00000001200db824 */ /* 0x000fca00030e060d */
[----:B------:R0:W-:Y:S02]  /*166c0*/  @!P3 STG.E.U8 desc[UR24][R12.64+0x30], R11 ;  /* 0x0000300b0c00b986 */ /* 0x0001e4000c101118 */
[----:B0-----:R-:W0:Y:S02]  /*166d0*/  @!P4 LDC.64 R12, c[0x0][0x5c0] ;  /* 0x00017000ff0ccb82 */ /* 0x001e240000000a00 */
[----:B0-----:R-:W-:-:S04]  /*166e0*/  @!P4 IADD3 R30, P2, P3, R24, R12, R2 ;  /* 0x0000000c181ec210 */ /* 0x001fc80007b5e002 */
[----:B------:R-:W-:Y:S02]  /*166f0*/  @!P4 IADD3.X R31, R32, R13, R6, P2, P3 ;  /* 0x0000000d201fc210 */ /* 0x000fe400017e6406 */
[----:B------:R-:W-:-:S13]  /*16700*/  ISETP.LT.OR P2, PT, R33, 0x32, !P0 ;  /* 0x000000322100780c */ /* 0x000fda0004741670 */
[----:B------:R-:W0:Y:S02]  /*16710*/  @!P2 LDC.64 R12, c[0x0][0x5c0] ;  /* 0x00017000ff0cab82 */ /* 0x000e240000000a00 */
[----:B0-----:R-:W-:-:S05]  /*16720*/  @!P2 IADD3 R12, P3, R24, R12, RZ ;  /* 0x0000000c180ca210 */ /* 0x001fca0007f7e0ff */
[----:B------:R-:W-:Y:S01]  /*16730*/  @!P2 IMAD.X R13, R32, 0x1, R13, P3 ;  /* 0x00000001200da824 */ /* 0x000fe200018e060d */
[----:B------:R-:W-:-:S04]  /*16740*/  ISETP.GE.AND P3, PT, R34, 0x81, PT ;  /* 0x000000812200780c */ /* 0x000fc80003f66270 */
[----:B------:R0:W-:Y:S01]  /*16750*/  @!P2 STG.E.U8 desc[UR24][R12.64+0x31], R10 ;  /* 0x0000310a0c00a986 */ /* 0x0001e2000c101118 */
[----:B------:R-:W-:-:S03]  /*16760*/  ISETP.LT.OR P2, PT, R33, 0x1, !P3 ;  /* 0x000000012100780c */ /* 0x000fc60005f41670 */
[----:B------:R1:W-:Y:S04]  /*16770*/  @!P5 STG.E.U8 desc[UR24][R52.64+0x30], R9 ;  /* 0x000030093400d986 */ /* 0x0003e8000c101118 */
[----:B------:R2:W-:Y:S06]  /*16780*/  @!P1 STG.E.U8 desc[UR24][R38.64+0x31], R8 ;  /* 0x0000310826009986 */ /* 0x0005ec000c101118 */
[----:B0-----:R-:W0:Y:S01]  /*16790*/  @!P2 LDC.64 R10, c[0x0][0x5c0] ;  /* 0x00017000ff0aab82 */ /* 0x001e220000000a00 */
[----:B------:R-:W-:-:S02]  /*167a0*/  @P2 LOP3.LUT R26, R26, 0x2, RZ, 0xfc, !PT ;  /* 0x000000021a1a2812 */ /* 0x000fc400078efcff */
[----:B0-----:R-:W-:-:S04]  /*167b0*/  @!P2 IADD3 R16, P4, P6, R24, R10, R5 ;  /* 0x0000000a1810a210 */ /* 0x001fc80007e9e005 */
[----:B------:R-:W-:Y:S02]  /*167c0*/  @!P2 IADD3.X R17, R32, R11, R7, P4, P6 ;  /* 0x0000000b2011a210 */ /* 0x000fe400027ec407 */
[C---:B------:R-:W-:Y:S02]  /*167d0*/  ISETP.LT.OR P4, PT, R33.reuse, 0x2, !P3 ;  /* 0x000000022100780c */ /* 0x040fe40005f81670 */
[----:B------:R-:W-:-:S11]  /*167e0*/  ISETP.LT.OR P2, PT, R33, 0x9, !P3 ;  /* 0x000000092100780c */ /* 0x000fd60005f41670 */
[----:B------:R-:W0:Y:S01]  /*167f0*/  @!P4 LDC.64 R10, c[0x0][0x5c0] ;  /* 0x00017000ff0acb82 */ /* 0x000e220000000a00 */
[----:B------:R-:W-:Y:S02]  /*16800*/  ISETP.LT.OR P1, PT, R33, 0xa, !P3 ;  /* 0x0000000a2100780c */ /* 0x000fe40005f21670 */
[----:B------:R-:W-:Y:S02]  /*16810*/  @P4 LOP3.LUT R25, R25, 0x20, RZ, 0xfc, !PT ;  /* 0x0000002019194812 */ /* 0x000fe400078efcff */
[----:B0-----:R-:W-:-:S04]  /*16820*/  @!P4 IADD3 R12, P5, P6, R24, R10, R5 ;  /* 0x0000000a180cc210 */ /* 0x001fc80007ebe005 */
[----:B------:R-:W-:Y:S02]  /*16830*/  @!P4 IADD3.X R13, R32, R11, R7, P5, P6 ;  /* 0x0000000b200dc210 */ /* 0x000fe40002fec407 */
[----:B------:R-:W1:Y:S01]  /*16840*/  @!P2 LDC.64 R10, c[0x0][0x5c0] ;  /* 0x00017000ff0aab82 */ /* 0x000e620000000a00 */
[C---:B------:R-:W-:Y:S02]  /*16850*/  LOP3.LUT P4, RZ, R25.reuse, 0x200, RZ, 0xc0, !PT ;  /* 0x0000020019ff7812 */ /* 0x040fe4000788c0ff */
[----:B------:R-:W-:-:S04]  /*16860*/  LOP3.LUT R25, R25, 0xfff7ffff, RZ, 0xc0, !PT ;  /* 0xfff7ffff19197812 */ /* 0x000fc800078ec0ff */
[----:B------:R-:W-:Y:S02]  /*16870*/  @P2 LOP3.LUT R25, R25, 0x80000, RZ, 0xfc, !PT ;  /* 0x0008000019192812 */ /* 0x000fe400078efcff */
[----:B-1----:R-:W-:Y:S01]  /*16880*/  @!P2 IADD3 R52, P5, P6, R24, R10, R5 ;  /* 0x0000000a1834a210 */ /* 0x002fe20007ebe005 */
[----:B----4-:R-:W-:Y:S02]  /*16890*/  FMUL R10, R226, UR17 ;  /* 0x00000011e20a7c20 */ /* 0x010fe40008400000 */
[----:B------:R-:W4:Y:S01]  /*168a0*/  LDL.LU R226, [R1+0xc] ;  /* 0x00000c0001e27983 */ /* 0x000f220000300800 */
[----:B------:R-:W-:Y:S02]  /*168b0*/  @!P2 IADD3.X R53, R32, R11, R7, P5, P6 ;  /* 0x0000000b2035a210 */ /* 0x000fe40002fec407 */
[----:B------:R-:W-:Y:S02]  /*168c0*/  ISETP.LT.OR P5, PT, R33, 0x39, !P0 ;  /* 0x000000392100780c */ /* 0x000fe400047a1670 */
[----:B------:R-:W-:-:S02]  /*168d0*/  F2FP.SATFINITE.E4M3.F32.PACK_AB_MERGE_C R10, RZ, R10, RZ ;  /* 0x0000000aff0a723e */ /* 0x000fc400048070ff */
[----:B------:R-:W-:-:S09]  /*168e0*/  LOP3.LUT P2, RZ, R25, 0x4, RZ, 0xc0, !PT ;  /* 0x0000000419ff7812 */ /* 0x000fd2000784c0ff */
[----:B--2---:R-:W0:Y:S02]  /*168f0*/  @!P5 LDC.64 R8, c[0x0][0x5c0] ;  /* 0x00017000ff08db82 */ /* 0x004e240000000a00 */
[----:B0-----:R-:W-:-:S05]  /*16900*/  @!P5 IADD3 R8, P6, R24, R8, RZ ;  /* 0x000000081808d210 */ /* 0x001fca0007fde0ff */
[----:B------:R-:W-:-:S05]  /*16910*/  @!P5 IMAD.X R9, R32, 0x1, R9, P6 ;  /* 0x000000012009d824 */ /* 0x000fca00030e0609 */
[----:B------:R0:W-:Y:S02]  /*16920*/  @!P5 STG.E.U8 desc[UR24][R8.64+0x38], R10 ;  /* 0x0000380a0800d986 */ /* 0x0001e4000c101118 */
[----:B0-----:R-:W0:Y:S01]  /*16930*/  @!P1 LDC.64 R8, c[0x0][0x5c0] ;  /* 0x00017000ff089b82 */ /* 0x001e220000000a00 */
[----:B------:R-:W-:Y:S02]  /*16940*/  FMUL R10, R227, UR17 ;  /* 0x00000011e30a7c20 */ /* 0x000fe40008400000 */
[----:B------:R-:W2:Y:S01]  /*16950*/  LDL.LU R227, [R1+0x10] ;  /* 0x0000100001e37983 */ /* 0x000ea20000300800 */
[----:B0-----:R-:W-:-:S04]  /*16960*/  @!P1 IADD3 R38, P5, P6, R24, R8, R5 ;  /* 0x0000000818269210 */ /* 0x001fc80007ebe005 */
[----:B------:R-:W-:Y:S02]  /*16970*/  @!P1 IADD3.X R39, R32, R9, R7, P5, P6 ;  /* 0x0000000920279210 */ /* 0x000fe40002fec407 */
[----:B------:R-:W-:-:S13]  /*16980*/  ISETP.LT.OR P5, PT, R33, 0x3a, !P0 ;  /* 0x0000003a2100780c */ /* 0x000fda00047a1670 */
[----:B------:R-:W0:Y:S01]  /*16990*/  @!P5 LDC.64 R8, c[0x0][0x5c0] ;  /* 0x00017000ff08db82 */ /* 0x000e220000000a00 */
[----:B------:R-:W-:-:S04]  /*169a0*/  LOP3.LUT R25, R25, 0xfffffeff, RZ, 0xc0, !PT ;  /* 0xfffffeff19197812 */ /* 0x000fc800078ec0ff */
[----:B------:R-:W-:Y:S02]  /*169b0*/  @P1 LOP3.LUT R25, R25, 0x100, RZ, 0xfc, !PT ;  /* 0x0000010019191812 */ /* 0x000fe400078efcff */
[----:B------:R-:W-:Y:S02]  /*169c0*/  ISETP.LT.OR P1, PT, R33, 0x11, !P3 ;  /* 0x000000112100780c */ /* 0x000fe40005f21670 */
[----:B------:R-:W-:Y:S02]  /*169d0*/  F2FP.SATFINITE.E4M3.F32.PACK_AB_MERGE_C R10, RZ, R10, RZ ;  /* 0x0000000aff0a723e */ /* 0x000fe400048070ff */
[----:B0-----:R-:W-:-:S05]  /*169e0*/  @!P5 IADD3 R8, P6, R24, R8, RZ ;  /* 0x000000081808d210 */ /* 0x001fca0007fde0ff */
[----:B------:R-:W-:-:S05]  /*169f0*/  @!P5 IMAD.X R9, R32, 0x1, R9, P6 ;  /* 0x000000012009d824 */ /* 0x000fca00030e0609 */
[----:B------:R0:W-:Y:S02]  /*16a00*/  @!P5 STG.E.U8 desc[UR24][R8.64+0x39], R10 ;  /* 0x0000390a0800d986 */ /* 0x0001e4000c101118 */
[----:B0-----:R-:W0:Y:S01]  /*16a10*/  @!P1 LDC.64 R8, c[0x0][0x5c0] ;  /* 0x00017000ff089b82 */ /* 0x001e220000000a00 */
[----:B------:R-:W-:-:S04]  /*16a20*/  LOP3.LUT R25, R25, 0xffefffff, RZ, 0xc0, !PT ;  /* 0xffefffff19197812 */ /* 0x000fc800078ec0ff */
[----:B------:R-:W-:Y:S02]  /*16a30*/  @P1 LOP3.LUT R25, R25, 0x100000, RZ, 0xfc, !PT ;  /* 0x0010000019191812 */ /* 0x000fe400078efcff */
[----:B0-----:R-:W-:Y:S01]  /*16a40*/  @!P1 IADD3 R100, P5, P6, R24, R8, R5 ;  /* 0x0000000818649210 */ /* 0x001fe20007ebe005 */
[----:B---3--:R-:W-:Y:S02]  /*16a50*/  FMUL R8, R225, UR17 ;  /* 0x00000011e1087c20 */ /* 0x008fe40008400000 */
[----:B------:R-:W3:Y:S01]  /*16a60*/  LDL.LU R225, [R1+0x14] ;  /* 0x0000140001e17983 */ /* 0x000ee20000300800 */
[----:B------:R-:W-:Y:S02]  /*16a70*/  @!P1 IADD3.X R101, R32, R9, R7, P5, P6 ;  /* 0x0000000920659210 */ /* 0x000fe40002fec407 */
[----:B------:R-:W-:Y:S02]  /*16a80*/  ISETP.LT.OR P1, PT, R33, 0x12, !P3 ;  /* 0x000000122100780c */ /* 0x000fe40005f21670 */
[----:B------:R-:W-:-:S05]  /*16a90*/  F2FP.SATFINITE.E4M3.F32.PACK_AB_MERGE_C R8, RZ, R8, RZ ;  /* 0x00000008ff08723e */ /* 0x000fca00048070ff */
[----:B------:R0:W-:Y:S06]  /*16aa0*/  @!P4 STG.E.U8 desc[UR24][R60.64+0x38], R8 ;  /* 0x000038083c00c986 */ /* 0x0001ec000c101118 */
[----:B0-----:R-:W0:Y:S01]  /*16ab0*/  @!P1 LDC.64 R8, c[0x0][0x5c0] ;  /* 0x00017000ff089b82 */ /* 0x001e220000000a00 */
[----:B------:R-:W-:-:S04]  /*16ac0*/  LOP3.LUT R25, R25, 0xfffffdff, RZ, 0xc0, !PT ;  /* 0xfffffdff19197812 */ /* 0x000fc800078ec0ff */
[----:B------:R-:W-:Y:S02]  /*16ad0*/  @P1 LOP3.LUT R25, R25, 0x200, RZ, 0xfc, !PT ;  /* 0x0000020019191812 */ /* 0x000fe400078efcff */
[----:B0-----:R-:W-:-:S04]  /*16ae0*/  @!P1 IADD3 R98, P5, P6, R24, R8, R5 ;  /* 0x0000000818629210 */ /* 0x001fc80007ebe005 */
[----:B------:R-:W-:Y:S02]  /*16af0*/  @!P1 IADD3.X R99, R32, R9, R7, P5, P6 ;  /* 0x0000000920639210 */ /* 0x000fe40002fec407 */
[----:B------:R-:W-:-:S13]  /*16b00*/  ISETP.LT.OR P1, PT, R33, 0x19, !P3 ;  /* 0x000000192100780c */ /* 0x000fda0005f21670 */
[----:B------:R-:W0:Y:S02]  /*16b10*/  @!P1 LDC.64 R8, c[0x0][0x5c0] ;  /* 0x00017000ff089b82 */ /* 0x000e240000000a00 */
[----:B0-----:R-:W-:Y:S01]  /*16b20*/  @!P1 IADD3 R114, P5, P6, R24, R8, R5 ;  /* 0x0000000818729210 */ /* 0x001fe20007ebe005 */
[----:B----4-:R-:W-:Y:S02]  /*16b30*/  FMUL R8, R226, UR17 ;  /* 0x00000011e2087c20 */ /* 0x010fe40008400000 */
[----:B------:R-:W4:Y:S01]  /*16b40*/  LDL.LU R226, [R1+0x18] ;  /* 0x0000180001e27983 */ /* 0x000f220000300800 */
[----:B------:R-:W-:Y:S02]  /*16b50*/  @!P1 IADD3.X R115, R32, R9, R7, P5, P6 ;  /* 0x0000000920739210 */ /* 0x000fe40002fec407 */
[----:B------:R-:W-:Y:S02]  /*16b60*/  ISETP.LT.OR P5, PT, R33, 0x41, !P0 ;  /* 0x000000412100780c */ /* 0x000fe400047a1670 */
[----:B------:R-:W-:-:S05]  /*16b70*/  F2FP.SATFINITE.E4M3.F32.PACK_AB_MERGE_C R8, RZ, R8, RZ ;  /* 0x00000008ff08723e */ /* 0x000fca00048070ff */
[----:B------:R0:W-:Y:S06]  /*16b80*/  @!P2 STG.E.U8 desc[UR24][R40.64+0x39], R8 ;  /* 0x000039082800a986 */ /* 0x0001ec000c101118 */
[----:B0-----:R-:W0:Y:S01]  /*16b90*/  @!P5 LDC.64 R8, c[0x0][0x5c0] ;  /* 0x00017000ff08db82 */ /* 0x001e220000000a00 */
[----:B--2---:R-:W-:Y:S02]  /*16ba0*/  FMUL R10, R227, UR17 ;  /* 0x00000011e30a7c20 */ /* 0x004fe40008400000 */
[----:B------:R-:W2:Y:S01]  /*16bb0*/  LDL.LU R227, [R1+0x1c] ;  /* 0x00001c0001e37983 */ /* 0x000ea20000300800 */
[----:B------:R-:W-:-:S02]  /*16bc0*/  ISETP.LT.OR P2, PT, R33, 0x1a, !P3 ;  /* 0x0000001a2100780c */ /* 0x000fc40005f41670 */
[----:B0-----:R-:W-:Y:S02]  /*16bd0*/  @!P5 IADD3 R8, P6, R24, R8, RZ ;  /* 0x000000081808d210 */ /* 0x001fe40007fde0ff */
[----:B------:R-:W-:-:S03]  /*16be0*/  F2FP.SATFINITE.E4M3.F32.PACK_AB_MERGE_C R10, RZ, R10, RZ ;  /* 0x0000000aff0a723e */ /* 0x000fc600048070ff */
[----:B------:R-:W-:-:S05]  /*16bf0*/  @!P5 IMAD.X R9, R32, 0x1, R9, P6 ;  /* 0x000000012009d824 */ /* 0x000fca00030e0609 */
[----:B------:R0:W-:Y:S02]  /*16c00*/  @!P5 STG.E.U8 desc[UR24][R8.64+0x40], R10 ;  /* 0x0000400a0800d986 */ /* 0x0001e4000c101118 */
[----:B0-----:R-:W0:Y:S02]  /*16c10*/  @!P2 LDC.64 R8, c[0x0][0x5c0] ;  /* 0x00017000ff08ab82 */ /* 0x001e240000000a00 */
[----:B0-----:R-:W-:-:S04]  /*16c20*/  @!P2 IADD3 R110, P5, P6, R24, R8, R5 ;  /* 0x00000008186ea210 */ /* 0x001fc80007ebe005 */
[----:B------:R-:W-:Y:S02]  /*16c30*/  @!P2 IADD3.X R111, R32, R9, R7, P5, P6 ;  /* 0x00000009206fa210 */ /* 0x000fe40002fec407 */
[----:B------:R-:W-:Y:S02]  /*16c40*/  ISETP.LT.OR P5, PT, R33, 0x42, !P0 ;  /* 0x000000422100780c */ /* 0x000fe400047a1670 */
[C---:B------:R-:W-:Y:S02]  /*16c50*/  LOP3.LUT P4, RZ, R25.reuse, 0x400, RZ, 0xc0, !PT ;  /* 0x0000040019ff7812 */ /* 0x040fe4000788c0ff */
[----:B------:R-:W-:-:S09]  /*16c60*/  LOP3.LUT R25, R25, 0xffdfffff, RZ, 0xc0, !PT ;  /* 0xffdfffff19197812 */ /* 0x000fd200078ec0ff */
[----:B------:R-:W0:Y:S01]  /*16c70*/  @!P5 LDC.64 R8, c[0x0][0x5c0] ;  /* 0x00017000ff08db82 */ /* 0x000e220000000a00 */
[----:B---3--:R-:W-:Y:S02]  /*16c80*/  FMUL R10, R225, UR17 ;  /* 0x00000011e10a7c20 */ /* 0x008fe40008400000 */
[----:B------:R-:W3:Y:S01]  /*16c90*/  LDL.LU R225, [R1+0x20] ;  /* 0x0000200001e17983 */ /* 0x000ee20000300800 */
[----:B------:R-:W-:-:S04]  /*16ca0*/  @P1 LOP3.LUT R25, R25, 0x200000, RZ, 0xfc, !PT ;  /* 0x0020000019191812 */ /* 0x000fc800078efcff */
[----:B------:R-:W-:-:S04]  /*16cb0*/  LOP3.LUT R25, R25, 0xfffffffb, RZ, 0xc0, !PT ;  /* 0xfffffffb19197812 */ /* 0x000fc800078ec0ff */
[----:B------:R-:W-:Y:S02]  /*16cc0*/  @P2 LOP3.LUT R25, R25, 0x4, RZ, 0xfc, !PT ;  /* 0x0000000419192812 */ /* 0x000fe400078efcff */
[----:B------:R-:W-:Y:S02]  /*16cd0*/  ISETP.LT.OR P2, PT, R33, 0x21, !P3 ;  /* 0x000000212100780c */ /* 0x000fe40005f41670 */
[----:B0-----:R-:W-:Y:S02]  /*16ce0*/  @!P5 IADD3 R8, P6, R24, R8, RZ ;  /* 0x000000081808d210 */ /* 0x001fe40007fde0ff */
[----:B------:R-:W-:-:S03]  /*16cf0*/  F2FP.SATFINITE.E4M3.F32.PACK_AB_MERGE_C R10, RZ, R10, RZ ;  /* 0x0000000aff0a723e */ /* 0x000fc600048070ff */
[----:B------:R-:W-:-:S05]  /*16d00*/  @!P5 IMAD.X R9, R32, 0x1, R9, P6 ;  /* 0x000000012009d824 */ /* 0x000fca00030e0609 */
[----:B------:R0:W-:Y:S02]  /*16d10*/  @!P5 STG.E.U8 desc[UR24][R8.64+0x41], R10 ;  /* 0x0000410a0800d986 */ /* 0x0001e4000c101118 */
[----:B0-----:R-:W0:Y:S02]  /*16d20*/  @!P2 LDC.64 R8, c[0x0][0x5c0] ;  /* 0x00017000ff08ab82 */ /* 0x001e240000000a00 */
[----:B0-----:R-:W-:Y:S02]  /*16d30*/  @!P2 IADD3 R124, P5, P6, R24, R8, R5 ;  /* 0x00000008187ca210 */ /* 0x001fe40007ebe005 */
[----:B------:R-:W-:Y:S02]  /*16d40*/  LOP3.LUT R25, R25, 0xffbfffff, RZ, 0xc0, !PT ;  /* 0xffbfffff19197812 */ /* 0x000fe400078ec0ff */
[----:B------:R-:W-:Y:S02]  /*16d50*/  @!P2 IADD3.X R125, R32, R9, R7, P5, P6 ;  /* 0x00000009207da210 */ /* 0x000fe40002fec407 */
[----:B------:R-:W-:-:S02]  /*16d60*/  @P2 LOP3.LUT R25, R25, 0x400000, RZ, 0xfc, !PT ;  /* 0x0040000019192812 */ /* 0x000fc400078efcff */
[----:B------:R-:W-:Y:S01]  /*16d70*/  ISETP.LT.OR P2, PT, R33, 0x22, !P3 ;  /* 0x000000222100780c */ /* 0x000fe20005f41670 */
[----:B----4-:R-:W-:Y:S02]  /*16d80*/  FMUL R8, R226, UR17 ;  /* 0x00000011e2087c20 */ /* 0x010fe40008400000 */
[----:B------:R-:W4:Y:S03]  /*16d90*/  LDL.LU R226, [R1+0x24] ;  /* 0x0000240001e27983 */ /* 0x000f260000300800 */
[----:B------:R-:W-:-:S05]  /*16da0*/  F2FP.SATFINITE.E4M3.F32.PACK_AB_MERGE_C R8, RZ, R8, RZ ;  /* 0x00000008ff08723e */ /* 0x000fca00048070ff */
[----:B------:R0:W-:Y:S02]  /*16db0*/  @!P4 STG.E.U8 desc[UR24][R54.64+0x40], R8 ;  /* 0x000040083600c986 */ /* 0x0001e4000c101118 */
[----:B0-----:R-:W0:Y:S01]  /*16dc0*/  @!P2 LDC.64 R8, c[0x0][0x5c0] ;  /* 0x00017000ff08ab82 */ /* 0x001e220000000a00 */
[----:B------:R-:W-:Y:S02]  /*16dd0*/  ISETP.LT.OR P4, PT, R33, 0x29, !P3 ;  /* 0x000000292100780c */ /* 0x000fe40005f81670 */
[----:B0-----:R-:W-:-:S04]  /*16de0*/  @!P2 IADD3 R116, P5, P6, R24, R8, R5 ;  /* 0x000000081874a210 */ /* 0x001fc80007ebe005 */
[----:B------:R-:W-:-:S07]  /*16df0*/  @!P2 IADD3.X R117, R32, R9, R7, P5, P6 ;  /* 0x000000092075a210 */ /* 0x000fce0002fec407 */
[----:B------:R-:W0:Y:S02]  /*16e00*/  @!P4 LDC.64 R8, c[0x0][0x5c0] ;  /* 0x00017000ff08cb82 */ /* 0x000e240000000a00 */
[----:B0-----:R-:W-:Y:S01]  /*16e10*/  @!P4 IADD3 R130, P5, P6, R24, R8, R5 ;  /* 0x000000081882c210 */ /* 0x001fe20007ebe005 */
[----:B--2---:R-:W-:Y:S02]  /*16e20*/  FMUL R8, R227, UR17 ;  /* 0x00000011e3087c20 */ /* 0x004fe40008400000 */
[----:B------:R-:W2:Y:S01]  /*16e30*/  LDL.LU R227, [R1+0x28] ;  /* 0x0000280001e37983 */ /* 0x000ea20000300800 */
[----:B------:R-:W-:-:S04]  /*16e40*/  LOP3.LUT R25, R25, 0xfffffbff, RZ, 0xc0, !PT ;  /* 0xfffffbff19197812 */ /* 0x000fc800078ec0ff */
[----:B------:R-:W-:-:S04]  /*16e50*/  @P2 LOP3.LUT R25, R25, 0x400, RZ, 0xfc, !PT ;  /* 0x0000040019192812 */ /* 0x000fc800078efcff */
[C---:B------:R-:W-:Y:S02]  /*16e60*/  LOP3.LUT P2, RZ, R25.reuse, 0x800, RZ, 0xc0, !PT ;  /* 0x0000080019ff7812 */ /* 0x040fe4000784c0ff */
[----:B------:R-:W-:Y:S02]  /*16e70*/  LOP3.LUT R25, R25, 0xff7fffff, RZ, 0xc0, !PT ;  /* 0xff7fffff19197812 */ /* 0x000fe400078ec0ff */
[----:B------:R-:W-:Y:S02]  /*16e80*/  @!P4 IADD3.X R131, R32, R9, R7, P5, P6 ;  /* 0x000000092083c210 */ /* 0x000fe40002fec407 */
[----:B------:R-:W-:Y:S02]  /*16e90*/  @P4 LOP3.LUT R25, R25, 0x800000, RZ, 0xfc, !PT ;  /* 0x0080000019194812 */ /* 0x000fe400078efcff */
[----:B------:R-:W-:Y:S02]  /*16ea0*/  LOP3.LUT P4, RZ, R26, 0x4, RZ, 0xc0, !PT ;  /* 0x000000041aff7812 */ /* 0x000fe4000788c0ff */
[----:B------:R-:W-:-:S11]  /*16eb0*/  F2FP.SATFINITE.E4M3.F32.PACK_AB_MERGE_C R8, RZ, R8, RZ ;  /* 0x00000008ff08723e */ /* 0x000fd600048070ff */
[----:B------:R0:W-:Y:S01]  /*16ec0*/  @!P4 STG.E.U8 desc[UR24][R42.64+0x41], R8 ;  /* 0x000041082a00c986 */ /* 0x0001e2000c101118 */
[----:B------:R-:W-:-:S13]  /*16ed0*/  ISETP.LT.OR P4, PT, R33, 0x49, !P0 ;  /* 0x000000492100780c */ /* 0x000fda0004781670 */
[----:B0-----:R-:W0:Y:S01]  /*16ee0*/  @!P4 LDC.64 R8, c[0x0][0x5c0] ;  /* 0x00017000ff08cb82 */ /* 0x001e220000000a00 */
[----:B---3--:R-:W-:Y:S02]  /*16ef0*/  FMUL R10, R225, UR17 ;  /* 0x00000011e10a7c20 */ /* 0x008fe40008400000 */
[----:B------:R-:W3:Y:S01]  /*16f00*/  LDL.LU R225, [R1+0x2c] ;  /* 0x00002c0001e17983 */ /* 0x000ee20000300800 */
[----:B0-----:R-:W-:Y:S02]  /*16f10*/  @!P4 IADD3 R8, P5, R24, R8, RZ ;  /* 0x000000081808c210 */ /* 0x001fe40007fbe0ff */
[----:B------:R-:W-:-:S03]  /*16f20*/  F2FP.SATFINITE.E4M3.F32.PACK_AB_MERGE_C R10, RZ, R10, RZ ;  /* 0x0000000aff0a723e */ /* 0x000fc600048070ff */
[----:B------:R-:W-:-:S05]  /*16f30*/  @!P4 IMAD.X R9, R32, 0x1, R9, P5 ;  /* 0x000000012009c824 */ /* 0x000fca00028e0609 */
[----:B------:R0:W-:Y:S01]  /*16f40*/  @!P4 STG.E.U8 desc[UR24][R8.64+0x48], R10 ;  /* 0x0000480a0800c986 */ /* 0x0001e2000c101118 */
[----:B------:R-:W-:-:S13]  /*16f50*/  ISETP.LT.OR P4, PT, R33, 0x2a, !P3 ;  /* 0x0000002a2100780c */ /* 0x000fda0005f81670 */
[----:B0-----:R-:W0:Y:S02]  /*16f60*/  @!P4 LDC.64 R8, c[0x0][0x5c0] ;  /* 0x00017000ff08cb82 */ /* 0x001e240000000a00 */
[----:B0-----:R-:W-:-:S04]  /*16f70*/  @!P4 IADD3 R128, P5, P6, R24, R8, R5 ;  /* 0x000000081880c210 */ /* 0x001fc80007ebe005 */
[----:B------:R-:W-:Y:S02]  /*16f80*/  @!P4 IADD3.X R129, R32, R9, R7, P5, P6 ;  /* 0x000000092081c210 */ /* 0x000fe40002fec407 */
[----:B------:R-:W-:-:S13]  /*16f90*/  ISETP.LT.OR P5, PT, R33, 0x4a, !P0 ;  /* 0x0000004a2100780c */ /* 0x000fda00047a1670 */
[----:B------:R-:W0:Y:S01]  /*16fa0*/  @!P5 LDC.64 R8, c[0x0][0x5c0] ;  /* 0x00017000ff08db82 */ /* 0x000e220000000a00 */
[----:B----4-:R-:W-:Y:S02]  /*16fb0*/  FMUL R10, R226, UR17 ;  /* 0x00000011e20a7c20 */ /* 0x010fe40008400000 */
[----:B------:R-:W4:Y:S01]  /*16fc0*/  LDL.LU R226, [R1+0x30] ;  /* 0x0000300001e27983 */ /* 0x000f220000300800 */
        /* <DEDUP_REMOVED lines=8> */
[----:B0-----:R-:W-:Y:S01]  /*17050*/  @!P4 IADD3 R132, P5, P6, R24, R8, R5 ;  /* 0x000000081884c210 */ /* 0x001fe20007ebe005 */
[----:B--2---:R-:W-:Y:S02]  /*17060*/  FMUL R8, R227, UR17 ;  /* 0x00000011e3087c20 */ /* 0x004fe40008400000 */
[----:B------:R-:W2:Y:S03]  /*17070*/  LDL.LU R227, [R1+0x34] ;  /* 0x0000340001e37983 */ /* 0x000ea60000300800 */
[----:B------:R-:W-:-:S05]  /*17080*/  F2FP.SATFINITE.E4M3.F32.PACK_AB_MERGE_C R8, RZ, R8, RZ ;  /* 0x00000008ff08723e */ /* 0x000fca00048070ff */
[----:B------:R0:W-:Y:S01]  /*17090*/  @!P2 STG.E.U8 desc[UR24][R62.64+0x48], R8 ;  /* 0x000048083e00a986 */ /* 0x0001e2000c101118 */
[----:B------:R-:W-:Y:S02]  /*170a0*/  ISETP.LT.OR P2, PT, R33, 0x32, !P3 ;  /* 0x000000322100780c */ /* 0x000fe40005f41670 */
[----:B------:R-:W-:-:S11]  /*170b0*/  @!P4 IADD3.X R133, R32, R9, R7, P5, P6 ;  /* 0x000000092085c210 */ /* 0x000fd60002fec407 */
[----:B0-----:R-:W0:Y:S01]  /*170c0*/  @!P2 LDC.64 R8, c[0x0][0x5c0] ;  /* 0x00017000ff08ab82 */ /* 0x001e220000000a00 */
[----:B------:R-:W-:-:S04]  /*170d0*/  LOP3.LUT R25, R25, 0xfffffffe, RZ, 0xc0, !PT ;  /* 0xfffffffe19197812 */ /* 0x000fc800078ec0ff */
[----:B------:R-:W-:-:S04]  /*170e0*/  @P4 LOP3.LUT R25, R25, 0x1, RZ, 0xfc, !PT ;  /* 0x0000000119194812 */ /* 0x000fc800078efcff */
[----:B------:R-:W-:-:S04]  /*170f0*/  LOP3.LUT R25, R25, 0xfffff7ff, RZ, 0xc0, !PT ;  /* 0xfffff7ff19197812 */ /* 0x000fc800078ec0ff */
[----:B------:R-:W-:Y:S02]  /*17100*/  @P2 LOP3.LUT R25, R25, 0x800, RZ, 0xfc, !PT ;  /* 0x0000080019192812 */ /* 0x000fe400078efcff */
[----:B0-----:R-:W-:-:S04]  /*17110*/  @!P2 IADD3 R126, P5, P6, R24, R8, R5 ;  /* 0x00000008187ea210 */ /* 0x001fc80007ebe005 */
[----:B------:R-:W-:Y:S02]  /*17120*/  @!P2 IADD3.X R127, R32, R9, R7, P5, P6 ;  /* 0x00000009207fa210 */ /* 0x000fe40002fec407 */
[----:B------:R-:W-:-:S13]  /*17130*/  ISETP.LT.OR P2, PT, R33, 0x39, !P3 ;  /* 0x000000392100780c */ /* 0x000fda0005f41670 */
[----:B------:R-:W0:Y:S02]  /*17140*/  @!P2 LDC.64 R8, c[0x0][0x5c0] ;  /* 0x00017000ff08ab82 */ /* 0x000e240000000a00 */
[----:B0-----:R-:W-:Y:S01]  /*17150*/  @!P2 IADD3 R134, P5, P6, R24, R8, R5 ;  /* 0x000000081886a210 */ /* 0x001fe20007ebe005 */
[----:B---3--:R-:W-:Y:S02]  /*17160*/  FMUL R8, R225, UR17 ;  /* 0x00000011e1087c20 */ /* 0x008fe40008400000 */
[----:B------:R-:W3:Y:S01]  /*17170*/  LDL.LU R225, [R1+0x38] ;  /* 0x0000380001e17983 */ /* 0x000ee20000300800 */
[----:B------:R-:W-:Y:S02]  /*17180*/  LOP3.LUT P1, RZ, R26, 0x8, RZ, 0xc0, !PT ;  /* 0x000000081aff7812 */ /* 0x000fe4000782c0ff */
[----:B------:R-:W-:-:S11]  /*17190*/  F2FP.SATFINITE.E4M3.F32.PACK_AB_MERGE_C R8, RZ, R8, RZ ;  /* 0x00000008ff08723e */ /* 0x000fd600048070ff */
[----:B------:R0:W-:Y:S01]  /*171a0*/  @!P1 STG.E.U8 desc[UR24][R44.64+0x49], R8 ;  /* 0x000049082c009986 */ /* 0x0001e2000c101118 */
[----:B------:R-:W-:Y:S02]  /*171b0*/  ISETP.LT.OR P1, PT, R33, 0x51, !P0 ;  /* 0x000000512100780c */ /* 0x000fe40004721670 */
[----:B------:R-:W-:-:S11]  /*171c0*/  @!P2 IADD3.X R135, R32, R9, R7, P5, P6 ;  /* 0x000000092087a210 */ /* 0x000fd60002fec407 */
[----:B0-----:R-:W0:Y:S01]  /*171d0*/  @!P1 LDC.64 R8, c[0x0][0x5c0] ;  /* 0x00017000ff089b82 */ /* 0x001e220000000a00 */
[----:B----4-:R-:W-:Y:S02]  /*171e0*/  FMUL R10, R226, UR17 ;  /* 0x00000011e20a7c20 */ /* 0x010fe40008400000 */
[----:B------:R-:W4:Y:S01]  /*171f0*/  LDL.LU R226, [R1+0x3c] ;  /* 0x00003c0001e27983 */ /* 0x000f220000300800 */
[----:B------:R-:W-:Y:S02]  /*17200*/  ISETP.LT.OR P6, PT, R33, 0x3a, !P3 ;  /* 0x0000003a2100780c */ /* 0x000fe40005fc1670 */
        /* <DEDUP_REMOVED lines=8> */
[----:B------:R-:W-:Y:S01]  /*17290*/  LOP3.LUT P4, RZ, R25, 0x2, RZ, 0xc0, !PT ;  /* 0x0000000219ff7812 */ /* 0x000fe2000788c0ff */
[----:B--2---:R-:W-:-:S10]  /*172a0*/  FMUL R10, R227, UR17 ;  /* 0x00000011e30a7c20 */ /* 0x004fd40008400000 */
[----:B------:R-:W0:Y:S01]  /*172b0*/  @!P1 LDC.64 R8, c[0x0][0x5c0] ;  /* 0x00017000ff089b82 */ /* 0x000e220000000a00 */
[----:B------:R-:W2:Y:S01]  /*172c0*/  LDL.LU R227, [R1+0x40] ;  /* 0x0000400001e37983 */ /* 0x000ea20000300800 */
[----:B------:R-:W-:-:S04]  /*172d0*/  LOP3.LUT R25, R25, 0xfeffffff, RZ, 0xc0, !PT ;  /* 0xfeffffff19197812 */ /* 0x000fc800078ec0ff */
[----:B------:R-:W-:-:S04]  /*172e0*/  @P2 LOP3.LUT R25, R25, 0x1000000, RZ, 0xfc, !PT ;  /* 0x0100000019192812 */ /* 0x000fc800078efcff */
[C---:B------:R-:W-:Y:S02]  /*172f0*/  LOP3.LUT P2, RZ, R25.reuse, 0x10, RZ, 0xc0, !PT ;  /* 0x0000001019ff7812 */ /* 0x040fe4000784c0ff */
        /* <DEDUP_REMOVED lines=9> */
[----:B---3--:R-:W-:Y:S02]  /*17390*/  FMUL R8, R225, UR17 ;  /* 0x00000011e1087c20 */ /* 0x008fe40008400000 */
[----:B------:R-:W3:Y:S03]  /*173a0*/  LDL.LU R225, [R1+0x44] ;  /* 0x0000440001e17983 */ /* 0x000ee60000300800 */
[----:B------:R-:W-:-:S05]  /*173b0*/  F2FP.SATFINITE.E4M3.F32.PACK_AB_MERGE_C R8, RZ, R8, RZ ;  /* 0x00000008ff08723e */ /* 0x000fca00048070ff */
[----:B------:R0:W-:Y:S01]  /*173c0*/  @!P4 STG.E.U8 desc[UR24][R58.64+0x50], R8 ;  /* 0x000050083a00c986 */ /* 0x0001e2000c101118 */
[----:B------:R-:W-:Y:S02]  /*173d0*/  ISETP.LT.OR P4, PT, R33, 0x42, !P3 ;  /* 0x000000422100780c */ /* 0x000fe40005f81670 */
[----:B------:R-:W-:-:S11]  /*173e0*/  @!P6 IADD3.X R121, R32, R9, R7, P1, P5 ;  /* 0x000000092079e210 */ /* 0x000fd60000fea407 */
[----:B0-----:R-:W0:Y:S01]  /*173f0*/  @!P4 LDC.64 R8, c[0x0][0x5c0] ;  /* 0x00017000ff08cb82 */ /* 0x001e220000000a00 */
[----:B------:R-:W-:-:S04]  /*17400*/  LOP3.LUT R25, R25, 0xf7ffffff, RZ, 0xc0, !PT ;  /* 0xf7ffffff19197812 */ /* 0x000fc800078ec0ff */
[----:B------:R-:W-:Y:S02]  /*17410*/  @P6 LOP3.LUT R25, R25, 0x8000000, RZ, 0xfc, !PT ;  /* 0x0800000019196812 */ /* 0x000fe400078efcff */
[----:B------:R-:W-:Y:S02]  /*17420*/  ISETP.LT.OR P6, PT, R33, 0x49, !P3 ;  /* 0x000000492100780c */ /* 0x000fe40005fc1670 */
[----:B0-----:R-:W-:-:S04]  /*17430*/  @!P4 IADD3 R112, P1, P5, R24, R8, R5 ;  /* 0x000000081870c210 */ /* 0x001fc80007d3e005 */
[----:B------:R-:W-:-:S07]  /*17440*/  @!P4 IADD3.X R113, R32, R9, R7, P1, P5 ;  /* 0x000000092071c210 */ /* 0x000fce0000fea407 */
        /* <DEDUP_REMOVED lines=21> */
[----:B------:R-:W-:-:S13]  /*175a0*/  ISETP.LT.OR P1, PT, R33, 0x5a, !P0 ;  /* 0x0000005a2100780c */ /* 0x000fda0004721670 */
[----:B------:R-:W0:Y:S01]  /*175b0*/  @!P1 LDC.64 R8, c[0x0][0x5c0] ;  /* 0x00017000ff089b82 */ /* 0x000e220000000a00 */
[----:B---3--:R-:W-:Y:S02]  /*175c0*/  FMUL R10, R225, UR17 ;  /* 0x00000011e10a7c20 */ /* 0x008fe40008400000 */
[----:B------:R-:W3:Y:S01]  /*175d0*/  LDL.LU R225, [R1+0x50] ;  /* 0x0000500001e17983 */ /* 0x000ee20000300800 */
        /* <DEDUP_REMOVED lines=9> */
[----:B------:R-:W-:-:S04]  /*17670*/  LOP3.LUT R25, R25, 0xefffffff, RZ, 0xc0, !PT ;  /* 0xefffffff19197812 */ /* 0x000fc800078ec0ff */
[----:B------:R-:W-:-:S04]  /*17680*/  @P4 LOP3.LUT R25, R25, 0x10000000, RZ, 0xfc, !PT ;  /* 0x1000000019194812 */ /* 0x000fc800078efcff */
[----:B------:R-:W-:Y:S01]  /*17690*/  LOP3.LUT P4, RZ, R25, 0x1000, RZ, 0xc0, !PT ;  /* 0x0000100019ff7812 */ /* 0x000fe2000788c0ff */
[----:B----4-:R-:W-:Y:S02]  /*176a0*/  FMUL R8, R226, UR17 ;  /* 0x00000011e2087c20 */ /* 0x010fe40008400000 */
[----:B------:R-:W4:Y:S03]  /*176b0*/  LDL.LU R226, [R1+0x54] ;  /* 0x0000540001e27983 */ /* 0x000f260000300800 */
[----:B------:R-:W-:-:S07]  /*176c0*/  F2FP.SATFINITE.E4M3.F32.PACK_AB_MERGE_C R8, RZ, R8, RZ ;  /* 0x00000008ff08723e */ /* 0x000fce00048070ff */
        /* <DEDUP_REMOVED lines=11> */
[----:B--2---:R-:W-:Y:S02]  /*17780*/  FMUL R8, R227, UR17 ;  /* 0x00000011e3087c20 */ /* 0x004fe40008400000 */
[----:B------:R-:W2:Y:S01]  /*17790*/  LDL.LU R227, [R1+0x58] ;  /* 0x0000580001e37983 */ /* 0x000ea20000300800 */
[----:B------:R-:W-:Y:S02]  /*177a0*/  LOP3.LUT P2, RZ, R25, 0x8, RZ, 0xc0, !PT ;  /* 0x0000000819ff7812 */ /* 0x000fe4000784c0ff */
[----:B------:R-:W-:Y:S02]  /*177b0*/  @!P6 IADD3.X R105, R32, R9, R7, P1, P5 ;  /* 0x000000092069e210 */ /* 0x000fe40000fea407 */
[----:B------:R-:W-:-:S02]  /*177c0*/  ISETP.LT.OR P1, PT, R33, 0x61, !P0 ;  /* 0x000000612100780c */ /* 0x000fc40004721670 */
[----:B------:R-:W-:-:S07]  /*177d0*/  F2FP.SATFINITE.E4M3.F32.PACK_AB_MERGE_C R8, RZ, R8, RZ ;  /* 0x00000008ff08723e */ /* 0x000fce00048070ff */
[----:B------:R0:W-:Y:S04]  /*177e0*/  @!P2 STG.E.U8 desc[UR24][R22.64+0x59], R8 ;  /* 0x000059081600a986 */ /* 0x0001e8000c101118 */
[----:B0-----:R-:W0:Y:S01]  /*177f0*/  @!P1 LDC.64 R8, c[0x0][0x5c0] ;  /* 0x00017000ff089b82 */ /* 0x001e220000000a00 */
[----:B---3--:R-:W-:Y:S02]  /*17800*/  FMUL R10, R225, UR17 ;  /* 0x00000011e10a7c20 */ /* 0x008fe40008400000 */
[----:B------:R-:W3:Y:S01]  /*17810*/  LDL.LU R225, [R1+0x5c] ;  /* 0x00005c0001e17983 */ /* 0x000ee20000300800 */
[----:B0-----:R-:W-:Y:S02]  /*17820*/  @!P1 IADD3 R8, P5, R24, R8, RZ ;  /* 0x0000000818089210 */ /* 0x001fe40007fbe0ff */
[----:B------:R-:W-:-:S03]  /*17830*/  F2FP.SATFINITE.E4M3.F32.PACK_AB_MERGE_C R10, RZ, R10, RZ ;  /* 0x0000000aff0a723e */ /* 0x000fc600048070ff */
[----:B------:R-:W-:-:S05]  /*17840*/  @!P1 IMAD.X R9, R32, 0x1, R9, P5 ;  /* 0x0000000120099824 */ /* 0x000fca00028e0609 */
[----:B------:R0:W-:Y:S01]  /*17850*/  @!P1 STG.E.U8 desc[UR24][R8.64+0x60], R10 ;  /* 0x0000600a08009986 */ /* 0x0001e2000c101118 */
[----:B------:R-:W-:-:S04]  /*17860*/  LOP3.LUT R14, R14, 0xfdffffff, RZ, 0xc0, !PT ;  /* 0xfdffffff0e0e7812 */ /* 0x000fc800078ec0ff */
[----:B------:R-:W-:Y:S02]  /*17870*/  @P6 LOP3.LUT R14, R14, 0x2000000, RZ, 0xfc, !PT ;  /* 0x020000000e0e6812 */ /* 0x000fe400078efcff */
        /* <DEDUP_REMOVED lines=15> */
[----:B0-----:R-:W0:Y:S01]  /*17970*/  @!P6 LDC.64 R8, c[0x0][0x5c0] ;  /* 0x00017000ff08eb82 */ /* 0x001e220000000a00 */
[----:B------:R-:W-:-:S04]  /*17980*/  LOP3.LUT R25, R25, 0xffffefff, RZ, 0xc0, !PT ;  /* 0xffffefff19197812 */ /* 0x000fc800078ec0ff */
[----:B------:R-:W-:-:S04]  /*17990*/  @P4 LOP3.LUT R25, R25, 0x1000, RZ, 0xfc, !PT ;  /* 0x0000100019194812 */ /* 0x000fc800078efcff */
[----:B------:R-:W-:Y:S02]  /*179a0*/  LOP3.LUT P4, RZ, R25, 0x2000, RZ, 0xc0, !PT ;  /* 0x0000200019ff7812 */ /* 0x000fe4000788c0ff */
        /* <DEDUP_REMOVED lines=15> */
[----:B---3--:R-:W-:Y:S02]  /*17aa0*/  FMUL R8, R225, UR17 ;  /* 0x00000011e1087c20 */ /* 0x008fe40008400000 */
[----:B------:R-:W3:Y:S01]  /*17ab0*/  LDL.LU R225, [R1+0x68] ;  /* 0x0000680001e17983 */ /* 0x000ee20000300800 */
[----:B------:R-:W-:Y:S02]  /*17ac0*/  LOP3.LUT P2, RZ, R25, 0x4000, RZ, 0xc0, !PT ;  /* 0x0000400019ff7812 */ /* 0x000fe4000784c0ff */
[----:B------:R-:W-:Y:S02]  /*17ad0*/  @!P6 IADD3.X R93, R32, R9, R7, P1, P5 ;  /* 0x00000009205de210 */ /* 0x000fe40000fea407 */
[----:B------:R-:W-:-:S02]  /*17ae0*/  ISETP.LT.OR P1, PT, R33, 0x69, !P0 ;  /* 0x000000692100780c */ /* 0x000fc40004721670 */
[----:B------:R-:W-:-:S07]  /*17af0*/  F2FP.SATFINITE.E4M3.F32.PACK_AB_MERGE_C R8, RZ, R8, RZ ;  /* 0x00000008ff08723e */ /* 0x000fce00048070ff */
[----:B------:R0:W-:Y:S04]  /*17b00*/  @!P2 STG.E.U8 desc[UR24][R20.64+0x61], R8 ;  /* 0x000061081400a986 */ /* 0x0001e8000c101118 */
[----:B0-----:R-:W0:Y:S01]  /*17b10*/  @!P1 LDC.64 R8, c[0x0][0x5c0] ;  /* 0x00017000ff089b82 */ /* 0x001e220000000a00 */
[----:B------:R-:W-:Y:S01]  /*17b20*/  LOP3.LUT R0, R0, 0xffffff7f, RZ, 0xc0, !PT ;  /* 0xffffff7f00007812 */ /* 0x000fe200078ec0ff */
[----:B----4-:R-:W-:Y:S02]  /*17b30*/  FMUL R10, R226, UR17 ;  /* 0x00000011e20a7c20 */ /* 0x010fe40008400000 */
[----:B------:R-:W4:Y:S01]  /*17b40*/  LDL.LU R226, [R1+0x6c] ;  /* 0x00006c0001e27983 */ /* 0x000f220000300800 */
[----:B------:R-:W-:Y:S02]  /*17b50*/  @P6 LOP3.LUT R0, R0, 0x80, RZ, 0xfc, !PT ;  /* 0x0000008000006812 */ /* 0x000fe400078efcff */
        /* <DEDUP_REMOVED lines=10> */
[----:B--2---:R-:W-:Y:S02]  /*17c00*/  FMUL R10, R227, UR17 ;  /* 0x00000011e30a7c20 */ /* 0x004fe40008400000 */
[----:B------:R-:W2:Y:S01]  /*17c10*/  LDL.LU R227, [R1+0x70] ;  /* 0x0000700001e37983 */ /* 0x000ea20000300800 */
        /* <DEDUP_REMOVED lines=10> */
[----:B------:R-:W-:Y:S02]  /*17cc0*/  LOP3.LUT P4, RZ, R25, 0x10000, RZ, 0xc0, !PT ;  /* 0x0001000019ff7812 */ /* 0x000fe4000788c0ff */
[----:B0-----:R-:W-:-:S04]  /*17cd0*/  @!P6 IADD3 R86, P1, P5, R24, R8, R5 ;  /* 0x000000081856e210 */ /* 0x001fc80007d3e005 */
[----:B------:R-:W-:Y:S01]  /*17ce0*/  @!P6 IADD3.X R87, R32, R9, R7, P1, P5 ;  /* 0x000000092057e210 */ /* 0x000fe20000fea407 */
[----:B---3--:R-:W-:Y:S01]  /*17cf0*/  FMUL R8, R225, UR17 ;  /* 0x00000011e1087c20 */ /* 0x008fe20008400000 */
[----:B------:R-:W-:Y:S01]  /*17d00*/  LOP3.LUT R0, R0, 0xfffffbff, RZ, 0xc0, !PT ;  /* 0xfffffbff00007812 */ /* 0x000fe200078ec0ff */
[----:B------:R-:W3:Y:S03]  /*17d10*/  LDL.LU R225, [R1+0x74] ;  /* 0x0000740001e17983 */ /* 0x000ee60000300800 */
[----:B------:R-:W-:-:S05]  /*17d20*/  F2FP.SATFINITE.E4M3.F32.PACK_AB_MERGE_C R8, RZ, R8, RZ ;  /* 0x00000008ff08723e */ /* 0x000fca00048070ff */
[----:B------:R0:W-:Y:S01]  /*17d30*/  @!P4 STG.E.U8 desc[UR24][R48.64+0x68], R8 ;  /* 0x000068083000c986 */ /* 0x0001e2000c101118 */
[----:B------:R-:W-:-:S13]  /*17d40*/  ISETP.LT.OR P4, PT, R33, 0x72, !P3 ;  /* 0x000000722100780c */ /* 0x000fda0005f81670 */
[----:B0-----:R-:W0:Y:S01]  /*17d50*/  @!P4 LDC.64 R8, c[0x0][0x5c0] ;  /* 0x00017000ff08cb82 */ /* 0x001e220000000a00 */
        /* <DEDUP_REMOVED lines=10> */
[----:B------:R-:W-:Y:S02]  /*17e00*/  LOP3.LUT P2, RZ, R25, 0x8000, RZ, 0xc0, !PT ;  /* 0x0000800019ff7812 */ /* 0x000fe4000784c0ff */
[----:B------:R-:W-:Y:S02]  /*17e10*/  @!P4 IADD3.X R85, R32, R9, R7, P1, P5 ;  /* 0x000000092055c210 */ /* 0x000fe40000fea407 */
[----:B------:R-:W-:-:S02]  /*17e20*/  ISETP.LT.OR P1, PT, R33, 0x71, !P0 ;  /* 0x000000712100780c */ /* 0x000fc40004721670 */
[----:B------:R-:W-:-:S07]  /*17e30*/  F2FP.SATFINITE.E4M3.F32.PACK_AB_MERGE_C R8, RZ, R8, RZ ;  /* 0x00000008ff08723e */ /* 0x000fce00048070ff */
[----:B------:R0:W-:Y:S04]  /*17e40*/  @!P2 STG.E.U8 desc[UR24][R18.64+0x69], R8 ;  /* 0x000069081200a986 */ /* 0x0001e8000c101118 */
[----:B0-----:R-:W0:Y:S01]  /*17e50*/  @!P1 LDC.64 R8, c[0x0][0x5c0] ;  /* 0x00017000ff089b82 */ /* 0x001e220000000a00 */
[----:B------:R-:W-:Y:S01]  /*17e60*/  ISETP.LT.OR P2, PT, R33, 0x7a, !P3 ;  /* 0x0000007a2100780c */ /* 0x000fe20005f41670 */
[----:B--2---:R-:W-:Y:S02]  /*17e70*/  FMUL R10, R227, UR17 ;  /* 0x00000011e30a7c20 */ /* 0x004fe40008400000 */
[----:B------:R-:W2:Y:S01]  /*17e80*/  LDL.LU R227, [R1+0x7c] ;  /* 0x00007c0001e37983 */ /* 0x000ea20000300800 */
        /* <DEDUP_REMOVED lines=9> */
[----:B------:R-:W-:-:S04]  /*17f20*/  LOP3.LUT R0, R0, 0xfffffeff, RZ, 0xc0, !PT ;  /* 0xfffffeff00007812 */ /* 0x000fc800078ec0ff */
[----:B------:R-:W-:-:S04]  /*17f30*/  @P4 LOP3.LUT R0, R0, 0x100, RZ, 0xfc, !PT ;  /* 0x0000010000004812 */ /* 0x000fc800078efcff */
[----:B------:R-:W-:Y:S02]  /*17f40*/  LOP3.LUT R0, R0, 0xffffffbf, RZ, 0xc0, !PT ;  /* 0xffffffbf00007812 */ /* 0x000fe400078ec0ff */
[----:B0-----:R-:W-:Y:S01]  /*17f50*/  @!P1 IADD3 R8, P3, R24, R8, RZ ;  /* 0x0000000818089210 */ /* 0x001fe20007f7e0ff */
[----:B---3--:R-:W-:-:S04]  /*17f60*/  FMUL R10, R225, UR17 ;  /* 0x00000011e10a7c20 */ /* 0x008fc80008400000 */
[----:B------:R-:W-:Y:S01]  /*17f70*/  @!P1 IMAD.X R9, R32, 0x1, R9, P3 ;  /* 0x0000000120099824 */ /* 0x000fe200018e0609 */
[----:B------:R-:W-:Y:S01]  /*17f80*/  @P2 LOP3.LUT R0, R0, 0x40, RZ, 0xfc, !PT ;  /* 0x0000004000002812 */ /* 0x000fe200078efcff */
[----:B------:R-:W3:Y:S01]  /*17f90*/  LDL.LU R225, [R1+0x80] ;  /* 0x0000800001e17983 */ /* 0x000ee20000300800 */
[----:B------:R-:W-:-:S05]  /*17fa0*/  F2FP.SATFINITE.E4M3.F32.PACK_AB_MERGE_C R10, RZ, R10, RZ ;  /* 0x0000000aff0a723e */ /* 0x000fca00048070ff */
[----:B------:R0:W-:Y:S01]  /*17fb0*/  @!P1 STG.E.U8 desc[UR24][R8.64+0x71], R10 ;  /* 0x0000710a08009986 */ /* 0x0001e2000c101118 */
[----:B------:R-:W-:-:S04]  /*17fc0*/  ISETP.GE.AND P1, PT, R34, 0x101, PT ;  /* 0x000001012200780c */ /* 0x000fc80003f26270 */
[----:B------:R-:W-:-:S13]  /*17fd0*/  ISETP.LT.OR P2, PT, R33, 0x1, !P1 ;  /* 0x000000012100780c */ /* 0x000fda0004f41670 */
[----:B0-----:R-:W0:Y:S02]  /*17fe0*/  @!P2 LDC.64 R8, c[0x0][0x5c0] ;  /* 0x00017000ff08ab82 */ /* 0x001e240000000a00 */
[----:B0-----:R-:W-:Y:S02]  /*17ff0*/  @!P2 IADD3 R78, P3, P5, R24, R8, R3 ;  /* 0x00000008184ea210 */ /* 0x001fe40007d7e003 */
[----:B------:R-:W-:Y:S02]  /*18000*/  LOP3.LUT P6, RZ, R25, 0x20000, RZ, 0xc0, !PT ;  /* 0x0002000019ff7812 */ /* 0x000fe400078cc0ff */
[----:B------:R-:W-:Y:S01]  /*18010*/  @!P2 IADD3.X R79, R32, R9, R4, P3, P5 ;  /* 0x00000009204fa210 */ /* 0x000fe20001fea404 */
[----:B----4-:R-:W-:Y:S02]  /*18020*/  FMUL R8, R226, UR17 ;  /* 0x00000011e2087c20 */ /* 0x010fe40008400000 */
[----:B------:R-:W4:Y:S03]  /*18030*/  LDL.LU R226, [R1+0x84] ;  /* 0x0000840001e27983 */ /* 0x000f260000300800 */
[----:B------:R-:W-:-:S05]  /*18040*/  F2FP.SATFINITE.E4M3.F32.PACK_AB_MERGE_C R8, RZ, R8, RZ ;  /* 0x00000008ff08723e */ /* 0x000fca00048070ff */
[----:B------:R0:W-:Y:S01]  /*18050*/  @!P6 STG.E.U8 desc[UR24][R36.64+0x70], R8 ;  /* 0x000070082400e986 */ /* 0x0001e2000c101118 */
[----:B------:R-:W-:-:S13]  /*18060*/  ISETP.LT.OR P6, PT, R33, 0x2, !P1 ;  /* 0x000000022100780c */ /* 0x000fda0004fc1670 */
        /* <DEDUP_REMOVED lines=17> */
[----:B0-----:R-:W0:Y:S02]  /*18180*/  @!P3 LDC.64 R8, c[0x0][0x5c0] ;  /* 0x00017000ff08bb82 */ /* 0x001e240000000a00 */
[----:B0-----:R-:W-:-:S05]  /*18190*/  @!P3 IADD3 R8, P5, R24, R8, RZ ;  /* 0x000000081808b210 */ /* 0x001fca0007fbe0ff */
[----:B------:R-:W-:Y:S02]  /*181a0*/  @!P3 IMAD.X R9, R32, 0x1, R9, P5 ;  /* 0x000000012009b824 */ /* 0x000fe400028e0609 */
[----:B---3--:R-:W-:Y:S02]  /*181b0*/  FMUL R10, R225, UR17 ;  /* 0x00000011e10a7c20 */ /* 0x008fe40008400000 */
[----:B------:R-:W3:Y:S03]  /*181c0*/  LDL.LU R225, [R1+0x8c] ;  /* 0x00008c0001e17983 */ /* 0x000ee60000300800 */
[----:B------:R-:W-:-:S05]  /*181d0*/  F2FP.SATFINITE.E4M3.F32.PACK_AB_MERGE_C R10, RZ, R10, RZ ;  /* 0x0000000aff0a723e */ /* 0x000fca00048070ff */
[----:B------:R0:W-:Y:S01]  /*181e0*/  @!P3 STG.E.U8 desc[UR24][R8.64+0x78], R10 ;  /* 0x0000780a0800b986 */ /* 0x0001e2000c101118 */
[----:B------:R-:W-:-:S13]  /*181f0*/  ISETP.LT.OR P4, PT, R33, 0xa, !P1 ;  /* 0x0000000a2100780c */ /* 0x000fda0004f81670 */
[----:B0-----:R-:W0:Y:S01]  /*18200*/  @!P4 LDC.64 R8, c[0x0][0x5c0] ;  /* 0x00017000ff08cb82 */ /* 0x001e220000000a00 */
[----:B------:R-:W-:Y:S02]  /*18210*/  ISETP.LT.OR P0, PT, R33, 0x7a, !P0 ;  /* 0x0000007a2100780c */ /* 0x000fe40004701670 */
[----:B------:R-:W-:Y:S02]  /*18220*/  LOP3.LUT R0, R0, 0xfffffffb, RZ, 0xc0, !PT ;  /* 0xfffffffb00007812 */ /* 0x000fe400078ec0ff */
[----:B0-----:R-:W-:-:S04]  /*18230*/  @!P4 IADD3 R72, P3, P5, R24, R8, R3 ;  /* 0x000000081848c210 */ /* 0x001fc80007d7e003 */
[----:B------:R-:W-:-:S05]  /*18240*/  @!P4 IADD3.X R73, R32, R9, R4, P3, P5 ;  /* 0x000000092049c210 */ /* 0x000fca0001fea404 */
[----:B------:R-:W0:Y:S01]  /*18250*/  @!P0 LDC.64 R8, c[0x0][0x5c0] ;  /* 0x00017000ff088b82 */ /* 0x000e220000000a00 */
[----:B----4-:R-:W-:Y:S02]  /*18260*/  FMUL R10, R226, UR17 ;  /* 0x00000011e20a7c20 */ /* 0x010fe40008400000 */
[----:B------:R-:W4:Y:S01]  /*18270*/  LDL.LU R226, [R1+0x90] ;  /* 0x0000900001e27983 */ /* 0x000f220000300800 */
        /* <DEDUP_REMOVED lines=11> */
[----:B------:R-:W2:Y:S01]  /*18330*/  LDL.LU R227, [R1+0x94] ;  /* 0x0000940001e37983 */ /* 0x000ea20000300800 */
[----:B------:R-:W-:Y:S02]  /*18340*/  LOP3.LUT P5, RZ, R25, 0x40000, RZ, 0xc0, !PT ;  /* 0x0004000019ff7812 */ /* 0x000fe400078ac0ff */
[----:B------:R-:W-:-:S11]  /*18350*/  F2FP.SATFINITE.E4M3.F32.PACK_AB_MERGE_C R8, RZ, R8, RZ ;  /* 0x00000008ff08723e */ /* 0x000fd600048070ff */
[----:B------:R0:W-:Y:S01]  /*18360*/  @!P5 STG.E.U8 desc[UR24][R64.64+0x78], R8 ;  /* 0x000078084000d986 */ /* 0x0001e2000c101118 */
[----:B------:R-:W-:Y:S02]  /*18370*/  ISETP.LT.OR P5, PT, R33, 0x12, !P1 ;  /* 0x000000122100780c */ /* 0x000fe40004fa1670 */
[----:B------:R-:W-:-:S11]  /*18380*/  @!P4 IADD3.X R71, R32, R9, R4, P0, P3 ;  /* 0x000000092047c210 */ /* 0x000fd600007e6404 */
[----:B0-----:R-:W0:Y:S01]  /*18390*/  @!P5 LDC.64 R8, c[0x0][0x5c0] ;  /* 0x00017000ff08db82 */ /* 0x001e220000000a00 */
[----:B------:R-:W-:-:S04]  /*183a0*/  LOP3.LUT R14, R14, 0xdfffffff, RZ, 0xc0, !PT ;  /* 0xdfffffff0e0e7812 */ /* 0x000fc800078ec0ff */
[----:B------:R-:W-:Y:S02]  /*183b0*/  @P5 LOP3.LUT R14, R14, 0x20000000, RZ, 0xfc, !PT ;  /* 0x200000000e0e5812 */ /* 0x000fe400078efcff */
[----:B0-----:R-:W-:-:S04]  /*183c0*/  @!P5 IADD3 R68, P0, P3, R24, R8, R3 ;  /* 0x000000081844d210 */ /* 0x001fc80007b1e003 */
[----:B------:R-:W-:Y:S02]  /*183d0*/  @!P5 IADD3.X R69, R32, R9, R4, P0, P3 ;  /* 0x000000092045d210 */ /* 0x000fe400007e6404 */
[----:B------:R-:W-:-:S13]  /*183e0*/  ISETP.LT.OR P5, PT, R33, 0x19, !P1 ;  /* 0x000000192100780c */ /* 0x000fda0004fa1670 */
[----:B------:R-:W0:Y:S01]  /*183f0*/  @!P5 LDC.64 R8, c[0x0][0x5c0] ;  /* 0x00017000ff08db82 */ /* 0x000e220000000a00 */
[----:B------:R-:W-:Y:S02]  /*18400*/  LOP3.LUT R14, R14, 0xefffffff, RZ, 0xc0, !PT ;  /* 0xefffffff0e0e7812 */ /* 0x000fe400078ec0ff */
[----:B------:R-:W-:Y:S02]  /*18410*/  LOP3.LUT P6, RZ, R25, 0x40, RZ, 0xc0, !PT ;  /* 0x0000004019ff7812 */ /* 0x000fe400078cc0ff */
[----:B------:R-:W-:Y:S02]  /*18420*/  @P5 LOP3.LUT R14, R14, 0x10000000, RZ, 0xfc, !PT ;  /* 0x100000000e0e5812 */ /* 0x000fe400078efcff */
[----:B0-----:R-:W-:Y:S01]  /*18430*/  @!P5 IADD3 R66, P0, P3, R24, R8, R3 ;  /* 0x000000081842d210 */ /* 0x001fe20007b1e003 */
[----:B---3--:R-:W-:-:S03]  /*18440*/  FMUL R8, R225, UR17 ;  /* 0x00000011e1087c20 */ /* 0x008fc60008400000 */
[----:B------:R-:W-:Y:S02]  /*18450*/  @!P5 IADD3.X R67, R32, R9, R4, P0, P3 ;  /* 0x000000092043d210 */ /* 0x000fe400007e6404 */
[----:B------:R-:W-:Y:S02]  /*18460*/  ISETP.LT.OR P5, PT, R33, 0x1a, !P1 ;  /* 0x0000001a2100780c */ /* 0x000fe40004fa1670 */
[----:B------:R-:W-:-:S05]  /*18470*/  F2FP.SATFINITE.E4M3.F32.PACK_AB_MERGE_C R8, RZ, R8, RZ ;  /* 0x00000008ff08723e */ /* 0x000fca00048070ff */
[----:B------:R0:W-:Y:S06]  /*18480*/  @!P6 STG.E.U8 desc[UR24][R30.64+0x79], R8 ;  /* 0x000079081e00e986 */ /* 0x0001ec000c101118 */
[----:B0-----:R-:W0:Y:S02]  /*18490*/  @!P5 LDC.64 R8, c[0x0][0x5c0] ;  /* 0x00017000ff08db82 */ /* 0x001e240000000a00 */
[----:B0-----:R-:W-:Y:S01]  /*184a0*/  @!P5 IADD3 R64, P0, P3, R24, R8, R3 ;  /* 0x000000081840d210 */ /* 0x001fe20007b1e003 */
[----:B----4-:R-:W-:Y:S02]  /*184b0*/  FMUL R8, R226, UR17 ;  /* 0x00000011e2087c20 */ /* 0x010fe40008400000 */
[----:B------:R-:W3:Y:S01]  /*184c0*/  LDL.LU R226, [R1+0x98] ;  /* 0x0000980001e27983 */ /* 0x000ee20000300800 */
[----:B------:R-:W-:-:S02]  /*184d0*/  LOP3.LUT R14, R14, 0xf7ffffff, RZ, 0xc0, !PT ;  /* 0xf7ffffff0e0e7812 */ /* 0x000fc400078ec0ff */
[----:B------:R-:W-:Y:S02]  /*184e0*/  LOP3.LUT P2, RZ, R26, 0x2, RZ, 0xc0, !PT ;  /* 0x000000021aff7812 */ /* 0x000fe4000784c0ff */
[----:B------:R-:W-:Y:S02]  /*184f0*/  @P5 LOP3.LUT R14, R14, 0x8000000, RZ, 0xfc, !PT ;  /* 0x080000000e0e5812 */ /* 0x000fe400078efcff */
[----:B------:R-:W-:Y:S02]  /*18500*/  @!P5 IADD3.X R65, R32, R9, R4, P0, P3 ;  /* 0x000000092041d210 */ /* 0x000fe400007e6404 */
[----:B------:R-:W-:Y:S02]  /*18510*/  ISETP.LT.OR P5, PT, R33, 0x21, !P1 ;  /* 0x000000212100780c */ /* 0x000fe40004fa1670 */
[----:B------:R-:W-:-:S05]  /*18520*/  F2FP.SATFINITE.E4M3.F32.PACK_AB_MERGE_C R8, RZ, R8, RZ ;  /* 0x00000008ff08723e */ /* 0x000fca00048070ff */
[----:B------:R0:W-:Y:S06]  /*18530*/  @!P2 STG.E.U8 desc[UR24][R16.64], R8 ;  /* 0x000000081000a986 */ /* 0x0001ec000c101118 */
[----:B0-----:R-:W0:Y:S02]  /*18540*/  @!P5 LDC.64 R8, c[0x0][0x5c0] ;  /* 0x00017000ff08db82 */ /* 0x001e240000000a00 */
[----:B0-----:R-:W-:-:S04]  /*18550*/  @!P5 IADD3 R62, P0, P2, R24, R8, R3 ;  /* 0x00000008183ed210 */ /* 0x001fc80007a1e003 */
[----:B------:R-:W-:Y:S01]  /*18560*/  @!P5 IADD3.X R63, R32, R9, R4, P0, P2 ;  /* 0x00000009203fd210 */ /* 0x000fe200007e4404 */
[----:B--2---:R-:W-:Y:S02]  /*18570*/  FMUL R9, R227, UR17 ;  /* 0x00000011e3097c20 */ /* 0x004fe40008400000 */
[----:B------:R-:W2:Y:S01]  /*18580*/  LDL.LU R227, [R1+0x9c] ;  /* 0x00009c0001e37983 */ /* 0x000ea20000300800 */
[----:B------:R-:W-:Y:S02]  /*18590*/  ISETP.GE.AND P0, PT, R34, 0x89, PT ;  /* 0x000000892200780c */ /* 0x000fe40003f06270 */
[----:B------:R-:W-:Y:S01]  /*185a0*/  LOP3.LUT R0, R0, 0xfffffffe, RZ, 0xc0, !PT ;  /* 0xfffffffe00007812 */ /* 0x000fe200078ec0ff */
[----:B------:R-:W4:Y:S01]  /*185b0*/  LDL.LU R225, [R1+0xa0] ;  /* 0x0000a00001e17983 */ /* 0x000f220000300800 */
[----:B------:R-:W-:Y:S02]  /*185c0*/  ISETP.LT.OR P2, PT, R33, 0x1, !P0 ;  /* 0x000000012100780c */ /* 0x000fe40004741670 */
[----:B------:R-:W-:-:S02]  /*185d0*/  @P4 LOP3.LUT R0, R0, 0x1, RZ, 0xfc, !PT ;  /* 0x0000000100004812 */ /* 0x000fc400078efcff */
[----:B------:R-:W-:Y:S02]  /*185e0*/  LOP3.LUT P4, RZ, R25, 0x20, RZ, 0xc0, !PT ;  /* 0x0000002019ff7812 */ /* 0x000fe4000788c0ff */
[----:B------:R-:W-:-:S07]  /*185f0*/  F2FP.SATFINITE.E4M3.F32.PACK_AB_MERGE_C R9, RZ, R9, RZ ;  /* 0x00000009ff09723e */ /* 0x000fce00048070ff */
[----:B------:R-:W0:Y:S01]  /*18600*/  @!P2 LDC.64 R10, c[0x0][0x5c0] ;  /* 0x00017000ff0aab82 */ /* 0x000e220000000a00 */
[----:B------:R-:W-:-:S03]  /*18610*/  LOP3.LUT R14, R14, 0xfbffffff, RZ, 0xc0, !PT ;  /* 0xfbffffff0e0e7812 */ /* 0x000fc600078ec0ff */
[----:B------:R1:W-:Y:S01]  /*18620*/  @!P4 STG.E.U8 desc[UR24][R12.64+0x1], R9 ;  /* 0x000001090c00c986 */ /* 0x0003e2000c101118 */
[----:B------:R-:W-:Y:S02]  /*18630*/  ISETP.LT.OR P4, PT, R33, 0x22, !P1 ;  /* 0x000000222100780c */ /* 0x000fe40004f81670 */
[----:B------:R-:W-:Y:S02]  /*18640*/  @P5 LOP3.LUT R14, R14, 0x4000000, RZ, 0xfc, !PT ;  /* 0x040000000e0e5812 */ /* 0x000fe400078efcff */
[----:B------:R-:W-:-:S04]  /*18650*/  @!P2 IADD3 R8, P3, P5, R5, R24, R2 ;  /* 0x000000180508a210 */ /* 0x000fc80007d7e002 */
[----:B------:R-:W-:Y:S02]  /*18660*/  @!P2 IADD3.X R15, R7, R32, R6, P3, P5 ;  /* 0x00000020070fa210 */ /* 0x000fe40001fea406 */
[----:B0-----:R-:W-:-:S03]  /*18670*/  @!P2 IADD3 R10, P3, R8, R10, RZ ;  /* 0x0000000a080aa210 */ /* 0x001fc60007f7e0ff */
[----:B-1----:R-:W0:Y:S02]  /*18680*/  @!P4 LDC.64 R8, c[0x0][0x5c0] ;  /* 0x00017000ff08cb82 */ /* 0x002e240000000a00 */
[----:B0-----:R-:W-:Y:S01]  /*18690*/  @!P4 IADD3 R60, P5, P6, R24, R8, R3 ;  /* 0x00000008183cc210 */ /* 0x001fe20007ebe003 */
[----:B------:R-:W-:-:S03]  /*186a0*/  @!P2 IMAD.X R11, R15, 0x1, R11, P3 ;  /* 0x000000010f0ba824 */ /* 0x000fc600018e060b */
[----:B------:R-:W-:Y:S02]  /*186b0*/  @!P4 IADD3.X R61, R32, R9, R4, P5, P6 ;  /* 0x00000009203dc210 */ /* 0x000fe40002fec404 */
[----:B------:R-:W-:Y:S02]  /*186c0*/  LOP3.LUT P6, RZ, R25, 0x80000, RZ, 0xc0, !PT ;  /* 0x0008000019ff7812 */ /* 0x000fe400078cc0ff */
[----:B------:R-:W-:-:S11]  /*186d0*/  LOP3.LUT R26, R26, 0xfffffffe, RZ, 0xc0, !PT ;  /* 0xfffffffe1a1a7812 */ /* 0x000fd600078ec0ff */
[----:B------:R-:W-:Y:S02]  /*186e0*/  @P6 LOP3.LUT R26, R26, 0x1, RZ, 0xfc, !PT ;  /* 0x000000011a1a6812 */ /* 0x000fe400078efcff */
[----:B------:R-:W-:Y:S01]  /*186f0*/  ISETP.LT.OR P6, PT, R33, 0x29, !P1 ;  /* 0x000000292100780c */ /* 0x000fe20004fc1670 */
[----:B---3--:R-:W-:Y:S02]  /*18700*/  FMUL R8, R226, UR17 ;  /* 0x00000011e2087c20 */ /* 0x008fe40008400000 */
[----:B------:R-:W3:Y:S03]  /*18710*/  LDL.LU R226, [R1+0xa4] ;  /* 0x0000a40001e27983 */ /* 0x000ee60000300800 */
[----:B------:R-:W-:-:S05]  /*18720*/  F2FP.SATFINITE.E4M3.F32.PACK_AB_MERGE_C R8, RZ, R8, RZ ;  /* 0x00000008ff08723e */ /* 0x000fca00048070ff */
[----:B------:R0:W-:Y:S01]  /*18730*/  @!P2 STG.E.U8 desc[UR24][R10.64], R8 ;  /* 0x000000080a00a986 */ /* 0x0001e2000c101118 */
[----:B------:R-:W-:-:S13]  /*18740*/  ISETP.LT.OR P2, PT, R33, 0x2, !P0 ;  /* 0x000000022100780c */ /* 0x000fda0004741670 */
[----:B0-----:R-:W0:Y:S01]  /*18750*/  @!P2 LDC.64 R8, c[0x0][0x5c0] ;  /* 0x00017000ff08ab82 */ /* 0x001e220000000a00 */
[----:B------:R-:W-:-:S04]  /*18760*/  @!P2 IADD3 R10, P3, P5, R5, R24, R2 ;  /* 0x00000018050aa210 */ /* 0x000fc80007d7e002 */
[----:B------:R-:W-:Y:S02]  /*18770*/  @!P2 IADD3.X R11, R7, R32, R6, P3, P5 ;  /* 0x00000020070ba210 */ /* 0x000fe40001fea406 */
[----:B0-----:R-:W-:-:S05]  /*18780*/  @!P2 IADD3 R10, P3, R10, R8, RZ ;  /* 0x000000080a0aa210 */ /* 0x001fca0007f7e0ff */
[----:B------:R-:W-:Y:S02]  /*18790*/  @!P2 IMAD.X R11, R11, 0x1, R9, P3 ;  /* 0x000000010b0ba824 */ /* 0x000fe400018e0609 */
[----:B------:R-:W0:Y:S02]  /*187a0*/  @!P6 LDC.64 R8, c[0x0][0x5c0] ;  /* 0x00017000ff08eb82 */ /* 0x000e240000000a00 */
[----:B0-----:R-:W-:Y:S01]  /*187b0*/  @!P6 IADD3 R58, P3, P5, R24, R8, R3 ;  /* 0x00000008183ae210 */ /* 0x001fe20007d7e003 */
[----:B--2---:R-:W-:Y:S02]  /*187c0*/  FMUL R8, R227, UR17 ;  /* 0x00000011e3087c20 */ /* 0x004fe40008400000 */
[----:B------:R-:W2:Y:S01]  /*187d0*/  LDL.LU R227, [R1+0xa8] ;  /* 0x0000a80001e37983 */ /* 0x000ea20000300800 */
[----:B------:R-:W-:Y:S02]  /*187e0*/  @!P6 IADD3.X R59, R32, R9, R4, P3, P5 ;  /* 0x00000009203be210 */ /* 0x000fe40001fea404 */
[----:B------:R-:W-:-:S02]  /*187f0*/  ISETP.LT.OR P5, PT, R33, 0x2a, !P1 ;  /* 0x0000002a2100780c */ /* 0x000fc40004fa1670 */
[----:B------:R-:W-:-:S05]  /*18800*/  F2FP.SATFINITE.E4M3.F32.PACK_AB_MERGE_C R8, RZ, R8, RZ ;  /* 0x00000008ff08723e */ /* 0x000fca00048070ff */
[----:B------:R0:W-:Y:S01]  /*18810*/  @!P2 STG.E.U8 desc[UR24][R10.64+0x1], R8 ;  /* 0x000001080a00a986 */ /* 0x0001e2000c101118 */
[----:B------:R-:W-:-:S05]  /*18820*/  LOP3.LUT R14, R14, 0xfeffffff, RZ, 0xc0, !PT ;  /* 0xfeffffff0e0e7812 */ /* 0x000fca00078ec0ff */
[----:B0-----:R-:W0:Y:S01]  /*18830*/  @!P5 LDC.64 R8, c[0x0][0x5c0] ;  /* 0x00017000ff08db82 */ /* 0x001e220000000a00 */
[----:B------:R-:W-:-:S04]  /*18840*/  @P4 LOP3.LUT R14, R14, 0x1000000, RZ, 0xfc, !PT ;  /* 0x010000000e0e4812 */ /* 0x000fc800078efcff */
[----:B------:R-:W-:-:S04]  /*18850*/  LOP3.LUT R14, R14, 0xffbfffff, RZ, 0xc0, !PT ;  /* 0xffbfffff0e0e7812 */ /* 0x000fc800078ec0ff */
[----:B------:R-:W-:-:S04]  /*18860*/  @P6 LOP3.LUT R14, R14, 0x400000, RZ, 0xfc, !PT ;  /* 0x004000000e0e6812 */ /* 0x000fc800078efcff */
[----:B------:R-:W-:-:S04]  /*18870*/  LOP3.LUT R14, R14, 0xffdfffff, RZ, 0xc0, !PT ;  /* 0xffdfffff0e0e7812 */ /* 0x000fc800078ec0ff */
[----:B------:R-:W-:Y:S02]  /*18880*/  @P5 LOP3.LUT R14, R14, 0x200000, RZ, 0xfc, !PT ;  /* 0x002000000e0e5812 */ /* 0x000fe400078efcff */
[----:B0-----:R-:W-:-:S04]  /*18890*/  @!P5 IADD3 R56, P2, P3, R24, R8, R3 ;  /* 0x000000081838d210 */ /* 0x001fc80007b5e003 */
[----:B------:R-:W-:Y:S02]  /*188a0*/  @!P5 IADD3.X R57, R32, R9, R4, P2, P3 ;  /* 0x000000092039d210 */ /* 0x000fe400017e6404 */
[----:B------:R-:W-:Y:S01]  /*188b0*/  ISETP.LT.OR P5, PT, R33, 0x31, !P1 ;  /* 0x000000312100780c */ /* 0x000fe20004fa1670 */
[----:B----4-:R-:W-:-:S05]  /*188c0*/  FMUL R9, R225, UR17 ;  /* 0x00000011e1097c20 */ /* 0x010fca0008400000 */
[----:B------:R-:W-:-:S07]  /*188d0*/  F2FP.SATFINITE.E4M3.F32.PACK_AB_MERGE_C R13, RZ, R9, RZ ;  /* 0x00000009ff0d723e */ /* 0x000fce00048070ff */
[----:B------:R-:W0:Y:S02]  /*188e0*/  @!P5 LDC.64 R8, c[0x0][0x5c0] ;  /* 0x00017000ff08db82 */ /* 0x000e240000000a00 */
[----:B0-----:R-:W-:-:S04]  /*188f0*/  @!P5 IADD3 R54, P2, P3, R24, R8, R3 ;  /* 0x000000081836d210 */ /* 0x001fc80007b5e003 */
[----:B------:R-:W-:Y:S02]  /*18900*/  @!P5 IADD3.X R55, R32, R9, R4, P2, P3 ;  /* 0x000000092037d210 */ /* 0x000fe400017e6404 */
[----:B------:R-:W-:Y:S02]  /*18910*/  ISETP.LT.OR P2, PT, R33, 0x9, !P0 ;  /* 0x000000092100780c */ /* 0x000fe40004741670 */
[----:B------:R-:W-:Y:S02]  /*18920*/  LOP3.LUT P6, RZ, R26, 0x1, RZ, 0xc0, !PT ;  /* 0x000000011aff7812 */ /* 0x000fe400078cc0ff */
[----:B------:R-:W-:-:S09]  /*18930*/  LOP3.LUT P4, RZ, R25, 0x100, RZ, 0xc0, !PT ;  /* 0x0000010019ff7812 */ /* 0x000fd2000788c0ff */
[----:B------:R-:W0:Y:S02]  /*18940*/  @!P2 LDC.64 R10, c[0x0][0x5c0] ;  /* 0x00017000ff0aab82 */ /* 0x000e240000000a00 */
[----:B------:R-:W-:Y:S01]  /*18950*/  @!P6 STG.E.U8 desc[UR24][R52.64+0x8], R13 ;  /* 0x0000080d3400e986 */ /* 0x000fe2000c101118 */
[----:B------:R-:W-:Y:S01]  /*18960*/  LOP3.LUT R14, R14, 0xffefffff, RZ, 0xc0, !PT ;  /* 0xffefffff0e0e7812 */ /* 0x000fe200078ec0ff */
[----:B---3--:R-:W-:Y:S02]  /*18970*/  FMUL R9, R226, UR17 ;  /* 0x00000011e2097c20 */ /* 0x008fe40008400000 */
[----:B------:R-:W3:Y:S03]  /*18980*/  LDL.LU R226, [R1+0xac] ;  /* 0x0000ac0001e27983 */ /* 0x000ee60000300800 */
[----:B------:R-:W-:Y:S01]  /*18990*/  F2FP.SATFINITE.E4M3.F32.PACK_AB_MERGE_C R9, RZ, R9, RZ ;  /* 0x00000009ff09723e */ /* 0x000fe200048070ff */
[----:B------:R-:W4:Y:S04]  /*189a0*/  LDL.LU R225, [R1+0xb0] ;  /* 0x0000b00001e17983 */ /* 0x000f280000300800 */
[----:B------:R1:W-:Y:S01]  /*189b0*/  @!P4 STG.E.U8 desc[UR24][R38.64+0x9], R9 ;  /* 0x000009092600c986 */ /* 0x0003e2000c101118 */
[----:B------:R-:W-:-:S02]  /*189c0*/  ISETP.LT.OR P4, PT, R33, 0x32, !P1 ;  /* 0x000000322100780c */ /* 0x000fc40004f81670 */
[----:B------:R-:W-:Y:S02]  /*189d0*/  @P5 LOP3.LUT R14, R14, 0x100000, RZ, 0xfc, !PT ;  /* 0x001000000e0e5812 */ /* 0x000fe400078efcff */
[----:B------:R-:W-:-:S04]  /*189e0*/  @!P2 IADD3 R8, P3, P5, R5, R24, R2 ;  /* 0x000000180508a210 */ /* 0x000fc80007d7e002 */
[----:B------:R-:W-:Y:S02]  /*189f0*/  @!P2 IADD3.X R12, R7, R32, R6, P3, P5 ;  /* 0x00000020070ca210 */ /* 0x000fe40001fea406 */
[----:B0-----:R-:W-:-:S03]  /*18a00*/  @!P2 IADD3 R10, P3, R8, R10, RZ ;  /* 0x0000000a080aa210 */ /* 0x001fc60007f7e0ff */
[----:B-1----:R-:W0:Y:S02]  /*18a10*/  @!P4 LDC.64 R8, c[0x0][0x5c0] ;  /* 0x00017000ff08cb82 */ /* 0x002e240000000a00 */
[----:B0-----:R-:W-:Y:S01]  /*18a20*/  @!P4 IADD3 R52, P5, P6, R24, R8, R3 ;  /* 0x000000081834c210 */ /* 0x001fe20007ebe003 */
[----:B--2---:R-:W-:Y:S02]  /*18a30*/  FMUL R8, R227, UR17 ;  /* 0x00000011e3087c20 */ /* 0x004fe40008400000 */
[----:B------:R-:W2:Y:S01]  /*18a40*/  LDL.LU R227, [R1+0xb4] ;  /* 0x0000b40001e37983 */ /* 0x000ea20000300800 */
[----:B------:R-:W-:Y:S02]  /*18a50*/  @!P2 IMAD.X R11, R12, 0x1, R11, P3 ;  /* 0x000000010c0ba824 */ /* 0x000fe400018e060b */
[----:B------:R-:W-:-:S05]  /*18a60*/  F2FP.SATFINITE.E4M3.F32.PACK_AB_MERGE_C R13, RZ, R8, RZ ;  /* 0x00000008ff0d723e */ /* 0x000fca00048070ff */
[----:B------:R0:W-:Y:S01]  /*18a70*/  @!P2 STG.E.U8 desc[UR24][R10.64+0x8], R13 ;  /* 0x0000080d0a00a986 */ /* 0x0001e2000c101118 */
[----:B------:R-:W-:Y:S02]  /*18a80*/  ISETP.LT.OR P2, PT, R33, 0xa, !P0 ;  /* 0x0000000a2100780c */ /* 0x000fe40004741670 */
[----:B------:R-:W-:Y:S02]  /*18a90*/  @!P4 IADD3.X R53, R32, R9, R4, P5, P6 ;  /* 0x000000092035c210 */ /* 0x000fe40002fec404 */
[----:B------:R-:W-:-:S09]  /*18aa0*/  LOP3.LUT P6, RZ, R25, 0x100000, RZ, 0xc0, !PT ;  /* 0x0010000019ff7812 */ /* 0x000fd200078cc0ff */
[----:B------:R-:W1:Y:S01]  /*18ab0*/  @!P2 LDC.64 R8, c[0x0][0x5c0] ;  /* 0x00017000ff08ab82 */ /* 0x000e620000000a00 */
[----:B------:R-:W-:-:S04]  /*18ac0*/  LOP3.LUT R0, R0, 0x7fffffff, RZ, 0xc0, !PT ;  /* 0x7fffffff00007812 */ /* 0x000fc800078ec0ff */
[----:B------:R-:W-:Y:S02]  /*18ad0*/  @P6 LOP3.LUT R0, R0, 0x80000000, RZ, 0xfc, !PT ;  /* 0x8000000000006812 */ /* 0x000fe400078efcff */
[----:B------:R-:W-:Y:S02]  /*18ae0*/  ISETP.LT.OR P6, PT, R33, 0x39, !P1 ;  /* 0x000000392100780c */ /* 0x000fe40004fc1670 */
[----:B0-----:R-:W-:-:S04]  /*18af0*/  @!P2 IADD3 R10, P3, P5, R5, R24, R2 ;  /* 0x00000018050aa210 */ /* 0x001fc80007d7e002 */
[----:B------:R-:W-:Y:S02]  /*18b00*/  @!P2 IADD3.X R11, R7, R32, R6, P3, P5 ;  /* 0x00000020070ba210 */ /* 0x000fe40001fea406 */
[----:B-1----:R-:W-:-:S05]  /*18b10*/  @!P2 IADD3 R10, P3, R10, R8, RZ ;  /* 0x000000080a0aa210 */ /* 0x002fca0007f7e0ff */
[----:B------:R-:W-:Y:S02]  /*18b20*/  @!P2 IMAD.X R11, R11, 0x1, R9, P3 ;  /* 0x000000010b0ba824 */ /* 0x000fe400018e0609 */
[----:B------:R-:W0:Y:S02]  /*18b30*/  @!P6 LDC.64 R8, c[0x0][0x5c0] ;  /* 0x00017000ff08eb82 */ /* 0x000e240000000a00 */
[----:B0-----:R-:W-:-:S04]  /*18b40*/  @!P6 IADD3 R50, P3, P5, R24, R8, R3 ;  /* 0x000000081832e210 */ /* 0x001fc80007d7e003 */
[----:B------:R-:W-:Y:S02]  /*18b50*/  @!P6 IADD3.X R51, R32, R9, R4, P3, P5 ;  /* 0x000000092033e210 */ /* 0x000fe40001fea404 */
[----:B------:R-:W-:Y:S02]  /*18b60*/  ISETP.LT.OR P5, PT, R33, 0x3a, !P1 ;  /* 0x0000003a2100780c */ /* 0x000fe40004fa1670 */
[----:B------:R-:W-:-:S04]  /*18b70*/  LOP3.LUT R14, R14, 0xfff7ffff, RZ, 0xc0, !PT ;  /* 0xfff7ffff0e0e7812 */ /* 0x000fc800078ec0ff */
[----:B------:R-:W-:-:S04]  /*18b80*/  @P4 LOP3.LUT R14, R14, 0x80000, RZ, 0xfc, !PT ;  /* 0x000800000e0e4812 */ /* 0x000fc800078efcff */
[----:B------:R-:W-:-:S04]  /*18b90*/  LOP3.LUT R14, R14, 0xfffdffff, RZ, 0xc0, !PT ;  /* 0xfffdffff0e0e7812 */ /* 0x000fc800078ec0ff */
[----:B------:R-:W-:-:S04]  /*18ba0*/  @P6 LOP3.LUT R14, R14, 0x20000, RZ, 0xfc, !PT ;  /* 0x000200000e0e6812 */ /* 0x000fc800078efcff */
[----:B------:R-:W-:-:S04]  /*18bb0*/  LOP3.LUT R14, R14, 0xfffeffff, RZ, 0xc0, !PT ;  /* 0xfffeffff0e0e7812 */ /* 0x000fc800078ec0ff */
[----:B------:R-:W-:Y:S01]  /*18bc0*/  @P5 LOP3.LUT R14, R14, 0x10000, RZ, 0xfc, !PT ;  /* 0x000100000e0e5812 */ /* 0x000fe200078efcff */
[----:B---3--:R-:W-:Y:S02]  /*18bd0*/  FMUL R8, R226, UR17 ;  /* 0x00000011e2087c20 */ /* 0x008fe40008400000 */
[----:B------:R-:W3:Y:S03]  /*18be0*/  LDL.LU R226, [R1+0xb8] ;  /* 0x0000b80001e27983 */ /* 0x000ee60000300800 */
[----:B------:R-:W-:-:S05]  /*18bf0*/  F2FP.SATFINITE.E4M3.F32.PACK_AB_MERGE_C R8, RZ, R8, RZ ;  /* 0x00000008ff08723e */ /* 0x000fca00048070ff */
[----:B------:R0:W-:Y:S02]  /*18c00*/  @!P2 STG.E.U8 desc[UR24][R10.64+0x9], R8 ;  /* 0x000009080a00a986 */ /* 0x0001e4000c101118 */
[----:B0-----:R-:W0:Y:S02]  /*18c10*/  @!P5 LDC.64 R8, c[0x0][0x5c0] ;  /* 0x00017000ff08db82 */ /* 0x001e240000000a00 */
[----:B0-----:R-:W-:-:S04]  /*18c20*/  @!P5 IADD3 R48, P2, P3, R24, R8, R3 ;  /* 0x000000081830d210 */ /* 0x001fc80007b5e003 */
[----:B------:R-:W-:Y:S02]  /*18c30*/  @!P5 IADD3.X R49, R32, R9, R4, P2, P3 ;  /* 0x000000092031d210 */ /* 0x000fe400017e6404 */
[----:B------:R-:W-:Y:S01]  /*18c40*/  ISETP.LT.OR P5, PT, R33, 0x41, !P1 ;  /* 0x000000412100780c */ /* 0x000fe20004fa1670 */
[----:B----4-:R-:W-:-:S05]  /*18c50*/  FMUL R9, R225, UR17 ;  /* 0x00000011e1097c20 */ /* 0x010fca0008400000 */
[----:B------:R-:W-:-:S07]  /*18c60*/  F2FP.SATFINITE.E4M3.F32.PACK_AB_MERGE_C R13, RZ, R9, RZ ;  /* 0x00000009ff0d723e */ /* 0x000fce00048070ff */
[----:B------:R-:W0:Y:S02]  /*18c70*/  @!P5 LDC.64 R8, c[0x0][0x5c0] ;  /* 0x00017000ff08db82 */ /* 0x000e240000000a00 */
[----:B0-----:R-:W-:-:S04]  /*18c80*/  @!P5 IADD3 R46, P2, P3, R24, R8, R3 ;  /* 0x00000008182ed210 */ /* 0x001fc80007b5e003 */
[----:B------:R-:W-:Y:S01]  /*18c90*/  @!P5 IADD3.X R47, R32, R9, R4, P2, P3 ;  /* 0x00000009202fd210 */ /* 0x000fe200017e6404 */
[----:B--2---:R-:W-:Y:S02]  /*18ca0*/  FMUL R9, R227, UR17 ;  /* 0x00000011e3097c20 */ /* 0x004fe40008400000 */
[----:B------:R-:W2:Y:S01]  /*18cb0*/  LDL.LU R227, [R1+0xbc] ;  /* 0x0000bc0001e37983 */ /* 0x000ea20000300800 */
[----:B------:R-:W-:Y:S02]  /*18cc0*/  ISETP.LT.OR P2, PT, R33, 0x11, !P0 ;  /* 0x000000112100780c */ /* 0x000fe40004741670 */
[----:B------:R-:W-:Y:S01]  /*18cd0*/  LOP3.LUT P6, RZ, R0, 0x80000000, RZ, 0xc0, !PT ;  /* 0x8000000000ff7812 */ /* 0x000fe200078cc0ff */
[----:B------:R-:W4:Y:S01]  /*18ce0*/  LDL.LU R225, [R1+0xc0] ;  /* 0x0000c00001e17983 */ /* 0x000f220000300800 */
[----:B------:R-:W-:Y:S02]  /*18cf0*/  LOP3.LUT P4, RZ, R25, 0x200, RZ, 0xc0, !PT ;  /* 0x0000020019ff7812 */ /* 0x000fe4000788c0ff */
[----:B------:R-:W-:-:S07]  /*18d00*/  F2FP.SATFINITE.E4M3.F32.PACK_AB_MERGE_C R9, RZ, R9, RZ ;  /* 0x00000009ff09723e */ /* 0x000fce00048070ff */
[----:B------:R-:W0:Y:S02]  /*18d10*/  @!P2 LDC.64 R10, c[0x0][0x5c0] ;  /* 0x00017000ff0aab82 */ /* 0x000e240000000a00 */
[----:B------:R-:W-:Y:S01]  /*18d20*/  @!P6 STG.E.U8 desc[UR24][R100.64+0x10], R13 ;  /* 0x0000100d6400e986 */ /* 0x000fe2000c101118 */
        /* <DEDUP_REMOVED lines=20> */
[----:B------:R-:W1:Y:S01]  /*18e70*/  @!P2 LDC.64 R8, c[0x0][0x5c0] ;  /* 0x00017000ff08ab82 */ /* 0x000e620000000a00 */
[----:B0-----:R-:W-:-:S04]  /*18e80*/  @!P2 IADD3 R10, P3, P5, R5, R24, R2 ;  /* 0x00000018050aa210 */ /* 0x001fc80007d7e002 */
[----:B------:R-:W-:Y:S02]  /*18e90*/  @!P2 IADD3.X R11, R7, R32, R6, P3, P5 ;  /* 0x00000020070ba210 */ /* 0x000fe40001fea406 */
[----:B-1----:R-:W-:-:S05]  /*18ea0*/  @!P2 IADD3 R10, P3, R10, R8, RZ ;  /* 0x000000080a0aa210 */ /* 0x002fca0007f7e0ff */
        /* <DEDUP_REMOVED lines=31> */
[----:B------:R-:W3:Y:S04]  /*190a0*/  LDL.LU R226, [R1+0xcc] ;  /* 0x0000cc0001e27983 */ /* 0x000ee80000300800 */
[----:B------:R-:W4:Y:S01]  /*190b0*/  LDL.LU R225, [R1+0xd0] ;  /* 0x0000d00001e17983 */ /* 0x000f220000300800 */
[----:B------:R-:W-:-:S05]  /*190c0*/  F2FP.SATFINITE.E4M3.F32.PACK_AB_MERGE_C R9, RZ, R9, RZ ;  /* 0x00000009ff09723e */ /* 0x000fca00048070ff */
        /* <DEDUP_REMOVED lines=40> */
[----:B------:R-:W-:Y:S01]  /*19350*/  @!P5 IADD3.X R29, R32, R9, R4, P2, P3 ;  /* 0x00000009201dd210 */ /* 0x000fe200017e6404 */
[----:B----4-:R-:W-:Y:S02]  /*19360*/  FMUL R9, R225, UR17 ;  /* 0x00000011e1097c20 */ /* 0x010fe40008400000 */
[----:B------:R-:W4:Y:S01]  /*19370*/  LDL.LU R225, [R1+0xdc] ;  /* 0x0000dc0001e17983 */ /* 0x000f220000300800 */
[----:B------:R-:W-:Y:S02]  /*19380*/  ISETP.LT.OR P5, PT, R33, 0x61, !P1 ;  /* 0x000000612100780c */ /* 0x000fe40004fa1670 */
[----:B------:R-:W-:-:S11]  /*19390*/  F2FP.SATFINITE.E4M3.F32.PACK_AB_MERGE_C R13, RZ, R9, RZ ;  /* 0x00000009ff0d723e */ /* 0x000fd600048070ff */
[----:B------:R-:W0:Y:S02]  /*193a0*/  @!P5 LDC.64 R8, c[0x0][0x5c0] ;  /* 0x00017000ff08db82 */ /* 0x000e240000000a00 */
[----:B0-----:R-:W-:-:S04]  /*193b0*/  @!P5 IADD3 R26, P2, P3, R24, R8, R3 ;  /* 0x00000008181ad210 */ /* 0x001fc80007b5e003 */
[----:B------:R-:W-:Y:S01]  /*193c0*/  @!P5 IADD3.X R27, R32, R9, R4, P2, P3 ;  /* 0x00000009201bd210 */ /* 0x000fe200017e6404 */
[----:B--2---:R-:W-:Y:S02]  /*193d0*/  FMUL R9, R227, UR17 ;  /* 0x00000011e3097c20 */ /* 0x004fe40008400000 */
[----:B------:R-:W2:Y:S01]  /*193e0*/  LDL.LU R227, [R1+0xe0] ;  /* 0x0000e00001e37983 */ /* 0x000ea20000300800 */
[----:B------:R-:W-:Y:S02]  /*193f0*/  ISETP.LT.OR P2, PT, R33, 0x21, !P0 ;  /* 0x000000212100780c */ /* 0x000fe40004741670 */
[----:B------:R-:W-:Y:S02]  /*19400*/  LOP3.LUT P6, RZ, R0, 0x20000000, RZ, 0xc0, !PT ;  /* 0x2000000000ff7812 */ /* 0x000fe400078cc0ff */
        /* <DEDUP_REMOVED lines=12> */
[----:B------:R-:W-:Y:S01]  /*194d0*/  @!P2 IMAD.X R11, R12, 0x1, R11, P3 ;  /* 0x000000010c0ba824 */ /* 0x000fe200018e060b */
[----:B0-----:R-:W-:-:S04]  /*194e0*/  @!P4 IADD3 R22, P5, P6, R24, R8, R3 ;  /* 0x000000081816c210 */ /* 0x001fc80007ebe003 */
[----:B------:R-:W-:Y:S02]  /*194f0*/  @!P4 IADD3.X R23, R32, R9, R4, P5, P6 ;  /* 0x000000092017c210 */ /* 0x000fe40002fec404 */
[----:B------:R-:W-:-:S04]  /*19500*/  LOP3.LUT R14, R14, 0xffffffef, RZ, 0xc0, !PT ;  /* 0xffffffef0e0e7812 */ /* 0x000fc800078ec0ff */
        /* <DEDUP_REMOVED lines=14> */
[----:B----4-:R-:W-:Y:S02]  /*195f0*/  FMUL R8, R225, UR17 ;  /* 0x00000011e1087c20 */ /* 0x010fe40008400000 */
[----:B------:R-:W4:Y:S01]  /*19600*/  LDL.LU R225, [R1+0xe8] ;  /* 0x0000e80001e17983 */ /* 0x000f220000300800 */
[----:B------:R-:W-:Y:S02]  /*19610*/  @!P4 IADD3.X R21, R32, R9, R4, P3, P5 ;  /* 0x000000092015c210 */ /* 0x000fe40001fea404 */
[----:B------:R-:W-:-:S02]  /*19620*/  ISETP.LT.OR P5, PT, R33, 0x6a, !P1 ;  /* 0x0000006a2100780c */ /* 0x000fc40004fa1670 */
[----:B------:R-:W-:-:S05]  /*19630*/  F2FP.SATFINITE.E4M3.F32.PACK_AB_MERGE_C R8, RZ, R8, RZ ;  /* 0x00000008ff08723e */ /* 0x000fca00048070ff */
[----:B------:R0:W-:Y:S06]  /*19640*/  @!P2 STG.E.U8 desc[UR24][R10.64+0x21], R8 ;  /* 0x000021080a00a986 */ /* 0x0001ec000c101118 */
[----:B0-----:R-:W0:Y:S02]  /*19650*/  @!P5 LDC.64 R8, c[0x0][0x5c0] ;  /* 0x00017000ff08db82 */ /* 0x001e240000000a00 */
[----:B0-----:R-:W-:-:S04]  /*19660*/  @!P5 IADD3 R18, P2, P3, R24, R8, R3 ;  /* 0x000000081812d210 */ /* 0x001fc80007b5e003 */
[----:B------:R-:W-:Y:S01]  /*19670*/  @!P5 IADD3.X R19, R32, R9, R4, P2, P3 ;  /* 0x000000092013d210 */ /* 0x000fe200017e6404 */
[----:B--2---:R-:W-:Y:S02]  /*19680*/  FMUL R9, R227, UR17 ;  /* 0x00000011e3097c20 */ /* 0x004fe40008400000 */
[----:B------:R-:W2:Y:S01]  /*19690*/  LDL.LU R227, [R1+0xec] ;  /* 0x0000ec0001e37983 */ /* 0x000ea20000300800 */
[----:B------:R-:W-:Y:S02]  /*196a0*/  ISETP.LT.OR P5, PT, R33, 0x71, !P1 ;  /* 0x000000712100780c */ /* 0x000fe40004fa1670 */
[----:B------:R-:W-:-:S11]  /*196b0*/  F2FP.SATFINITE.E4M3.F32.PACK_AB_MERGE_C R13, RZ, R9, RZ ;  /* 0x00000009ff0d723e */ /* 0x000fd600048070ff */
[----:B------:R-:W0:Y:S02]  /*196c0*/  @!P5 LDC.64 R8, c[0x0][0x5c0] ;  /* 0x00017000ff08db82 */ /* 0x000e240000000a00 */
[----:B0-----:R-:W-:-:S04]  /*196d0*/  @!P5 IADD3 R16, P2, P3, R24, R8, R3 ;  /* 0x000000081810d210 */ /* 0x001fc80007b5e003 */
[----:B------:R-:W-:Y:S02]  /*196e0*/  @!P5 IADD3.X R17, R32, R9, R4, P2, P3 ;  /* 0x000000092011d210 */ /* 0x000fe400017e6404 */
[----:B------:R-:W-:-:S13]  /*196f0*/  ISETP.LT.OR P2, PT, R33, 0x29, !P0 ;  /* 0x000000292100780c */ /* 0x000fda0004741670 */
[----:B------:R-:W-:Y:S01]  /*19700*/  @!P2 IADD3 R8, P3, P5, R5, R24, R2 ;  /* 0x000000180508a210 */ /* 0x000fe20007d7e002 */
[----:B------:R-:W0:Y:S03]  /*19710*/  @!P2 LDC.64 R10, c[0x0][0x5c0] ;  /* 0x00017000ff0aab82 */ /* 0x000e260000000a00 */
[----:B------:R-:W-:Y:S02]  /*19720*/  @!P2 IADD3.X R15, R7, R32, R6, P3, P5 ;  /* 0x00000020070fa210 */ /* 0x000fe40001fea406 */
[----:B------:R-:W-:Y:S02]  /*19730*/  ISETP.LT.OR P3, PT, R33, 0x72, !P1 ;  /* 0x000000722100780c */ /* 0x000fe40004f61670 */
[----:B------:R-:W-:Y:S02]  /*19740*/  LOP3.LUT R14, R14, 0xfffffffe, RZ, 0xc0, !PT ;  /* 0xfffffffe0e0e7812 */ /* 0x000fe400078ec0ff */
[----:B------:R-:W-:-:S02]  /*19750*/  LOP3.LUT P4, RZ, R0, 0x10000000, RZ, 0xc0, !PT ;  /* 0x1000000000ff7812 */ /* 0x000fc4000788c0ff */
[----:B------:R-:W-:Y:S02]  /*19760*/  LOP3.LUT R0, R0, 0xffffdfff, RZ, 0xc0, !PT ;  /* 0xffffdfff00007812 */ /* 0x000fe400078ec0ff */
[----:B------:R-:W-:Y:S02]  /*19770*/  LOP3.LUT P6, RZ, R25, 0x800000, RZ, 0xc0, !PT ;  /* 0x0080000019ff7812 */ /* 0x000fe400078cc0ff */
[----:B------:R-:W-:-:S03]  /*19780*/  @P1 LOP3.LUT R0, R0, 0x2000, RZ, 0xfc, !PT ;  /* 0x0000200000001812 */ /* 0x000fc600078efcff */
[----:B------:R-:W-:-:S04]  /*19790*/  @P3 LOP3.LUT R14, R14, 0x1, RZ, 0xfc, !PT ;  /* 0x000000010e0e3812 */ /* 0x000fc800078efcff */
[----:B------:R-:W-:Y:S02]  /*197a0*/  LOP3.LUT P1, RZ, R14, 0x1, RZ, 0xc0, !PT ;  /* 0x000000010eff7812 */ /* 0x000fe4000782c0ff */
[----:B0-----:R-:W-:Y:S02]  /*197b0*/  @!P2 IADD3 R10, P3, R8, R10, RZ ;  /* 0x0000000a080aa210 */ /* 0x001fe40007f7e0ff */
[----:B------:R-:W-:Y:S03]  /*197c0*/  @!P6 STG.E.U8 desc[UR24][R130.64+0x28], R13 ;  /* 0x0000280d8200e986 */ /* 0x000fe6000c101118 */
[----:B------:R-:W-:Y:S02]  /*197d0*/  @!P2 IMAD.X R11, R15, 0x1, R11, P3 ;  /* 0x000000010f0ba824 */ /* 0x000fe400018e060b */
        /* <DEDUP_REMOVED lines=8> */
[----:B------:R-:W4:Y:S03]  /*19860*/  LDL.LU R225, [R1+0xf4] ;  /* 0x0000f40001e17983 */ /* 0x000f260000300800 */
[----:B------:R-:W-:-:S05]  /*19870*/  F2FP.SATFINITE.E4M3.F32.PACK_AB_MERGE_C R15, RZ, R8, RZ ;  /* 0x00000008ff0f723e */ /* 0x000fca00048070ff */
[----:B------:R0:W-:Y:S01]  /*19880*/  @!P2 STG.E.U8 desc[UR24][R10.64+0x28], R15 ;  /* 0x0000280f0a00a986 */ /* 0x0001e2000c101118 */
[----:B------:R-:W-:-:S13]  /*19890*/  ISETP.LT.OR P2, PT, R33, 0x2a, !P0 ;  /* 0x0000002a2100780c */ /* 0x000fda0004741670 */
[----:B------:R-:W1:Y:S01]  /*198a0*/  @!P2 LDC.64 R8, c[0x0][0x5c0] ;  /* 0x00017000ff08ab82 */ /* 0x000e620000000a00 */
[----:B0-----:R-:W-:-:S04]  /*198b0*/  @!P2 IADD3 R11, P3, P4, R5, R24, R2 ;  /* 0x00000018050ba210 */ /* 0x001fc80007c7e002 */
[----:B------:R-:W-:Y:S02]  /*198c0*/  @!P2 IADD3.X R10, R7, R32, R6, P3, P4 ;  /* 0x00000020070aa210 */ /* 0x000fe40001fe8406 */
[----:B-1----:R-:W-:Y:S01]  /*198d0*/  @!P2 IADD3 R8, P3, R11, R8, RZ ;  /* 0x000000080b08a210 */ /* 0x002fe20007f7e0ff */
[----:B--2---:R-:W-:Y:S02]  /*198e0*/  FMUL R11, R227, UR17 ;  /* 0x00000011e30b7c20 */ /* 0x004fe40008400000 */
[----:B------:R-:W2:Y:S02]  /*198f0*/  LDL.LU R227, [R1+0xf8] ;  /* 0x0000f80001e37983 */ /* 0x000ea40000300800 */
[----:B------:R-:W-:Y:S01]  /*19900*/  @!P2 IMAD.X R9, R10, 0x1, R9, P3 ;  /* 0x000000010a09a824 */ /* 0x000fe200018e0609 */
[----:B------:R-:W-:Y:S02]  /*19910*/  F2FP.SATFINITE.E4M3.F32.PACK_AB_MERGE_C R11, RZ, R11, RZ ;  /* 0x0000000bff0b723e */ /* 0x000fe400048070ff */
[----:B------:R-:W-:-:S02]  /*19920*/  LOP3.LUT P6, RZ, R25, 0x1, RZ, 0xc0, !PT ;  /* 0x0000000119ff7812 */ /* 0x000fc400078cc0ff */
[----:B------:R-:W-:Y:S01]  /*19930*/  LOP3.LUT P1, RZ, R25, 0x800, RZ, 0xc0, !PT ;  /* 0x0000080019ff7812 */ /* 0x000fe2000782c0ff */
[----:B------:R4:W-:Y:S01]  /*19940*/  @!P2 STG.E.U8 desc[UR24][R8.64+0x29], R11 ;  /* 0x0000290b0800a986 */ /* 0x0009e2000c101118 */
[----:B------:R-:W-:-:S13]  /*19950*/  ISETP.LT.OR P3, PT, R33, 0x31, !P0 ;  /* 0x000000312100780c */ /* 0x000fda0004761670 */
[----:B------:R-:W-:-:S04]  /*19960*/  @!P3 IADD3 R99, P4, P5, R5, R24, R2 ;  /* 0x000000180563b210 */ /* 0x000fc80007d9e002 */
[----:B------:R-:W-:Y:S01]  /*19970*/  @!P3 IADD3.X R10, R7, R32, R6, P4, P5 ;  /* 0x00000020070ab210 */ /* 0x000fe200027ea406 */
[----:B---3--:R-:W-:Y:S02]  /*19980*/  FMUL R35, R226, UR17 ;  /* 0x00000011e2237c20 */ /* 0x008fe40008400000 */
[----:B------:R-:W3:Y:S03]  /*19990*/  LDL.LU R226, [R1+0xfc] ;  /* 0x0000fc0001e27983 */ /* 0x000ee60000300800 */
[----:B------:R-:W-:-:S05]  /*199a0*/  F2FP.SATFINITE.E4M3.F32.PACK_AB_MERGE_C R101, RZ, R35, RZ ;  /* 0x00000023ff65723e */ /* 0x000fca00048070ff */
[----:B------:R-:W-:Y:S01]  /*199b0*/  @!P6 STG.E.U8 desc[UR24][R132.64+0x30], R101 ;  /* 0x000030658400e986 */ /* 0x000fe2000c101118 */
[----:B----4-:R-:W-:-:S03]  /*199c0*/  FMUL R8, R225, UR17 ;  /* 0x00000011e1087c20 */ /* 0x010fc60008400000 */
[----:B------:R-:W4:Y:S02]  /*199d0*/  LDL.LU R225, [R1+0x100] ;  /* 0x0001000001e17983 */ /* 0x000f240000300800 */
[----:B------:R-:W-:-:S05]  /*199e0*/  F2FP.SATFINITE.E4M3.F32.PACK_AB_MERGE_C R8, RZ, R8, RZ ;  /* 0x00000008ff08723e */ /* 0x000fca00048070ff */
[----:B------:R0:W-:Y:S02]  /*199f0*/  @!P1 STG.E.U8 desc[UR24][R126.64+0x31], R8 ;  /* 0x000031087e009986 */ /* 0x0001e4000c101118 */
[----:B0-----:R-:W0:Y:S02]  /*19a00*/  @!P3 LDC.64 R8, c[0x0][0x5c0] ;  /* 0x00017000ff08bb82 */ /* 0x001e240000000a00 */
[----:B0-----:R-:W-:-:S05]  /*19a10*/  @!P3 IADD3 R8, P1, R99, R8, RZ ;  /* 0x000000086308b210 */ /* 0x001fca0007f3e0ff */
[----:B------:R-:W-:Y:S02]  /*19a20*/  @!P3 IMAD.X R9, R10, 0x1, R9, P1 ;  /* 0x000000010a09b824 */ /* 0x000fe400008e0609 */
[----:B--2---:R-:W-:Y:S02]  /*19a30*/  FMUL R10, R227, UR17 ;  /* 0x00000011e30a7c20 */ /* 0x004fe40008400000 */
[----:B------:R-:W2:Y:S01]  /*19a40*/  LDL.LU R227, [R1+0x104] ;  /* 0x0001040001e37983 */ /* 0x000ea20000300800 */
[C---:B------:R-:W-:Y:S02]  /*19a50*/  ISETP.LT.OR P2, PT, R33.reuse, 0x32, !P0 ;  /* 0x000000322100780c */ /* 0x040fe40004741670 */
[----:B------:R-:W-:-:S11]  /*19a60*/  ISETP.LT.OR P6, PT, R33, 0x39, !P0 ;  /* 0x000000392100780c */ /* 0x000fd600047c1670 */
[----:B------:R-:W-:-:S04]  /*19a70*/  @!P2 IADD3 R98, P4, P5, R5, R24, R2 ;  /* 0x000000180562a210 */ /* 0x000fc80007d9e002 */
[----:B------:R-:W-:Y:S02]  /*19a80*/  @!P2 IADD3.X R15, R7, R32, R6, P4, P5 ;  /* 0x00000020070fa210 */ /* 0x000fe400027ea406 */
[----:B------:R-:W-:-:S04]  /*19a90*/  @!P6 IADD3 R35, P4, P5, R5, R24, R2 ;  /* 0x000000180523e210 */ /* 0x000fc80007d9e002 */
[----:B------:R-:W-:Y:S02]  /*19aa0*/  @!P6 IADD3.X R11, R7, R32, R6, P4, P5 ;  /* 0x00000020070be210 */ /* 0x000fe400027ea406 */
[----:B------:R-:W-:Y:S02]  /*19ab0*/  ISETP.LT.OR P5, PT, R33, 0x3a, !P0 ;  /* 0x0000003a2100780c */ /* 0x000fe400047a1670 */
[----:B------:R-:W-:-:S04]  /*19ac0*/  LOP3.LUT R0, R0, 0xf7ffffff, RZ, 0xc0, !PT ;  /* 0xf7ffffff00007812 */ /* 0x000fc800078ec0ff */
[----:B------:R-:W-:-:S07]  /*19ad0*/  @P2 LOP3.LUT R0, R0, 0x8000000, RZ, 0xfc, !PT ;  /* 0x0800000000002812 */ /* 0x000fce00078efcff */
[----:B------:R-:W-:-:S04]  /*19ae0*/  @!P5 IADD3 R111, P2, P4, R5, R24, R2 ;  /* 0x00000018056fd210 */ /* 0x000fc80007c5e002 */
[----:B------:R-:W-:Y:S02]  /*19af0*/  @!P5 IADD3.X R116, R7, R32, R6, P2, P4 ;  /* 0x000000200774d210 */ /* 0x000fe400017e8406 */
[----:B------:R-:W-:Y:S02]  /*19b00*/  ISETP.LT.OR P2, PT, R33, 0x41, !P0 ;  /* 0x000000412100780c */ /* 0x000fe40004741670 */
[----:B------:R-:W-:-:S04]  /*19b10*/  LOP3.LUT R0, R0, 0xfbffffff, RZ, 0xc0, !PT ;  /* 0xfbffffff00007812 */ /* 0x000fc800078ec0ff */
[----:B------:R-:W-:-:S04]  /*19b20*/  @P6 LOP3.LUT R0, R0, 0x4000000, RZ, 0xfc, !PT ;  /* 0x0400000000006812 */ /* 0x000fc800078efcff */
[----:B------:R-:W-:-:S03]  /*19b30*/  LOP3.LUT R0, R0, 0xfdffffff, RZ, 0xc0, !PT ;  /* 0xfdffffff00007812 */ /* 0x000fc600078ec0ff */
[----:B------:R-:W-:Y:S02]  /*19b40*/  @!P2 IADD3 R99, P6, P4, R5, R24, R2 ;  /* 0x000000180563a210 */ /* 0x000fe40007cde002 */
[----:B------:R-:W-:Y:S02]  /*19b50*/  @P5 LOP3.LUT R0, R0, 0x2000000, RZ, 0xfc, !PT ;  /* 0x0200000000005812 */ /* 0x000fe400078efcff */
[----:B------:R-:W-:Y:S02]  /*19b60*/  @!P2 IADD3.X R115, R7, R32, R6, P6, P4 ;  /* 0x000000200773a210 */ /* 0x000fe400037e8406 */
[----:B------:R-:W-:Y:S02]  /*19b70*/  LOP3.LUT P2, RZ, R0, 0x8000000, RZ, 0xc0, !PT ;  /* 0x0800000000ff7812 */ /* 0x000fe4000784c0ff */
[----:B------:R-:W-:-:S05]  /*19b80*/  F2FP.SATFINITE.E4M3.F32.PACK_AB_MERGE_C R117, RZ, R10, RZ ;  /* 0x0000000aff75723e */ /* 0x000fca00048070ff */
[----:B------:R0:W-:Y:S01]  /*19b90*/  @!P3 STG.E.U8 desc[UR24][R8.64+0x30], R117 ;  /* 0x000030750800b986 */ /* 0x0001e2000c101118 */
[----:B------:R-:W-:-:S05]  /*19ba0*/  ISETP.LT.OR P1, PT, R33, 0x42, !P0 ;  /* 0x000000422100780c */ /* 0x000fca0004721670 */
[----:B0-----:R-:W0:Y:S08]  /*19bb0*/  @!P2 LDC.64 R8, c[0x0][0x5c0] ;  /* 0x00017000ff08ab82 */ /* 0x001e300000000a00 */
[----:B------:R-:W-:-:S04]  /*19bc0*/  @!P1 IADD3 R10, P3, P4, R5, R24, R2 ;  /* 0x00000018050a9210 */ /* 0x000fc80007c7e002 */
[----:B------:R-:W-:Y:S02]  /*19bd0*/  @!P1 IADD3.X R110, R7, R32, R6, P3, P4 ;  /* 0x00000020076e9210 */ /* 0x000fe40001fe8406 */
[----:B0-----:R-:W-:-:S05]  /*19be0*/  @!P2 IADD3 R8, P3, R98, R8, RZ ;  /* 0x000000086208a210 */ /* 0x001fca0007f7e0ff */
[----:B------:R-:W-:Y:S02]  /*19bf0*/  @!P2 IMAD.X R9, R15, 0x1, R9, P3 ;  /* 0x000000010f09a824 */ /* 0x000fe400018e0609 */
[----:B---3--:R-:W-:Y:S02]  /*19c00*/  FMUL R98, R226, UR17 ;  /* 0x00000011e2627c20 */ /* 0x008fe40008400000 */
[----:B------:R-:W3:Y:S03]  /*19c10*/  LDL.LU R226, [R1+0x108] ;  /* 0x0001080001e27983 */ /* 0x000ee60000300800 */
[----:B------:R-:W-:-:S05]  /*19c20*/  F2FP.SATFINITE.E4M3.F32.PACK_AB_MERGE_C R98, RZ, R98, RZ ;  /* 0x00000062ff62723e */ /* 0x000fca00048070ff */
[----:B------:R2:W-:Y:S02]  /*19c30*/  @!P2 STG.E.U8 desc[UR24][R8.64+0x31], R98 ;  /* 0x000031620800a986 */ /* 0x0005e4000c101118 */
[----:B--2---:R-:W-:Y:S02]  /*19c40*/  FMUL R8, R227, UR17 ;  /* 0x00000011e3087c20 */ /* 0x004fe40008400000 */
[----:B------:R-:W2:Y:S01]  /*19c50*/  LDL.LU R227, [R1+0x10c] ;  /* 0x00010c0001e37983 */ /* 0x000ea20000300800 */
[----:B------:R-:W-:-:S13]  /*19c60*/  ISETP.LT.OR P4, PT, R33, 0x49, !P0 ;  /* 0x000000492100780c */ /* 0x000fda0004781670 */
[----:B------:R-:W-:-:S04]  /*19c70*/  @!P4 IADD3 R15, P6, P3, R5, R24, R2 ;  /* 0x00000018050fc210 */ /* 0x000fc80007bde002 */
[----:B------:R-:W-:Y:S02]  /*19c80*/  @!P4 IADD3.X R101, R7, R32, R6, P6, P3 ;  /* 0x000000200765c210 */ /* 0x000fe400037e6406 */
[----:B------:R-:W-:Y:S02]  /*19c90*/  ISETP.LT.OR P3, PT, R33, 0x4a, !P0 ;  /* 0x0000004a2100780c */ /* 0x000fe40004761670 */
[C---:B------:R-:W-:Y:S02]  /*19ca0*/  LOP3.LUT P6, RZ, R0.reuse, 0x4000000, RZ, 0xc0, !PT ;  /* 0x0400000000ff7812 */ /* 0x040fe400078cc0ff */
[----:B------:R-:W-:-:S04]  /*19cb0*/  LOP3.LUT R0, R0, 0xff7fffff, RZ, 0xc0, !PT ;  /* 0xff7fffff00007812 */ /* 0x000fc800078ec0ff */
[----:B------:R-:W-:-:S05]  /*19cc0*/  @P4 LOP3.LUT R0, R0, 0x800000, RZ, 0xfc, !PT ;  /* 0x0080000000004812 */ /* 0x000fca00078efcff */
[----:B------:R-:W-:Y:S02]  /*19cd0*/  @!P3 IADD3 R98, P4, P2, R5, R24, R2 ;  /* 0x000000180562b210 */ /* 0x000fe40007a9e002 */
[----:B------:R-:W-:Y:S02]  /*19ce0*/  LOP3.LUT P5, RZ, R25, 0x1000000, RZ, 0xc0, !PT ;  /* 0x0100000019ff7812 */ /* 0x000fe400078ac0ff */
[----:B------:R-:W-:Y:S02]  /*19cf0*/  @!P3 IADD3.X R114, R7, R32, R6, P4, P2 ;  /* 0x000000200772b210 */ /* 0x000fe400027e4406 */
[----:B------:R-:W-:Y:S02]  /*19d00*/  LOP3.LUT P1, RZ, R25, 0x2000000, RZ, 0xc0, !PT ;  /* 0x0200000019ff7812 */ /* 0x000fe4000782c0ff */
[----:B------:R-:W-:Y:S01]  /*19d10*/  ISETP.LT.OR P2, PT, R33, 0x51, !P0 ;  /* 0x000000512100780c */ /* 0x000fe20004741670 */
[----:B----4-:R-:W-:Y:S01]  /*19d20*/  FMUL R100, R225, UR17 ;  /* 0x00000011e1647c20 */ /* 0x010fe20008400000 */
[----:B------:R-:W-:Y:S01]  /*19d30*/  LOP3.LUT R0, R0, 0xfeffffff, RZ, 0xc0, !PT ;  /* 0xfeffffff00007812 */ /* 0x000fe200078ec0ff */
[----:B------:R-:W4:Y:S01]  /*19d40*/  LDL.LU R225, [R1+0x110] ;  /* 0x0001100001e17983 */ /* 0x000f220000300800 */
[----:B------:R-:W-:-:S02]  /*19d50*/  F2FP.SATFINITE.E4M3.F32.PACK_AB_MERGE_C R8, RZ, R8, RZ ;  /* 0x00000008ff08723e */ /* 0x000fc400048070ff */
[----:B------:R-:W-:Y:S02]  /*19d60*/  F2FP.SATFINITE.E4M3.F32.PACK_AB_MERGE_C R125, RZ, R100, RZ ;  /* 0x00000064ff7d723e */ /* 0x000fe400048070ff */
[----:B------:R-:W-:-:S03]  /*19d70*/  @P3 LOP3.LUT R0, R0, 0x1000000, RZ, 0xfc, !PT ;  /* 0x0100000000003812 */ /* 0x000fc600078efcff */
[----:B------:R-:W-:Y:S02]  /*19d80*/  @!P5 STG.E.U8 desc[UR24][R134.64+0x38], R125 ;  /* 0x0000387d8600d986 */ /* 0x000fe4000c101118 */
[----:B------:R-:W-:Y:S02]  /*19d90*/  @!P2 IADD3 R100, P3, P4, R5, R24, R2 ;  /* 0x000000180564a210 */ /* 0x000fe40007c7e002 */
[----:B------:R0:W-:Y:S02]  /*19da0*/  @!P1 STG.E.U8 desc[UR24][R122.64+0x39], R8 ;  /* 0x000039087a009986 */ /* 0x0001e4000c101118 */
[----:B------:R-:W-:Y:S02]  /*19db0*/  @!P2 IADD3.X R117, R7, R32, R6, P3, P4 ;  /* 0x000000200775a210 */ /* 0x000fe40001fe8406 */
[C---:B------:R-:W-:Y:S01]  /*19dc0*/  ISETP.LT.OR P4, PT, R33.reuse, 0x52, !P0 ;  /* 0x000000522100780c */ /* 0x040fe20004781670 */
[----:B0-----:R-:W0:Y:S01]  /*19dd0*/  @!P6 LDC.64 R8, c[0x0][0x5c0] ;  /* 0x00017000ff08eb82 */ /* 0x001e220000000a00 */
[----:B------:R-:W-:-:S02]  /*19de0*/  ISETP.LT.OR P5, PT, R33, 0x59, !P0 ;  /* 0x000000592100780c */ /* 0x000fc400047a1670 */
[----:B------:R-:W-:Y:S02]  /*19df0*/  LOP3.LUT R0, R0, 0xffbfffff, RZ, 0xc0, !PT ;  /* 0xffbfffff00007812 */ /* 0x000fe400078ec0ff */
[----:B------:R-:W-:Y:S02]  /*19e00*/  LOP3.LUT R25, R25, 0xffffffdf, RZ, 0xc0, !PT ;  /* 0xffffffdf19197812 */ /* 0x000fe400078ec0ff */
[----:B------:R-:W-:-:S05]  /*19e10*/  @P2 LOP3.LUT R0, R0, 0x400000, RZ, 0xfc, !PT ;  /* 0x0040000000002812 */ /* 0x000fca00078efcff */
[----:B------:R-:W-:Y:S02]  /*19e20*/  @!P4 IADD3 R124, P2, P3, R5, R24, R2 ;  /* 0x00000018057cc210 */ /* 0x000fe40007b5e002 */
[----:B------:R-:W-:Y:S02]  /*19e30*/  @P4 LOP3.LUT R25, R25, 0x20, RZ, 0xfc, !PT ;  /* 0x0000002019194812 */ /* 0x000fe400078efcff */
[----:B------:R-:W-:Y:S02]  /*19e40*/  @!P4 IADD3.X R126, R7, R32, R6, P2, P3 ;  /* 0x00000020077ec210 */ /* 0x000fe400017e6406 */
[C---:B------:R-:W-:Y:S02]  /*19e50*/  LOP3.LUT P4, RZ, R25.reuse, 0x8000000, RZ, 0xc0, !PT ;  /* 0x0800000019ff7812 */ /* 0x040fe4000788c0ff */
[----:B------:R-:W-:Y:S02]  /*19e60*/  LOP3.LUT R25, R25, 0xffffffbf, RZ, 0xc0, !PT ;  /* 0xffffffbf19197812 */ /* 0x000fe400078ec0ff */
[----:B------:R-:W-:-:S02]  /*19e70*/  @!P5 IADD3 R122, P2, P3, R5, R24, R2 ;  /* 0x00000018057ad210 */ /* 0x000fc40007b5e002 */
[----:B------:R-:W-:Y:S02]  /*19e80*/  @P5 LOP3.LUT R25, R25, 0x40, RZ, 0xfc, !PT ;  /* 0x0000004019195812 */ /* 0x000fe400078efcff */
[----:B0-----:R-:W-:Y:S02]  /*19e90*/  @!P6 IADD3 R8, P1, R35, R8, RZ ;  /* 0x000000082308e210 */ /* 0x001fe40007f3e0ff */
[----:B------:R-:W-:Y:S02]  /*19ea0*/  @!P5 IADD3.X R125, R7, R32, R6, P2, P3 ;  /* 0x00000020077dd210 */ /* 0x000fe400017e6406 */
[----:B------:R-:W-:Y:S01]  /*19eb0*/  LOP3.LUT P5, RZ, R0, 0x2000000, RZ, 0xc0, !PT ;  /* 0x0200000000ff7812 */ /* 0x000fe200078ac0ff */
[----:B------:R-:W-:Y:S01]  /*19ec0*/  @!P6 IMAD.X R9, R11, 0x1, R9, P1 ;  /* 0x000000010b09e824 */ /* 0x000fe200008e0609 */
[----:B------:R-:W-:Y:S01]  /*19ed0*/  ISETP.LT.OR P3, PT, R33, 0x5a, !P0 ;  /* 0x0000005a2100780c */ /* 0x000fe20004761670 */
[----:B---3--:R-:W-:Y:S02]  /*19ee0*/  FMUL R11, R226, UR17 ;  /* 0x00000011e20b7c20 */ /* 0x008fe40008400000 */
[----:B------:R-:W3:Y:S03]  /*19ef0*/  LDL.LU R226, [R1+0x114] ;  /* 0x0001140001e27983 */ /* 0x000ee60000300800 */
[----:B------:R-:W-:-:S05]  /*19f00*/  F2FP.SATFINITE.E4M3.F32.PACK_AB_MERGE_C R127, RZ, R11, RZ ;  /* 0x0000000bff7f723e */ /* 0x000fca00048070ff */
[----:B------:R0:W-:Y:S02]  /*19f10*/  @!P6 STG.E.U8 desc[UR24][R8.64+0x38], R127 ;  /* 0x0000387f0800e986 */ /* 0x0001e4000c101118 */
[----:B0-----:R-:W0:Y:S01]  /*19f20*/  @!P5 LDC.64 R8, c[0x0][0x5c0] ;  /* 0x00017000ff08db82 */ /* 0x001e220000000a00 */
[----:B------:R-:W-:-:S04]  /*19f30*/  @!P3 IADD3 R35, P2, P6, R5, R24, R2 ;  /* 0x000000180523b210 */ /* 0x000fc80007e5e002 */
[----:B------:R-:W-:Y:S02]  /*19f40*/  @!P3 IADD3.X R123, R7, R32, R6, P2, P6 ;  /* 0x00000020077bb210 */ /* 0x000fe400017ec406 */
[----:B0-----:R-:W-:Y:S01]  /*19f50*/  @!P5 IADD3 R8, P6, R111, R8, RZ ;  /* 0x000000086f08d210 */ /* 0x001fe20007fde0ff */
[----:B--2---:R-:W-:Y:S02]  /*19f60*/  FMUL R111, R227, UR17 ;  /* 0x00000011e36f7c20 */ /* 0x004fe40008400000 */
[----:B------:R-:W2:Y:S02]  /*19f70*/  LDL.LU R227, [R1+0x118] ;  /* 0x0001180001e37983 */ /* 0x000ea40000300800 */
[----:B------:R-:W-:Y:S01]  /*19f80*/  @!P5 IMAD.X R9, R116, 0x1, R9, P6 ;  /* 0x000000017409d824 */ /* 0x000fe200030e0609 */
[----:B------:R-:W-:Y:S02]  /*19f90*/  F2FP.SATFINITE.E4M3.F32.PACK_AB_MERGE_C R111, RZ, R111, RZ ;  /* 0x0000006fff6f723e */ /* 0x000fe400048070ff */
[----:B------:R-:W-:-:S03]  /*19fa0*/  LOP3.LUT P1, RZ, R25, 0x10000000, RZ, 0xc0, !PT ;  /* 0x1000000019ff7812 */ /* 0x000fc6000782c0ff */
[----:B------:R3:W-:Y:S01]  /*19fb0*/  @!P5 STG.E.U8 desc[UR24][R8.64+0x39], R111 ;  /* 0x0000396f0800d986 */ /* 0x0007e2000c101118 */
[----:B----4-:R-:W-:-:S03]  /*19fc0*/  FMUL R129, R225, UR17 ;  /* 0x00000011e1817c20 */ /* 0x010fc60008400000 */
[----:B------:R-:W4:Y:S02]  /*19fd0*/  LDL.LU R225, [R1+0x11c] ;  /* 0x00011c0001e17983 */ /* 0x000f240000300800 */
[----:B------:R-:W-:-:S05]  /*19fe0*/  F2FP.SATFINITE.E4M3.F32.PACK_AB_MERGE_C R131, RZ, R129, RZ ;  /* 0x00000081ff83723e */ /* 0x000fca00048070ff */
[----:B------:R-:W-:Y:S01]  /*19ff0*/  @!P4 STG.E.U8 desc[UR24][R120.64+0x40], R131 ;  /* 0x000040837800c986 */ /* 0x000fe2000c101118 */
[----:B------:R-:W-:Y:S01]  /*1a000*/  ISETP.LT.OR P4, PT, R33, 0x41, !P0 ;  /* 0x000000412100780c */ /* 0x000fe20004781670 */
[----:B---3--:R-:W-:Y:S02]  /*1a010*/  FMUL R8, R226, UR17 ;  /* 0x00000011e2087c20 */ /* 0x008fe40008400000 */
[----:B------:R-:W3:Y:S03]  /*1a020*/  LDL.LU R226, [R1+0x120] ;  /* 0x0001200001e27983 */ /* 0x000ee60000300800 */
[----:B------:R-:W-:-:S05]  /*1a030*/  F2FP.SATFINITE.E4M3.F32.PACK_AB_MERGE_C R8, RZ, R8, RZ ;  /* 0x00000008ff08723e */ /* 0x000fca00048070ff */
[----:B------:R0:W-:Y:S02]  /*1a040*/  @!P1 STG.E.U8 desc[UR24][R112.64+0x41], R8 ;  /* 0x0000410870009986 */ /* 0x0001e4000c101118 */
[----:B0-----:R-:W0:Y:S02]  /*1a050*/  @!P4 LDC.64 R8, c[0x0][0x5c0] ;  /* 0x00017000ff08cb82 */ /* 0x001e240000000a00 */
[----:B0-----:R-:W-:Y:S01]  /*1a060*/  @!P4 IADD3 R8, P1, R99, R8, RZ ;  /* 0x000000086308c210 */ /* 0x001fe20007f3e0ff */
[----:B--2---:R-:W-:Y:S02]  /*1a070*/  FMUL R99, R227, UR17 ;  /* 0x00000011e3637c20 */ /* 0x004fe40008400000 */
[----:B------:R-:W2:Y:S01]  /*1a080*/  LDL.LU R227, [R1+0x124] ;  /* 0x0001240001e37983 */ /* 0x000ea20000300800 */
[----:B------:R-:W-:Y:S01]  /*1a090*/  LOP3.LUT R25, R25, 0xfffffffd, RZ, 0xc0, !PT ;  /* 0xfffffffd19197812 */ /* 0x000fe200078ec0ff */
[----:B------:R-:W-:Y:S01]  /*1a0a0*/  @!P4 IMAD.X R9, R115, 0x1, R9, P1 ;  /* 0x000000017309c824 */ /* 0x000fe200008e0609 */
[----:B------:R-:W-:Y:S01]  /*1a0b0*/  F2FP.SATFINITE.E4M3.F32.PACK_AB_MERGE_C R99, RZ, R99, RZ ;  /* 0x00000063ff63723e */ /* 0x000fe200048070ff */
[----:B------:R-:W2:Y:S01]  /*1a0c0*/  LDL.LU R224, [R1+0x128] ;  /* 0x0001280001e07983 */ /* 0x000ea20000300800 */
[----:B------:R-:W-:-:S02]  /*1a0d0*/  @P3 LOP3.LUT R25, R25, 0x2, RZ, 0xfc, !PT ;  /* 0x0000000219193812 */ /* 0x000fc400078efcff */
[----:B------:R-:W-:Y:S02]  /*1a0e0*/  ISETP.LT.OR P3, PT, R33, 0x61, !P0 ;  /* 0x000000612100780c */ /* 0x000fe40004761670 */
[----:B------:R-:W-:-:S11]  /*1a0f0*/  LOP3.LUT R25, R25, 0xfffffffb, RZ, 0xc0, !PT ;  /* 0xfffffffb19197812 */ /* 0x000fd600078ec0ff */
[----:B------:R-:W-:-:S04]  /*1a100*/  @!P3 IADD3 R11, P2, P6, R5, R24, R2 ;  /* 0x00000018050bb210 */ /* 0x000fc80007e5e002 */
[----:B------:R-:W-:Y:S02]  /*1a110*/  @!P3 IADD3.X R116, R7, R32, R6, P2, P6 ;  /* 0x000000200774b210 */ /* 0x000fe400017ec406 */
[----:B------:R-:W-:Y:S02]  /*1a120*/  ISETP.LT.OR P2, PT, R33, 0x62, !P0 ;  /* 0x000000622100780c */ /* 0x000fe40004741670 */
[----:B------:R-:W-:-:S04]  /*1a130*/  @P3 LOP3.LUT R25, R25, 0x4, RZ, 0xfc, !PT ;  /* 0x0000000419193812 */ /* 0x000fc800078efcff */
[----:B------:R-:W-:-:S07]  /*1a140*/  LOP3.LUT R25, R25, 0xfbffffff, RZ, 0xc0, !PT ;  /* 0xfbffffff19197812 */ /* 0x000fce00078ec0ff */
[----:B------:R-:W-:Y:S02]  /*1a150*/  @!P2 IADD3 R127, P5, P6, R5, R24, R2 ;  /* 0x00000018057fa210 */ /* 0x000fe40007ebe002 */
[----:B------:R-:W-:Y:S02]  /*1a160*/  @P2 LOP3.LUT R25, R25, 0x4000000, RZ, 0xfc, !PT ;  /* 0x0400000019192812 */ /* 0x000fe400078efcff */
[----:B------:R-:W-:Y:S02]  /*1a170*/  @!P2 IADD3.X R128, R7, R32, R6, P5, P6 ;  /* 0x000000200780a210 */ /* 0x000fe40002fec406 */
[----:B------:R-:W-:Y:S02]  /*1a180*/  ISETP.LT.OR P2, PT, R33, 0x69, !P0 ;  /* 0x000000692100780c */ /* 0x000fe40004741670 */
[----:B------:R-:W-:Y:S01]  /*1a190*/  LOP3.LUT R25, R25, 0x7fffffff, RZ, 0xc0, !PT ;  /* 0x7fffffff19197812 */ /* 0x000fe200078ec0ff */
[----:B------:R0:W-:Y:S01]  /*1a1a0*/  @!P4 STG.E.U8 desc[UR24][R8.64+0x40], R99 ;  /* 0x000040630800c986 */ /* 0x0001e2000c101118 */
[----:B------:R-:W-:-:S09]  /*1a1b0*/  ISETP.LT.OR P4, PT, R33, 0x42, !P0 ;  /* 0x000000422100780c */ /* 0x000fd20004781670 */
[----:B------:R-:W-:Y:S02]  /*1a1c0*/  @!P2 IADD3 R120, P5, P6, R5, R24, R2 ;  /* 0x000000180578a210 */ /* 0x000fe40007ebe002 */
[----:B------:R-:W-:Y:S02]  /*1a1d0*/  @P2 LOP3.LUT R25, R25, 0x80000000, RZ, 0xfc, !PT ;  /* 0x8000000019192812 */ /* 0x000fe400078efcff */
[----:B------:R-:W-:Y:S01]  /*1a1e0*/  @!P2 IADD3.X R121, R7, R32, R6, P5, P6 ;  /* 0x000000200779a210 */ /* 0x000fe20002fec406 */
[----:B0-----:R-:W0:Y:S01]  /*1a1f0*/  @!P4 LDC.64 R8, c[0x0][0x5c0] ;  /* 0x00017000ff08cb82 */ /* 0x001e220000000a00 */
[C---:B------:R-:W-:Y:S02]  /*1a200*/  ISETP.LT.OR P2, PT, R33.reuse, 0x6a, !P0 ;  /* 0x0000006a2100780c */ /* 0x040fe40004741670 */
[----:B------:R-:W-:Y:S02]  /*1a210*/  ISETP.LT.OR P3, PT, R33, 0x71, !P0 ;  /* 0x000000712100780c */ /* 0x000fe40004761670 */
[----:B------:R-:W-:-:S09]  /*1a220*/  LOP3.LUT R25, R25, 0xbfffffff, RZ, 0xc0, !PT ;  /* 0xbfffffff19197812 */ /* 0x000fd200078ec0ff */
[----:B------:R-:W-:Y:S02]  /*1a230*/  @!P2 IADD3 R129, P5, P6, R5, R24, R2 ;  /* 0x000000180581a210 */ /* 0x000fe40007ebe002 */
[----:B------:R-:W-:Y:S02]  /*1a240*/  @P2 LOP3.LUT R25, R25, 0x40000000, RZ, 0xfc, !PT ;  /* 0x4000000019192812 */ /* 0x000fe400078efcff */
[----:B------:R-:W-:Y:S02]  /*1a250*/  @!P2 IADD3.X R134, R7, R32, R6, P5, P6 ;  /* 0x000000200786a210 */ /* 0x000fe40002fec406 */
[----:B------:R-:W-:Y:S02]  /*1a260*/  LOP3.LUT R25, R25, 0xdfffffff, RZ, 0xc0, !PT ;  /* 0xdfffffff19197812 */ /* 0x000fe400078ec0ff */
[----:B------:R-:W-:Y:S02]  /*1a270*/  @!P3 IADD3 R133, P5, P6, R5, R24, R2 ;  /* 0x000000180585b210 */ /* 0x000fe40007ebe002 */
[----:B------:R-:W-:-:S02]  /*1a280*/  @P3 LOP3.LUT R25, R25, 0x20000000, RZ, 0xfc, !PT ;  /* 0x2000000019193812 */ /* 0x000fc400078efcff */
[----:B------:R-:W-:Y:S02]  /*1a290*/  @!P3 IADD3.X R138, R7, R32, R6, P5, P6 ;  /* 0x00000020078ab210 */ /* 0x000fe40002fec406 */
[----:B------:R-:W-:-:S13]  /*1a2a0*/  ISETP.LT.OR P3, PT, R33, 0x72, !P0 ;  /* 0x000000722100780c */ /* 0x000fda0004761670 */
[----:B------:R-:W-:-:S04]  /*1a2b0*/  @!P3 IADD3 R131, P5, P6, R5, R24, R2 ;  /* 0x000000180583b210 */ /* 0x000fc80007ebe002 */
[----:B------:R-:W-:Y:S02]  /*1a2c0*/  @!P3 IADD3.X R136, R7, R32, R6, P5, P6 ;  /* 0x000000200788b210 */ /* 0x000fe40002fec406 */
[----:B0-----:R-:W-:Y:S01]  /*1a2d0*/  @!P4 IADD3 R8, P5, R10, R8, RZ ;  /* 0x000000080a08c210 */ /* 0x001fe20007fbe0ff */
[----:B----4-:R-:W-:Y:S02]  /*1a2e0*/  FMUL R10, R225, UR17 ;  /* 0x00000011e10a7c20 */ /* 0x010fe40008400000 */
[----:B------:R-:W4:Y:S02]  /*1a2f0*/  LDL.LU R225, [R1+0x12c] ;  /* 0x00012c0001e17983 */ /* 0x000f240000300800 */
[----:B------:R-:W-:Y:S01]  /*1a300*/  @!P4 IMAD.X R9, R110, 0x1, R9, P5 ;  /* 0x000000016e09c824 */ /* 0x000fe200028e0609 */
[----:B------:R-:W-:-:S05]  /*1a310*/  F2FP.SATFINITE.E4M3.F32.PACK_AB_MERGE_C R10, RZ, R10, RZ ;  /* 0x0000000aff0a723e */ /* 0x000fca00048070ff */
[----:B------:R3:W-:Y:S02]  /*1a320*/  @!P4 STG.E.U8 desc[UR24][R8.64+0x41], R10 ;  /* 0x0000410a0800c986 */ /* 0x0007e4000c101118 */
[----:B---3--:R-:W-:Y:S02]  /*1a330*/  FMUL R8, R226, UR17 ;  /* 0x00000011e2087c20 */ /* 0x008fe40008400000 */
[----:B------:R-:W3:Y:S01]  /*1a340*/  LDL.LU R226, [R1+0x130] ;  /* 0x0001300001e27983 */ /* 0x000ee20000300800 */
[----:B--2---:R-:W-:-:S03]  /*1a350*/  FMUL R9, R227, UR17 ;  /* 0x00000011e3097c20 */ /* 0x004fc60008400000 */
[----:B------:R-:W2:Y:S01]  /*1a360*/  LDL.LU R227, [R1+0x134] ;  /* 0x0001340001e37983 */ /* 0x000ea20000300800 */
[----:B------:R-:W-:-:S04]  /*1a370*/  LOP3.LUT R25, R25, 0xefffffff, RZ, 0xc0, !PT ;  /* 0xefffffff19197812 */ /* 0x000fc800078ec0ff */
[----:B------:R-:W-:Y:S02]  /*1a380*/  @P3 LOP3.LUT R25, R25, 0x10000000, RZ, 0xfc, !PT ;  /* 0x1000000019193812 */ /* 0x000fe400078efcff */
[C---:B------:R-:W-:Y:S02]  /*1a390*/  ISETP.LT.OR P3, PT, R33.reuse, 0x79, !P0 ;  /* 0x000000792100780c */ /* 0x040fe40004761670 */
[----:B------:R-:W-:Y:S02]  /*1a3a0*/  ISETP.LT.OR P4, PT, R33, 0x7a, !P0 ;  /* 0x0000007a2100780c */ /* 0x000fe40004781670 */
[----:B------:R-:W-:-:S09]  /*1a3b0*/  LOP3.LUT R25, R25, 0xf7ffffff, RZ, 0xc0, !PT ;  /* 0xf7ffffff19197812 */ /* 0x000fd200078ec0ff */
[----:B------:R-:W-:Y:S02]  /*1a3c0*/  @!P3 IADD3 R130, P5, P6, R5, R24, R2 ;  /* 0x000000180582b210 */ /* 0x000fe40007ebe002 */
[----:B------:R-:W-:Y:S02]  /*1a3d0*/  @P3 LOP3.LUT R25, R25, 0x8000000, RZ, 0xfc, !PT ;  /* 0x0800000019193812 */ /* 0x000fe400078efcff */
[----:B------:R-:W-:Y:S02]  /*1a3e0*/  @!P3 IADD3.X R135, R7, R32, R6, P5, P6 ;  /* 0x000000200787b210 */ /* 0x000fe40002fec406 */
[----:B------:R-:W-:Y:S02]  /*1a3f0*/  @!P4 IADD3 R132, P0, P5, R5, R24, R2 ;  /* 0x000000180584c210 */ /* 0x000fe40007d1e002 */
[----:B------:R-:W-:Y:S02]  /*1a400*/  LOP3.LUT R25, R25, 0xfdffffff, RZ, 0xc0, !PT ;  /* 0xfdffffff19197812 */ /* 0x000fe400078ec0ff */
[----:B------:R-:W-:-:S02]  /*1a410*/  @!P4 IADD3.X R137, R7, R32, R6, P0, P5 ;  /* 0x000000200789c210 */ /* 0x000fc400007ea406 */
[----:B------:R-:W-:Y:S02]  /*1a420*/  ISETP.GE.AND P0, PT, R34, 0x109, PT ;  /* 0x000001092200780c */ /* 0x000fe40003f06270 */
[----:B------:R-:W-:Y:S02]  /*1a430*/  @P4 LOP3.LUT R25, R25, 0x2000000, RZ, 0xfc, !PT ;  /* 0x0200000019194812 */ /* 0x000fe400078efcff */
[----:B------:R-:W-:Y:S02]  /*1a440*/  ISETP.LT.OR P4, PT, R33, 0x1, !P0 ;  /* 0x000000012100780c */ /* 0x000fe40004781670 */
[----:B------:R-:W-:-:S11]  /*1a450*/  LOP3.LUT P2, RZ, R14, 0x4000, RZ, 0xc0, !PT ;  /* 0x000040000eff7812 */ /* 0x000fd6000784c0ff */
[----:B------:R-:W-:-:S04]  /*1a460*/  @!P4 IADD3 R140, P5, P6, R3, R24, R2 ;  /* 0x00000018038cc210 */ /* 0x000fc80007ebe002 */
[----:B------:R-:W-:Y:S02]  /*1a470*/  @!P4 IADD3.X R147, R4, R32, R6, P5, P6 ;  /* 0x000000200493c210 */ /* 0x000fe40002fec406 */
[----:B------:R-:W-:Y:S02]  /*1a480*/  LOP3.LUT P4, RZ, R0, 0x800000, RZ, 0xc0, !PT ;  /* 0x0080000000ff7812 */ /* 0x000fe4000788c0ff */
[----:B------:R-:W-:Y:S02]  /*1a490*/  LOP3.LUT P1, RZ, R14, 0x2000, RZ, 0xc0, !PT ;  /* 0x000020000eff7812 */ /* 0x000fe4000782c0ff */
[----:B------:R-:W-:Y:S02]  /*1a4a0*/  F2FP.SATFINITE.E4M3.F32.PACK_AB_MERGE_C R8, RZ, R8, RZ ;  /* 0x00000008ff08723e */ /* 0x000fe400048070ff */
[----:B------:R-:W-:-:S03]  /*1a4b0*/  F2FP.SATFINITE.E4M3.F32.PACK_AB_MERGE_C R99, RZ, R9, RZ ;  /* 0x00000009ff63723e */ /* 0x000fc600048070ff */
[----:B------:R0:W-:Y:S01]  /*1a4c0*/  @!P2 STG.E.U8 desc[UR24][R118.64+0x48], R8 ;  /* 0x000048087600a986 */ /* 0x0001e2000c101118 */
[----:B------:R-:W-:-:S05]  /*1a4d0*/  ISETP.LT.OR P2, PT, R33, 0x2, !P0 ;  /* 0x000000022100780c */ /* 0x000fca0004741670 */
[----:B------:R-:W-:Y:S01]  /*1a4e0*/  @!P1 STG.E.U8 desc[UR24][R108.64+0x49], R99 ;  /* 0x000049636c009986 */ /* 0x000fe2000c101118 */
[----:B0-----:R-:W0:Y:S01]  /*1a4f0*/  @!P4 LDC.64 R8, c[0x0][0x5c0] ;  /* 0x00017000ff08cb82 */ /* 0x001e220000000a00 */
[----:B------:R-:W-:-:S06]  /*1a500*/  ISETP.LT.OR P1, PT, R33, 0x9, !P0 ;  /* 0x000000092100780c */ /* 0x000fcc0004721670 */
[----:B------:R-:W-:-:S04]  /*1a510*/  @!P2 IADD3 R142, P5, P6, R3, R24, R2 ;  /* 0x00000018038ea210 */ /* 0x000fc80007ebe002 */
[----:B------:R-:W-:Y:S02]  /*1a520*/  @!P2 IADD3.X R149, R4, R32, R6, P5, P6 ;  /* 0x000000200495a210 */ /* 0x000fe40002fec406 */
[----:B------:R-:W-:Y:S02]  /*1a530*/  LOP3.LUT P3, RZ, R0, 0x1000000, RZ, 0xc0, !PT ;  /* 0x0100000000ff7812 */ /* 0x000fe4000786c0ff */
[----:B------:R-:W-:Y:S01]  /*1a540*/  @!P1 IADD3 R146, P5, P6, R3, R24, R2 ;  /* 0x0000001803929210 */ /* 0x000fe20007ebe002 */
[----:B------:R-:W-:Y:S02]  /*1a550*/  FMUL R10, R224, UR17 ;  /* 0x00000011e00a7c20 */ /* 0x000fe40008400000 */
[----:B------:R-:W2:Y:S01]  /*1a560*/  LDL.LU R224, [R1+0x138] ;  /* 0x0001380001e07983 */ /* 0x000ea20000300800 */
[----:B------:R-:W-:Y:S02]  /*1a570*/  @!P1 IADD3.X R152, R4, R32, R6, P5, P6 ;  /* 0x0000002004989210 */ /* 0x000fe40002fec406 */
[----:B0-----:R-:W-:-:S02]  /*1a580*/  @!P4 IADD3 R8, P5, R15, R8, RZ ;  /* 0x000000080f08c210 */ /* 0x001fc40007fbe0ff */
[----:B------:R-:W-:-:S03]  /*1a590*/  F2FP.SATFINITE.E4M3.F32.PACK_AB_MERGE_C R10, RZ, R10, RZ ;  /* 0x0000000aff0a723e */ /* 0x000fc600048070ff */
[----:B------:R-:W-:-:S05]  /*1a5a0*/  @!P4 IMAD.X R9, R101, 0x1, R9, P5 ;  /* 0x000000016509c824 */ /* 0x000fca00028e0609 */
[----:B------:R0:W-:Y:S02]  /*1a5b0*/  @!P4 STG.E.U8 desc[UR24][R8.64+0x48], R10 ;  /* 0x0000480a0800c986 */ /* 0x0001e4000c101118 */
[----:B0-----:R-:W0:Y:S01]  /*1a5c0*/  @!P3 LDC.64 R8, c[0x0][0x5c0] ;  /* 0x00017000ff08bb82 */ /* 0x001e220000000a00 */
[----:B----4-:R-:W-:Y:S02]  /*1a5d0*/  FMUL R15, R225, UR17 ;  /* 0x00000011e10f7c20 */ /* 0x010fe40008400000 */
[----:B------:R-:W4:Y:S03]  /*1a5e0*/  LDL.LU R225, [R1+0x13c] ;  /* 0x00013c0001e17983 */ /* 0x000f260000300800 */
[----:B------:R-:W-:Y:S02]  /*1a5f0*/  F2FP.SATFINITE.E4M3.F32.PACK_AB_MERGE_C R15, RZ, R15, RZ ;  /* 0x0000000fff0f723e */ /* 0x000fe400048070ff */
[----:B0-----:R-:W-:-:S05]  /*1a600*/  @!P3 IADD3 R8, P4, R98, R8, RZ ;  /* 0x000000086208b210 */ /* 0x001fca0007f9e0ff */
[----:B------:R-:W-:-:S05]  /*1a610*/  @!P3 IMAD.X R9, R114, 0x1, R9, P4 ;  /* 0x000000017209b824 */ /* 0x000fca00020e0609 */
[----:B------:R3:W-:Y:S02]  /*1a620*/  @!P3 STG.E.U8 desc[UR24][R8.64+0x49], R15 ;  /* 0x0000490f0800b986 */ /* 0x0007e4000c101118 */
[----:B---3--:R-:W-:Y:S02]  /*1a630*/  FMUL R8, R226, UR17 ;  /* 0x00000011e2087c20 */ /* 0x008fe40008400000 */
[----:B------:R-:W3:Y:S01]  /*1a640*/  LDL.LU R226, [R1+0x140] ;  /* 0x0001400001e27983 */ /* 0x000ee20000300800 */
[----:B--2---:R-:W-:-:S03]  /*1a650*/  FMUL R9, R227, UR17 ;  /* 0x00000011e3097c20 */ /* 0x004fc60008400000 */
[----:B------:R-:W2:Y:S01]  /*1a660*/  LDL.LU R227, [R1+0x144] ;  /* 0x0001440001e37983 */ /* 0x000ea20000300800 */
[----:B------:R-:W-:-:S13]  /*1a670*/  ISETP.LT.OR P2, PT, R33, 0xa, !P0 ;  /* 0x0000000a2100780c */ /* 0x000fda0004741670 */
[----:B------:R-:W-:-:S04]  /*1a680*/  @!P2 IADD3 R145, P5, P6, R3, R24, R2 ;  /* 0x000000180391a210 */ /* 0x000fc80007ebe002 */
[----:B------:R-:W-:Y:S02]  /*1a690*/  @!P2 IADD3.X R151, R4, R32, R6, P5, P6 ;  /* 0x000000200497a210 */ /* 0x000fe40002fec406 */
[----:B------:R-:W-:-:S13]  /*1a6a0*/  ISETP.LT.OR P2, PT, R33, 0x11, !P0 ;  /* 0x000000112100780c */ /* 0x000fda0004741670 */
[----:B------:R-:W-:-:S04]  /*1a6b0*/  @!P2 IADD3 R141, P5, P6, R3, R24, R2 ;  /* 0x00000018038da210 */ /* 0x000fc80007ebe002 */
[----:B------:R-:W-:Y:S02]  /*1a6c0*/  @!P2 IADD3.X R148, R4, R32, R6, P5, P6 ;  /* 0x000000200494a210 */ /* 0x000fe40002fec406 */
[----:B------:R-:W-:Y:S02]  /*1a6d0*/  ISETP.LT.OR P5, PT, R33, 0x12, !P0 ;  /* 0x000000122100780c */ /* 0x000fe400047a1670 */
[----:B------:R-:W-:Y:S02]  /*1a6e0*/  LOP3.LUT P6, RZ, R14, 0x40000, RZ, 0xc0, !PT ;  /* 0x000400000eff7812 */ /* 0x000fe400078cc0ff */
[----:B------:R-:W-:-:S09]  /*1a6f0*/  LOP3.LUT P2, RZ, R0, 0x400000, RZ, 0xc0, !PT ;  /* 0x0040000000ff7812 */ /* 0x000fd2000784c0ff */
[----:B------:R-:W-:-:S04]  /*1a700*/  @!P5 IADD3 R139, P3, P4, R3, R24, R2 ;  /* 0x00000018038bd210 */ /* 0x000fc80007c7e002 */
[----:B------:R-:W-:Y:S02]  /*1a710*/  @!P5 IADD3.X R144, R4, R32, R6, P3, P4 ;  /* 0x000000200490d210 */ /* 0x000fe40001fe8406 */
[----:B------:R-:W-:Y:S02]  /*1a720*/  ISETP.LT.OR P5, PT, R33, 0x19, !P0 ;  /* 0x000000192100780c */ /* 0x000fe400047a1670 */
[----:B------:R-:W-:Y:S02]  /*1a730*/  LOP3.LUT P1, RZ, R25, 0x1000, RZ, 0xc0, !PT ;  /* 0x0000100019ff7812 */ /* 0x000fe4000782c0ff */
[----:B------:R-:W-:Y:S02]  /*1a740*/  F2FP.SATFINITE.E4M3.F32.PACK_AB_MERGE_C R8, RZ, R8, RZ ;  /* 0x00000008ff08723e */ /* 0x000fe400048070ff */
[----:B------:R-:W-:-:S03]  /*1a750*/  F2FP.SATFINITE.E4M3.F32.PACK_AB_MERGE_C R15, RZ, R9, RZ ;  /* 0x00000009ff0f723e */ /* 0x000fc600048070ff */
[----:B------:R0:W-:Y:S04]  /*1a760*/  @!P6 STG.E.U8 desc[UR24][R106.64+0x50], R8 ;  /* 0x000050086a00e986 */ /* 0x0001e8000c101118 */
[----:B------:R-:W-:-:S04]  /*1a770*/  @!P5 IADD3 R150, P3, P4, R3, R24, R2 ;  /* 0x000000180396d210 */ /* 0x000fc80007c7e002 */
[----:B------:R-:W-:Y:S02]  /*1a780*/  @!P5 IADD3.X R157, R4, R32, R6, P3, P4 ;  /* 0x00000020049dd210 */ /* 0x000fe40001fe8406 */
[C---:B------:R-:W-:Y:S01]  /*1a790*/  ISETP.LT.OR P5, PT, R33.reuse, 0x1a, !P0 ;  /* 0x0000001a2100780c */ /* 0x040fe200047a1670 */
[----:B0-----:R-:W0:Y:S01]  /*1a7a0*/  @!P2 LDC.64 R8, c[0x0][0x5c0] ;  /* 0x00017000ff08ab82 */ /* 0x001e220000000a00 */
[----:B------:R-:W-:Y:S01]  /*1a7b0*/  @!P1 STG.E.U8 desc[UR24][R102.64+0x51], R15 ;  /* 0x0000510f66009986 */ /* 0x000fe2000c101118 */
[----:B------:R-:W-:Y:S02]  /*1a7c0*/  ISETP.LT.OR P1, PT, R33, 0x21, !P0 ;  /* 0x000000212100780c */ /* 0x000fe40004721670 */
[----:B------:R-:W-:Y:S02]  /*1a7d0*/  LOP3.LUT P6, RZ, R14, 0x2000000, RZ, 0xc0, !PT ;  /* 0x020000000eff7812 */ /* 0x000fe400078cc0ff */
[----:B------:R-:W-:-:S06]  /*1a7e0*/  LOP3.LUT R0, R0, 0xffdfffff, RZ, 0xc0, !PT ;  /* 0xffdfffff00007812 */ /* 0x000fcc00078ec0ff */
[----:B------:R-:W-:-:S04]  /*1a7f0*/  @!P5 IADD3 R154, P3, P4, R3, R24, R2 ;  /* 0x00000018039ad210 */ /* 0x000fc80007c7e002 */
[----:B------:R-:W-:Y:S02]  /*1a800*/  @!P5 IADD3.X R159, R4, R32, R6, P3, P4 ;  /* 0x00000020049fd210 */ /* 0x000fe40001fe8406 */
[----:B------:R-:W-:Y:S02]  /*1a810*/  @!P1 IADD3 R156, P3, P4, R3, R24, R2 ;  /* 0x00000018039c9210 */ /* 0x000fe40007c7e002 */
[----:B------:R-:W-:Y:S02]  /*1a820*/  @P6 LOP3.LUT R0, R0, 0x200000, RZ, 0xfc, !PT ;  /* 0x0020000000006812 */ /* 0x000fe400078efcff */
[----:B------:R-:W-:Y:S01]  /*1a830*/  LOP3.LUT P6, RZ, R25, 0x20, RZ, 0xc0, !PT ;  /* 0x0000002019ff7812 */ /* 0x000fe200078cc0ff */
[----:B------:R-:W-:Y:S01]  /*1a840*/  FMUL R10, R224, UR17 ;  /* 0x00000011e00a7c20 */ /* 0x000fe20008400000 */
[----:B------:R-:W-:Y:S01]  /*1a850*/  @!P1 IADD3.X R161, R4, R32, R6, P3, P4 ;  /* 0x0000002004a19210 */ /* 0x000fe20001fe8406 */
[----:B------:R-:W2:Y:S01]  /*1a860*/  LDL.LU R224, [R1+0x148] ;  /* 0x0001480001e07983 */ /* 0x000ea20000300800 */
        /* <DEDUP_REMOVED lines=15> */
[C---:B------:R-:W-:Y:S02]  /*1a960*/  ISETP.LT.OR P5, PT, R33.reuse, 0x22, !P0 ;  /* 0x000000222100780c */ /* 0x040fe400047a1670 */
[----:B------:R-:W-:-:S11]  /*1a970*/  ISETP.LT.OR P6, PT, R33, 0x2a, !P0 ;  /* 0x0000002a2100780c */ /* 0x000fd600047c1670 */
[----:B------:R-:W-:-:S04]  /*1a980*/  @!P5 IADD3 R155, P3, P4, R3, R24, R2 ;  /* 0x00000018039bd210 */ /* 0x000fc80007c7e002 */
[----:B------:R-:W-:Y:S02]  /*1a990*/  @!P5 IADD3.X R160, R4, R32, R6, P3, P4 ;  /* 0x0000002004a0d210 */ /* 0x000fe40001fe8406 */
[----:B------:R-:W-:-:S13]  /*1a9a0*/  ISETP.LT.OR P5, PT, R33, 0x29, !P0 ;  /* 0x000000292100780c */ /* 0x000fda00047a1670 */
[----:B------:R-:W-:-:S04]  /*1a9b0*/  @!P5 IADD3 R153, P3, P4, R3, R24, R2 ;  /* 0x000000180399d210 */ /* 0x000fc80007c7e002 */
[----:B------:R-:W-:Y:S02]  /*1a9c0*/  @!P5 IADD3.X R158, R4, R32, R6, P3, P4 ;  /* 0x00000020049ed210 */ /* 0x000fe40001fe8406 */
[----:B------:R-:W-:-:S04]  /*1a9d0*/  @!P6 IADD3 R143, P2, P3, R3, R24, R2 ;  /* 0x00000018038fe210 */ /* 0x000fc80007b5e002 */
[----:B------:R-:W-:Y:S02]  /*1a9e0*/  @!P6 IADD3.X R126, R4, R32, R6, P2, P3 ;  /* 0x00000020047ee210 */ /* 0x000fe400017e6406 */
[----:B------:R-:W-:Y:S02]  /*1a9f0*/  ISETP.LT.OR P6, PT, R33, 0x31, !P0 ;  /* 0x000000312100780c */ /* 0x000fe400047c1670 */
[----:B------:R-:W-:-:S11]  /*1aa00*/  LOP3.LUT P4, RZ, R25, 0x40, RZ, 0xc0, !PT ;  /* 0x0000004019ff7812 */ /* 0x000fd6000788c0ff */
[----:B------:R-:W-:-:S04]  /*1aa10*/  @!P6 IADD3 R124, P2, P3, R3, R24, R2 ;  /* 0x00000018037ce210 */ /* 0x000fc80007b5e002 */
[----:B------:R-:W-:Y:S02]  /*1aa20*/  @!P6 IADD3.X R119, R4, R32, R6, P2, P3 ;  /* 0x000000200477e210 */ /* 0x000fe400017e6406 */
[----:B------:R-:W-:Y:S02]  /*1aa30*/  LOP3.LUT P6, RZ, R0, 0x200000, RZ, 0xc0, !PT ;  /* 0x0020000000ff7812 */ /* 0x000fe400078cc0ff */
[----:B------:R-:W-:Y:S02]  /*1aa40*/  LOP3.LUT P1, RZ, R14, 0x800000, RZ, 0xc0, !PT ;  /* 0x008000000eff7812 */ /* 0x000fe4000782c0ff */
[----:B------:R-:W-:Y:S02]  /*1aa50*/  F2FP.SATFINITE.E4M3.F32.PACK_AB_MERGE_C R8, RZ, R8, RZ ;  /* 0x00000008ff08723e */ /* 0x000fe400048070ff */
[----:B------:R-:W-:-:S07]  /*1aa60*/  F2FP.SATFINITE.E4M3.F32.PACK_AB_MERGE_C R15, RZ, R9, RZ ;  /* 0x00000009ff0f723e */ /* 0x000fce00048070ff */
[----:B------:R0:W-:Y:S01]  /*1aa70*/  @!P6 STG.E.U8 desc[UR24][R104.64+0x58], R8 ;  /* 0x000058086800e986 */ /* 0x0001e2000c101118 */
[----:B------:R-:W-:-:S03]  /*1aa80*/  ISETP.LT.OR P6, PT, R33, 0x32, !P0 ;  /* 0x000000322100780c */ /* 0x000fc600047c1670 */
[----:B------:R-:W-:Y:S01]  /*1aa90*/  @!P1 STG.E.U8 desc[UR24][R96.64+0x59], R15 ;  /* 0x0000590f60009986 */ /* 0x000fe2000c101118 */
[----:B------:R-:W-:Y:S01]  /*1aaa0*/  ISETP.LT.OR P1, PT, R33, 0x39, !P0 ;  /* 0x000000392100780c */ /* 0x000fe20004721670 */
[----:B0-----:R-:W0:Y:S08]  /*1aab0*/  @!P4 LDC.64 R8, c[0x0][0x5c0] ;  /* 0x00017000ff08cb82 */ /* 0x001e300000000a00 */
[----:B------:R-:W-:-:S04]  /*1aac0*/  @!P6 IADD3 R118, P2, P3, R3, R24, R2 ;  /* 0x000000180376e210 */ /* 0x000fc80007b5e002 */
[C---:B------:R-:W-:Y:S02]  /*1aad0*/  @!P6 IADD3.X R117, R4.reuse, R32, R6, P2, P3 ;  /* 0x000000200475e210 */ /* 0x040fe400017e6406 */
[----:B------:R-:W-:Y:S02]  /*1aae0*/  @!P1 IADD3 R115, P3, P2, R3, R24, R2 ;  /* 0x0000001803739210 */ /* 0x000fe40007a7e002 */
[----:B------:R-:W-:Y:S02]  /*1aaf0*/  LOP3.LUT P5, RZ, R25, 0x2, RZ, 0xc0, !PT ;  /* 0x0000000219ff7812 */ /* 0x000fe400078ac0ff */
[----:B------:R-:W-:Y:S01]  /*1ab00*/  @!P1 IADD3.X R114, R4, R32, R6, P3, P2 ;  /* 0x0000002004729210 */ /* 0x000fe20001fe4406 */
[----:B------:R-:W-:Y:S02]  /*1ab10*/  FMUL R10, R224, UR17 ;  /* 0x00000011e00a7c20 */ /* 0x000fe40008400000 */
[----:B------:R-:W3:Y:S03]  /*1ab20*/  LDL.LU R224, [R1+0x158] ;  /* 0x0001580001e07983 */ /* 0x000ee60000300800 */
[----:B------:R-:W-:-:S02]  /*1ab30*/  F2FP.SATFINITE.E4M3.F32.PACK_AB_MERGE_C R10, RZ, R10, RZ ;  /* 0x0000000aff0a723e */ /* 0x000fc400048070ff */
[----:B0-----:R-:W-:-:S05]  /*1ab40*/  @!P4 IADD3 R8, P2, R122, R8, RZ ;  /* 0x000000087a08c210 */ /* 0x001fca0007f5e0ff */
[----:B------:R-:W-:-:S05]  /*1ab50*/  @!P4 IMAD.X R9, R125, 0x1, R9, P2 ;  /* 0x000000017d09c824 */ /* 0x000fca00010e0609 */
[----:B------:R0:W-:Y:S02]  /*1ab60*/  @!P4 STG.E.U8 desc[UR24][R8.64+0x58], R10 ;  /* 0x0000580a0800c986 */ /* 0x0001e4000c101118 */
[----:B0-----:R-:W0:Y:S01]  /*1ab70*/  @!P5 LDC.64 R8, c[0x0][0x5c0] ;  /* 0x00017000ff08db82 */ /* 0x001e220000000a00 */
[----:B----4-:R-:W-:-:S05]  /*1ab80*/  FMUL R15, R225, UR17 ;  /* 0x00000011e10f7c20 */ /* 0x010fca0008400000 */
[----:B------:R-:W-:Y:S02]  /*1ab90*/  F2FP.SATFINITE.E4M3.F32.PACK_AB_MERGE_C R97, RZ, R15, RZ ;  /* 0x0000000fff61723e */ /* 0x000fe400048070ff */
[----:B0-----:R-:W-:-:S05]  /*1aba0*/  @!P5 IADD3 R8, P4, R35, R8, RZ ;  /* 0x000000082308d210 */ /* 0x001fca0007f9e0ff */
[----:B------:R-:W-:-:S05]  /*1abb0*/  @!P5 IMAD.X R9, R123, 0x1, R9, P4 ;  /* 0x000000017b09d824 */ /* 0x000fca00020e0609 */
[----:B------:R2:W-:Y:S02]  /*1abc0*/  @!P5 STG.E.U8 desc[UR24][R8.64+0x59], R97 ;  /* 0x000059610800d986 */ /* 0x0005e4000c101118 */
[----:B--2---:R-:W-:Y:S02]  /*1abd0*/  FMUL R9, R227, UR17 ;  /* 0x00000011e3097c20 */ /* 0x004fe40008400000 */
[----:B------:R-:W2:Y:S01]  /*1abe0*/  LDL.LU R227, [R1+0x15c] ;  /* 0x00015c0001e37983 */ /* 0x000ea20000300800 */
[----:B---3--:R-:W-:-:S03]  /*1abf0*/  FMUL R8, R226, UR17 ;  /* 0x00000011e2087c20 */ /* 0x008fc60008400000 */
[----:B------:R-:W3:Y:S04]  /*1ac00*/  LDL.LU R225, [R1+0x160] ;  /* 0x0001600001e17983 */ /* 0x000ee80000300800 */
[----:B------:R-:W4:Y:S01]  /*1ac10*/  LDL.LU R226, [R1+0x164] ;  /* 0x0001640001e27983 */ /* 0x000f220000300800 */
[----:B------:R-:W-:Y:S02]  /*1ac20*/  LOP3.LUT P6, RZ, R14, 0x80000000, RZ, 0xc0, !PT ;  /* 0x800000000eff7812 */ /* 0x000fe400078cc0ff */
[----:B------:R-:W-:-:S11]  /*1ac30*/  LOP3.LUT R0, R0, 0xffefffff, RZ, 0xc0, !PT ;  /* 0xffefffff00007812 */ /* 0x000fd600078ec0ff */
[----:B------:R-:W-:Y:S02]  /*1ac40*/  @P6 LOP3.LUT R0, R0, 0x100000, RZ, 0xfc, !PT ;  /* 0x0010000000006812 */ /* 0x000fe400078efcff */
        /* <DEDUP_REMOVED lines=13> */
[----:B------:R-:W-:Y:S02]  /*1ad20*/  ISETP.LT.OR P5, PT, R33, 0x4a, !P0 ;  /* 0x0000004a2100780c */ /* 0x000fe400047a1670 */
[----:B------:R-:W-:Y:S02]  /*1ad30*/  LOP3.LUT P4, RZ, R25, 0x4, RZ, 0xc0, !PT ;  /* 0x0000000419ff7812 */ /* 0x000fe4000788c0ff */
[----:B------:R-:W-:Y:S02]  /*1ad40*/  F2FP.SATFINITE.E4M3.F32.PACK_AB_MERGE_C R8, RZ, R8, RZ ;  /* 0x00000008ff08723e */ /* 0x000fe400048070ff */
[----:B------:R-:W-:-:S03]  /*1ad50*/  LOP3.LUT P1, RZ, R14, 0x40000000, RZ, 0xc0, !PT ;  /* 0x400000000eff7812 */ /* 0x000fc6000782c0ff */
[----:B------:R0:W-:Y:S01]  /*1ad60*/  @!P6 STG.E.U8 desc[UR24][R94.64+0x60], R8 ;  /* 0x000060085e00e986 */ /* 0x0001e2000c101118 */
[----:B--2---:R-:W-:-:S03]  /*1ad70*/  FMUL R100, R227, UR17 ;  /* 0x00000011e3647c20 */ /* 0x004fc60008400000 */
[----:B------:R-:W2:Y:S01]  /*1ad80*/  LDL.LU R227, [R1+0x168] ;  /* 0x0001680001e37983 */ /* 0x000ea20000300800 */
[----:B0-----:R-:W-:Y:S02]  /*1ad90*/  @!P5 IADD3 R94, P3, P2, R3, R24, R2 ;  /* 0x00000018035ed210 */ /* 0x001fe40007a7e002 */
[----:B------:R-:W-:Y:S02]  /*1ada0*/  F2FP.SATFINITE.E4M3.F32.PACK_AB_MERGE_C R99, RZ, R9, RZ ;  /* 0x00000009ff63723e */ /* 0x000fe400048070ff */
[----:B------:R-:W-:Y:S01]  /*1adb0*/  @!P5 IADD3.X R95, R4, R32, R6, P3, P2 ;  /* 0x00000020045fd210 */ /* 0x000fe20001fe4406 */
[----:B------:R-:W0:Y:S01]  /*1adc0*/  @!P4 LDC.64 R8, c[0x0][0x5c0] ;  /* 0x00017000ff08cb82 */ /* 0x000e220000000a00 */
[C---:B------:R-:W-:Y:S01]  /*1add0*/  LOP3.LUT P5, RZ, R0.reuse, 0x80, RZ, 0xc0, !PT ;  /* 0x0000008000ff7812 */ /* 0x040fe200078ac0ff */
[----:B------:R1:W-:Y:S01]  /*1ade0*/  @!P1 STG.E.U8 desc[UR24][R90.64+0x61], R99 ;  /* 0x000061635a009986 */ /* 0x0003e2000c101118 */
[----:B------:R-:W-:Y:S02]  /*1adf0*/  ISETP.LT.OR P1, PT, R33, 0x51, !P0 ;  /* 0x000000512100780c */ /* 0x000fe40004721670 */
[----:B------:R-:W-:-:S09]  /*1ae00*/  LOP3.LUT R0, R0, 0xfff7ffff, RZ, 0xc0, !PT ;  /* 0xfff7ffff00007812 */ /* 0x000fd200078ec0ff */
[----:B------:R-:W-:Y:S02]  /*1ae10*/  @P5 LOP3.LUT R0, R0, 0x80000, RZ, 0xfc, !PT ;  /* 0x0008000000005812 */ /* 0x000fe400078efcff */
[----:B-1----:R-:W-:Y:S02]  /*1ae20*/  @!P1 IADD3 R90, P3, P2, R3, R24, R2 ;  /* 0x00000018035a9210 */ /* 0x002fe40007a7e002 */
[----:B------:R-:W-:Y:S02]  /*1ae30*/  LOP3.LUT R0, R0, 0xfffdffff, RZ, 0xc0, !PT ;  /* 0xfffdffff00007812 */ /* 0x000fe400078ec0ff */
[----:B------:R-:W-:Y:S02]  /*1ae40*/  @!P1 IADD3.X R91, R4, R32, R6, P3, P2 ;  /* 0x00000020045b9210 */ /* 0x000fe40001fe4406 */
[----:B------:R-:W-:Y:S02]  /*1ae50*/  @P1 LOP3.LUT R0, R0, 0x20000, RZ, 0xfc, !PT ;  /* 0x0002000000001812 */ /* 0x000fe400078efcff */
[----:B------:R-:W-:Y:S01]  /*1ae60*/  LOP3.LUT P1, RZ, R25, 0x4000000, RZ, 0xc0, !PT ;  /* 0x0400000019ff7812 */ /* 0x000fe2000782c0ff */
[----:B------:R-:W-:Y:S01]  /*1ae70*/  FMUL R98, R224, UR17 ;  /* 0x00000011e0627c20 */ /* 0x000fe20008400000 */
[----:B0-----:R-:W-:-:S04]  /*1ae80*/  @!P4 IADD3 R8, P2, R11, R8, RZ ;  /* 0x000000080b08c210 */ /* 0x001fc80007f5e0ff */
[----:B------:R-:W-:Y:S01]  /*1ae90*/  F2FP.SATFINITE.E4M3.F32.PACK_AB_MERGE_C R98, RZ, R98, RZ ;  /* 0x00000062ff62723e */ /* 0x000fe200048070ff */
[----:B------:R-:W-:-:S05]  /*1aea0*/  @!P4 IMAD.X R9, R116, 0x1, R9, P2 ;  /* 0x000000017409c824 */ /* 0x000fca00010e0609 */
[----:B------:R0:W-:Y:S02]  /*1aeb0*/  @!P4 STG.E.U8 desc[UR24][R8.64+0x60], R98 ;  /* 0x000060620800c986 */ /* 0x0001e4000c101118 */
[----:B0-----:R-:W0:Y:S01]  /*1aec0*/  @!P1 LDC.64 R8, c[0x0][0x5c0] ;  /* 0x00017000ff089b82 */ /* 0x001e220000000a00 */
[----:B------:R-:W-:Y:S02]  /*1aed0*/  F2FP.SATFINITE.E4M3.F32.PACK_AB_MERGE_C R105, RZ, R100, RZ ;  /* 0x00000064ff69723e */ /* 0x000fe400048070ff */
[----:B0-----:R-:W-:-:S05]  /*1aee0*/  @!P1 IADD3 R8, P4, R127, R8, RZ ;  /* 0x000000087f089210 */ /* 0x001fca0007f9e0ff */
[----:B------:R-:W-:-:S05]  /*1aef0*/  @!P1 IMAD.X R9, R128, 0x1, R9, P4 ;  /* 0x0000000180099824 */ /* 0x000fca00020e0609 */
[----:B------:R4:W-:Y:S02]  /*1af00*/  @!P1 STG.E.U8 desc[UR24][R8.64+0x61], R105 ;  /* 0x0000616908009986 */ /* 0x0009e4000c101118 */
[----:B----4-:R-:W-:Y:S02]  /*1af10*/  FMUL R9, R226, UR17 ;  /* 0x00000011e2097c20 */ /* 0x010fe40008400000 */
[----:B------:R-:W4:Y:S04]  /*1af20*/  LDL.LU R226, [R1+0x16c] ;  /* 0x00016c0001e27983 */ /* 0x000f280000300800 */
[----:B------:R-:W4:Y:S01]  /*1af30*/  LDL.LU R223, [R1+0x170] ;  /* 0x0001700001df7983 */ /* 0x000f220000300800 */
[C---:B------:R-:W-:Y:S02]  /*1af40*/  ISETP.LT.OR P6, PT, R33.reuse, 0x52, !P0 ;  /* 0x000000522100780c */ /* 0x040fe400047c1670 */
[----:B------:R-:W-:-:S02]  /*1af50*/  ISETP.LT.OR P5, PT, R33, 0x59, !P0 ;  /* 0x000000592100780c */ /* 0x000fc400047a1670 */
[----:B------:R-:W-:-:S09]  /*1af60*/  ISETP.LT.OR P1, PT, R33, 0x5a, !P0 ;  /* 0x0000005a2100780c */ /* 0x000fd20004721670 */
[----:B------:R-:W-:-:S04]  /*1af70*/  @!P6 IADD3 R11, P3, P2, R3, R24, R2 ;  /* 0x00000018030be210 */ /* 0x000fc80007a7e002 */
[----:B------:R-:W-:Y:S02]  /*1af80*/  @!P6 IADD3.X R97, R4, R32, R6, P3, P2 ;  /* 0x000000200461e210 */ /* 0x000fe40001fe4406 */
[----:B------:R-:W-:-:S04]  /*1af90*/  @!P5 IADD3 R98, P3, P2, R3, R24, R2 ;  /* 0x000000180362d210 */ /* 0x000fc80007a7e002 */
[C---:B------:R-:W-:Y:S02]  /*1afa0*/  @!P5 IADD3.X R99, R4.reuse, R32, R6, P3, P2 ;  /* 0x000000200463d210 */ /* 0x040fe40001fe4406 */
[----:B------:R-:W-:Y:S01]  /*1afb0*/  @!P1 IADD3 R102, P3, P2, R3, R24, R2 ;  /* 0x0000001803669210 */ /* 0x000fe20007a7e002 */
[----:B--2---:R-:W-:Y:S02]  /*1afc0*/  FMUL R106, R227, UR17 ;  /* 0x00000011e36a7c20 */ /* 0x004fe40008400000 */
[----:B------:R-:W2:Y:S01]  /*1afd0*/  LDL.LU R227, [R1+0x174] ;  /* 0x0001740001e37983 */ /* 0x000ea20000300800 */
[----:B------:R-:W-:Y:S02]  /*1afe0*/  @!P1 IADD3.X R103, R4, R32, R6, P3, P2 ;  /* 0x0000002004679210 */ /* 0x000fe40001fe4406 */
[----:B------:R-:W-:Y:S01]  /*1aff0*/  ISETP.LT.OR P1, PT, R33, 0x61, !P0 ;  /* 0x000000612100780c */ /* 0x000fe20004721670 */
[----:B---3--:R-:W-:Y:S01]  /*1b000*/  FMUL R8, R225, UR17 ;  /* 0x00000011e1087c20 */ /* 0x008fe20008400000 */
[----:B------:R-:W-:Y:S01]  /*1b010*/  LOP3.LUT P5, RZ, R0, 0x80000, RZ, 0xc0, !PT ;  /* 0x0008000000ff7812 */ /* 0x000fe200078ac0ff */
[----:B------:R-:W3:Y:S10]  /*1b020*/  LDL.LU R224, [R1+0x178] ;  /* 0x0001780001e07983 */ /* 0x000ef40000300800 */
[----:B------:R-:W-:Y:S01]  /*1b030*/  @!P1 IADD3 R100, P3, P2, R3, R24, R2 ;  /* 0x0000001803649210 */ /* 0x000fe20007a7e002 */
[----:B------:R-:W3:Y:S03]  /*1b040*/  LDL.LU R225, [R1+0x17c] ;  /* 0x00017c0001e17983 */ /* 0x000ee60000300800 */
[----:B------:R-:W-:Y:S01]  /*1b050*/  @!P1 IADD3.X R101, R4, R32, R6, P3, P2 ;  /* 0x0000002004659210 */ /* 0x000fe20001fe4406 */
[----:B------:R-:W3:Y:S01]  /*1b060*/  LDL.LU R222, [R1+0x180] ;  /* 0x0001800001de7983 */ /* 0x000ee20000300800 */
[----:B------:R-:W-:-:S02]  /*1b070*/  ISETP.LT.OR P2, PT, R33, 0x62, !P0 ;  /* 0x000000622100780c */ /* 0x000fc40004741670 */
[----:B------:R-:W-:Y:S02]  /*1b080*/  F2FP.SATFINITE.E4M3.F32.PACK_AB_MERGE_C R8, RZ, R8, RZ ;  /* 0x00000008ff08723e */ /* 0x000fe400048070ff */
[C---:B------:R-:W-:Y:S02]  /*1b090*/  LOP3.LUT P6, RZ, R0.reuse, 0x20, RZ, 0xc0, !PT ;  /* 0x0000002000ff7812 */ /* 0x040fe400078cc0ff */
[----:B------:R-:W-:Y:S01]  /*1b0a0*/  LOP3.LUT R0, R0, 0xffffbfff, RZ, 0xc0, !PT ;  /* 0xffffbfff00007812 */ /* 0x000fe200078ec0ff */
[----:B------:R0:W-:Y:S06]  /*1b0b0*/  @!P5 STG.E.U8 desc[UR24][R92.64+0x68], R8 ;  /* 0x000068085c00d986 */ /* 0x0001ec000c101118 */
[----:B------:R-:W-:-:S02]  /*1b0c0*/  @P2 LOP3.LUT R0, R0, 0x4000, RZ, 0xfc, !PT ;  /* 0x0000400000002812 */ /* 0x000fc400078efcff */
[----:B0-----:R-:W-:-:S04]  /*1b0d0*/  @!P2 IADD3 R92, P4, P3, R3, R24, R2 ;  /* 0x00000018035ca210 */ /* 0x001fc80007b9e002 */
[----:B------:R-:W-:Y:S02]  /*1b0e0*/  @!P2 IADD3.X R93, R4, R32, R6, P4, P3 ;  /* 0x00000020045da210 */ /* 0x000fe400027e6406 */
[----:B------:R-:W-:Y:S02]  /*1b0f0*/  LOP3.LUT P2, RZ, R25, 0x80000000, RZ, 0xc0, !PT ;  /* 0x8000000019ff7812 */ /* 0x000fe4000784c0ff */
[----:B------:R-:W-:Y:S02]  /*1b100*/  F2FP.SATFINITE.E4M3.F32.PACK_AB_MERGE_C R107, RZ, R9, RZ ;  /* 0x00000009ff6b723e */ /* 0x000fe400048070ff */
[----:B------:R-:W-:-:S09]  /*1b110*/  ISETP.LT.OR P3, PT, R33, 0x69, !P0 ;  /* 0x000000692100780c */ /* 0x000fd20004761670 */
[----:B------:R-:W0:Y:S01]  /*1b120*/  @!P2 LDC.64 R8, c[0x0][0x5c0] ;  /* 0x00017000ff08ab82 */ /* 0x000e220000000a00 */
[----:B------:R1:W-:Y:S01]  /*1b130*/  @!P6 STG.E.U8 desc[UR24][R88.64+0x69], R107 ;  /* 0x0000696b5800e986 */ /* 0x0003e2000c101118 */
[----:B------:R-:W-:Y:S02]  /*1b140*/  LOP3.LUT P1, RZ, R25, 0x40000000, RZ, 0xc0, !PT ;  /* 0x4000000019ff7812 */ /* 0x000fe4000782c0ff */
[----:B------:R-:W-:Y:S02]  /*1b150*/  LOP3.LUT R0, R0, 0xffffefff, RZ, 0xc0, !PT ;  /* 0xffffefff00007812 */ /* 0x000fe400078ec0ff */
[----:B-1----:R-:W-:-:S04]  /*1b160*/  @!P3 IADD3 R88, P5, P4, R3, R24, R2 ;  /* 0x000000180358b210 */ /* 0x002fc80007cbe002 */
[----:B------:R-:W-:Y:S02]  /*1b170*/  @!P3 IADD3.X R89, R4, R32, R6, P5, P4 ;  /* 0x000000200459b210 */ /* 0x000fe40002fe8406 */
[----:B------:R-:W-:Y:S02]  /*1b180*/  F2FP.SATFINITE.E4M3.F32.PACK_AB_MERGE_C R106, RZ, R106, RZ ;  /* 0x0000006aff6a723e */ /* 0x000fe400048070ff */
[----:B0-----:R-:W-:Y:S02]  /*1b190*/  @!P2 IADD3 R8, P4, R120, R8, RZ ;  /* 0x000000087808a210 */ /* 0x001fe40007f9e0ff */
[----:B------:R-:W-:-:S03]  /*1b1a0*/  @P3 LOP3.LUT R0, R0, 0x1000, RZ, 0xfc, !PT ;  /* 0x0000100000003812 */ /* 0x000fc600078efcff */
[----:B------:R-:W-:Y:S01]  /*1b1b0*/  @!P2 IMAD.X R9, R121, 0x1, R9, P4 ;  /* 0x000000017909a824 */ /* 0x000fe200020e0609 */
[----:B------:R-:W-:Y:S02]  /*1b1c0*/  ISETP.LT.OR P4, PT, R33, 0x6a, !P0 ;  /* 0x0000006a2100780c */ /* 0x000fe40004781670 */
[C---:B------:R-:W-:Y:S02]  /*1b1d0*/  LOP3.LUT P3, RZ, R0.reuse, 0x200, RZ, 0xc0, !PT ;  /* 0x0000020000ff7812 */ /* 0x040fe4000786c0ff */
[----:B------:R0:W-:Y:S01]  /*1b1e0*/  @!P2 STG.E.U8 desc[UR24][R8.64+0x68], R106 ;  /* 0x0000686a0800a986 */ /* 0x0001e2000c101118 */
[----:B------:R-:W-:Y:S01]  /*1b1f0*/  LOP3.LUT R0, R0, 0xfffbffff, RZ, 0xc0, !PT ;  /* 0xfffbffff00007812 */ /* 0x000fe200078ec0ff */
[----:B0-----:R-:W0:Y:S07]  /*1b200*/  @!P1 LDC.64 R8, c[0x0][0x5c0] ;  /* 0x00017000ff089b82 */ /* 0x001e2e0000000a00 */
[----:B------:R-:W-:-:S02]  /*1b210*/  @!P4 IADD3 R104, P6, P5, R3, R24, R2 ;  /* 0x000000180368c210 */ /* 0x000fc40007dde002 */
[----:B------:R-:W-:Y:S02]  /*1b220*/  @P3 LOP3.LUT R0, R0, 0x40000, RZ, 0xfc, !PT ;  /* 0x0004000000003812 */ /* 0x000fe400078efcff */
[----:B------:R-:W-:Y:S02]  /*1b230*/  @!P4 IADD3.X R105, R4, R32, R6, P6, P5 ;  /* 0x000000200469c210 */ /* 0x000fe400037ea406 */
[----:B------:R-:W-:Y:S02]  /*1b240*/  ISETP.LT.OR P5, PT, R33, 0x71, !P0 ;  /* 0x000000712100780c */ /* 0x000fe400047a1670 */
[----:B------:R-:W-:-:S04]  /*1b250*/  LOP3.LUT R0, R0, 0xffff7fff, RZ, 0xc0, !PT ;  /* 0xffff7fff00007812 */ /* 0x000fc800078ec0ff */
[----:B------:R-:W-:Y:S01]  /*1b260*/  @P4 LOP3.LUT R0, R0, 0x8000, RZ, 0xfc, !PT ;  /* 0x0000800000004812 */ /* 0x000fe200078efcff */
[----:B----4-:R-:W-:Y:S02]  /*1b270*/  FMUL R108, R226, UR17 ;  /* 0x00000011e26c7c20 */ /* 0x010fe40008400000 */
[----:B------:R-:W4:Y:S01]  /*1b280*/  LDL.LU R226, [R1+0x184] ;  /* 0x0001840001e27983 */ /* 0x000f220000300800 */
[----:B------:R-:W-:-:S03]  /*1b290*/  LOP3.LUT R0, R0, 0xfffeffff, RZ, 0xc0, !PT ;  /* 0xfffeffff00007812 */ /* 0x000fc600078ec0ff */
[----:B------:R-:W-:Y:S02]  /*1b2a0*/  @!P5 IADD3 R107, P3, P6, R3, R24, R2 ;  /* 0x00000018036bd210 */ /* 0x000fe40007e7e002 */
[----:B0-----:R-:W-:Y:S02]  /*1b2b0*/  @!P1 IADD3 R8, P2, R129, R8, RZ ;  /* 0x0000000881089210 */ /* 0x001fe40007f5e0ff */
[----:B------:R-:W-:Y:S02]  /*1b2c0*/  @P5 LOP3.LUT R0, R0, 0x10000, RZ, 0xfc, !PT ;  /* 0x0001000000005812 */ /* 0x000fe400078efcff */
[----:B------:R-:W-:Y:S01]  /*1b2d0*/  F2FP.SATFINITE.E4M3.F32.PACK_AB_MERGE_C R121, RZ, R108, RZ ;  /* 0x0000006cff79723e */ /* 0x000fe200048070ff */
[----:B------:R-:W-:Y:S01]  /*1b2e0*/  @!P1 IMAD.X R9, R134, 0x1, R9, P2 ;  /* 0x0000000186099824 */ /* 0x000fe200010e0609 */
[----:B------:R-:W-:Y:S02]  /*1b2f0*/  @!P5 IADD3.X R106, R4, R32, R6, P3, P6 ;  /* 0x00000020046ad210 */ /* 0x000fe40001fec406 */
[----:B------:R-:W-:-:S02]  /*1b300*/  LOP3.LUT P5, RZ, R0, 0x400, RZ, 0xc0, !PT ;  /* 0x0000040000ff7812 */ /* 0x000fc400078ac0ff */
[----:B------:R0:W-:Y:S01]  /*1b310*/  @!P1 STG.E.U8 desc[UR24][R8.64+0x69], R121 ;  /* 0x0000697908009986 */ /* 0x0001e2000c101118 */
[----:B------:R-:W-:Y:S01]  /*1b320*/  LOP3.LUT P1, RZ, R0, 0x40, RZ, 0xc0, !PT ;  /* 0x0000004000ff7812 */ /* 0x000fe2000782c0ff */
[----:B0-----:R-:W-:-:S05]  /*1b330*/  FMUL R8, R223, UR17 ;  /* 0x00000011df087c20 */ /* 0x001fca0008400000 */
[----:B------:R-:W-:Y:S02]  /*1b340*/  F2FP.SATFINITE.E4M3.F32.PACK_AB_MERGE_C R8, RZ, R8, RZ ;  /* 0x00000008ff08723e */ /* 0x000fe400048070ff */
[----:B------:R-:W-:Y:S02]  /*1b350*/  P2R R116, PR, RZ, 0x2 ;  /* 0x00000002ff747803 */ /* 0x000fe40000000000 */
[C---:B------:R-:W-:Y:S01]  /*1b360*/  LOP3.LUT P4, RZ, R25.reuse, 0x20000000, RZ, 0xc0, !PT ;  /* 0x2000000019ff7812 */ /* 0x040fe2000788c0ff */
[----:B------:R0:W-:Y:S01]  /*1b370*/  @!P5 STG.E.U8 desc[UR24][R86.64+0x70], R8 ;  /* 0x000070085600d986 */ /* 0x0001e2000c101118 */
[C---:B------:R-:W-:Y:S02]  /*1b380*/  LOP3.LUT P1, RZ, R25.reuse, 0x10000000, RZ, 0xc0, !PT ;  /* 0x1000000019ff7812 */ /* 0x040fe4000782c0ff */
[C---:B------:R-:W-:Y:S02]  /*1b390*/  LOP3.LUT P2, RZ, R25.reuse, 0x8000000, RZ, 0xc0, !PT ;  /* 0x0800000019ff7812 */ /* 0x040fe4000784c0ff */
[----:B------:R-:W-:-:S02]  /*1b3a0*/  LOP3.LUT P5, RZ, R25, 0x2000000, RZ, 0xc0, !PT ;  /* 0x0200000019ff7812 */ /* 0x000fc400078ac0ff */
[----:B------:R-:W-:-:S05]  /*1b3b0*/  ISETP.LT.OR P6, PT, R33, 0x72, !P0 ;  /* 0x000000722100780c */ /* 0x000fca00047c1670 */
[----:B0-----:R-:W0:Y:S01]  /*1b3c0*/  @!P4 LDC.64 R8, c[0x0][0x5c0] ;  /* 0x00017000ff08cb82 */ /* 0x001e220000000a00 */
[----:B--2---:R-:W-:Y:S02]  /*1b3d0*/  FMUL R25, R227, UR17 ;  /* 0x00000011e3197c20 */ /* 0x004fe40008400000 */
[----:B------:R-:W2:Y:S03]  /*1b3e0*/  LDL.LU R227, [R1+0x188] ;  /* 0x0001880001e37983 */ /* 0x000ea60000300800 */
[----:B------:R-:W-:Y:S01]  /*1b3f0*/  F2FP.SATFINITE.E4M3.F32.PACK_AB_MERGE_C R123, RZ, R25, RZ ;  /* 0x00000019ff7b723e */ /* 0x000fe200048070ff */
[----:B---3--:R-:W-:Y:S02]  /*1b400*/  FMUL R25, R224, UR17 ;  /* 0x00000011e0197c20 */ /* 0x008fe40008400000 */
[----:B------:R-:W3:Y:S01]  /*1b410*/  LDL.LU R224, [R1+0x18c] ;  /* 0x00018c0001e07983 */ /* 0x000ee20000300800 */
[----:B------:R-:W-:-:S02]  /*1b420*/  P2R R120, PR, RZ, 0x4 ;  /* 0x00000004ff787803 */ /* 0x000fc40000000000 */
[----:B------:R-:W-:Y:S01]  /*1b430*/  @!P6 IADD3 R109, P2, P3, R3, R24, R2 ;  /* 0x00000018036de210 */ /* 0x000fe20007b5e002 */
[----:B------:R-:W3:Y:S03]  /*1b440*/  LDL.LU R223, [R1+0x190] ;  /* 0x0001900001df7983 */ /* 0x000ee60000300800 */
[----:B------:R-:W-:Y:S02]  /*1b450*/  @!P6 IADD3.X R108, R4, R32, R6, P2, P3 ;  /* 0x00000020046ce210 */ /* 0x000fe400017e6406 */
[----:B------:R-:W-:Y:S02]  /*1b460*/  LOP3.LUT P3, RZ, R0, 0x40000, RZ, 0xc0, !PT ;  /* 0x0004000000ff7812 */ /* 0x000fe4000786c0ff */
[----:B------:R-:W-:Y:S01]  /*1b470*/  F2FP.SATFINITE.E4M3.F32.PACK_AB_MERGE_C R121, RZ, R25, RZ ;  /* 0x00000019ff79723e */ /* 0x000fe200048070ff */
[----:B------:R-:W-:Y:S02]  /*1b480*/  FMUL R25, R225, UR17 ;  /* 0x00000011e1197c20 */ /* 0x000fe40008400000 */
[----:B------:R-:W3:Y:S08]  /*1b490*/  LDL.LU R225, [R1+0x194] ;  /* 0x0001940001e17983 */ /* 0x000ef00000300800 */
[----:B------:R1:W-:Y:S01]  /*1b4a0*/  @!P3 STG.E.U8 desc[UR24][R82.64+0x71], R123 ;  /* 0x0000717b5200b986 */ /* 0x0003e2000c101118 */
[----:B0-----:R-:W-:-:S02]  /*1b4b0*/  @!P4 IADD3 R8, P2, R133, R8, RZ ;  /* 0x000000088508c210 */ /* 0x001fc40007f5e0ff */
[----:B-1----:R-:W-:Y:S01]  /*1b4c0*/  F2FP.SATFINITE.E4M3.F32.PACK_AB_MERGE_C R83, RZ, R25, RZ ;  /* 0x00000019ff53723e */ /* 0x002fe200048070ff */
[----:B------:R-:W-:-:S05]  /*1b4d0*/  FMUL R25, R222, UR17 ;  /* 0x00000011de197c20 */ /* 0x000fca0008400000 */
[----:B------:R-:W-:Y:S01]  /*1b4e0*/  F2FP.SATFINITE.E4M3.F32.PACK_AB_MERGE_C R87, RZ, R25, RZ ;  /* 0x00000019ff57723e */ /* 0x000fe200048070ff */
[----:B------:R-:W-:-:S05]  /*1b4f0*/  @!P4 IMAD.X R9, R138, 0x1, R9, P2 ;  /* 0x000000018a09c824 */ /* 0x000fca00010e0609 */
[----:B------:R0:W-:Y:S02]  /*1b500*/  @!P4 STG.E.U8 desc[UR24][R8.64+0x70], R121 ;  /* 0x000070790800c986 */ /* 0x0001e4000c101118 */
[----:B0-----:R-:W0:Y:S01]  /*1b510*/  @!P1 LDC.64 R8, c[0x0][0x5c0] ;  /* 0x00017000ff089b82 */ /* 0x001e220000000a00 */
[----:B----4-:R-:W-:Y:S02]  /*1b520*/  FMUL R25, R226, UR17 ;  /* 0x00000011e2197c20 */ /* 0x010fe40008400000 */
[----:B------:R-:W4:Y:S03]  /*1b530*/  LDL.LU R226, [R1+0x198] ;  /* 0x0001980001e27983 */ /* 0x000f260000300800 */
[----:B------:R-:W-:Y:S01]  /*1b540*/  F2FP.SATFINITE.E4M3.F32.PACK_AB_MERGE_C R121, RZ, R25, RZ ;  /* 0x00000019ff79723e */ /* 0x000fe200048070ff */
[----:B--2---:R-:W-:Y:S02]  /*1b550*/  FMUL R25, R227, UR17 ;  /* 0x00000011e3197c20 */ /* 0x004fe40008400000 */
[----:B------:R-:W2:Y:S01]  /*1b560*/  LDL.LU R227, [R1+0x19c] ;  /* 0x00019c0001e37983 */ /* 0x000ea20000300800 */
[----:B0-----:R-:W-:-:S03]  /*1b570*/  @!P1 IADD3 R8, P2, R131, R8, RZ ;  /* 0x0000000883089210 */ /* 0x001fc60007f5e0ff */
[----:B------:R-:W2:Y:S02]  /*1b580*/  LDL.LU R222, [R1+0x1a0] ;  /* 0x0001a00001de7983 */ /* 0x000ea40000300800 */
[----:B------:R-:W-:Y:S01]  /*1b590*/  @!P1 IMAD.X R9, R136, 0x1, R9, P2 ;  /* 0x0000000188099824 */ /* 0x000fe200010e0609 */
[----:B------:R-:W-:-:S04]  /*1b5a0*/  ISETP.NE.AND P2, PT, R120, RZ, PT ;  /* 0x000000ff7800720c */ /* 0x000fc80003f45270 */
[----:B------:R0:W-:Y:S01]  /*1b5b0*/  @!P1 STG.E.U8 desc[UR24][R8.64+0x71], R83 ;  /* 0x0000715308009986 */ /* 0x0001e2000c101118 */
[----:B------:R-:W-:Y:S02]  /*1b5c0*/  P2R R110, PR, RZ, 0x40 ;  /* 0x00000040ff6e7803 */ /* 0x000fe40000000000 */
[----:B------:R-:W-:-:S06]  /*1b5d0*/  LOP3.LUT P6, RZ, R0, 0x100, RZ, 0xc0, !PT ;  /* 0x0000010000ff7812 */ /* 0x000fcc00078cc0ff */
[----:B0-----:R-:W0:Y:S01]  /*1b5e0*/  @!P2 LDC.64 R8, c[0x0][0x5c0] ;  /* 0x00017000ff08ab82 */ /* 0x001e220000000a00 */
[----:B------:R-:W-:Y:S01]  /*1b5f0*/  F2FP.SATFINITE.E4M3.F32.PACK_AB_MERGE_C R83, RZ, R25, RZ ;  /* 0x00000019ff53723e */ /* 0x000fe200048070ff */
[----:B---3--:R-:W-:Y:S02]  /*1b600*/  FMUL R25, R224, UR17 ;  /* 0x00000011e0197c20 */ /* 0x008fe40008400000 */
[----:B------:R-:W3:Y:S01]  /*1b610*/  LDL.LU R224, [R1+0x1a4] ;  /* 0x0001a40001e07983 */ /* 0x000ee20000300800 */
[----:B------:R-:W-:-:S03]  /*1b620*/  ISETP.NE.AND P1, PT, R116, RZ, PT ;  /* 0x000000ff7400720c */ /* 0x000fc60003f25270 */
[----:B------:R-:W-:Y:S10]  /*1b630*/  @!P6 STG.E.U8 desc[UR24][R84.64+0x78], R87 ;  /* 0x000078575400e986 */ /* 0x000ff4000c101118 */
[----:B------:R1:W-:Y:S01]  /*1b640*/  @!P1 STG.E.U8 desc[UR24][R80.64+0x79], R121 ;  /* 0x0000797950009986 */ /* 0x0003e2000c101118 */
[----:B0-----:R-:W-:-:S05]  /*1b650*/  @!P2 IADD3 R8, P1, R130, R8, RZ ;  /* 0x000000088208a210 */ /* 0x001fca0007f3e0ff */
[----:B------:R-:W-:-:S05]  /*1b660*/  @!P2 IMAD.X R9, R135, 0x1, R9, P1 ;  /* 0x000000018709a824 */ /* 0x000fca00008e0609 */
[----:B------:R0:W-:Y:S01]  /*1b670*/  @!P2 STG.E.U8 desc[UR24][R8.64+0x78], R83 ;  /* 0x000078530800a986 */ /* 0x0001e2000c101118 */
[----:B-1----:R-:W-:Y:S01]  /*1b680*/  F2FP.SATFINITE.E4M3.F32.PACK_AB_MERGE_C R81, RZ, R25, RZ ;  /* 0x00000019ff51723e */ /* 0x002fe200048070ff */
[----:B------:R-:W-:Y:S01]  /*1b690*/  FMUL R25, R223, UR17 ;  /* 0x00000011df197c20 */ /* 0x000fe20008400000 */
[----:B0-----:R-:W0:Y:S04]  /*1b6a0*/  @!P5 LDC.64 R8, c[0x0][0x5c0] ;  /* 0x00017000ff08db82 */ /* 0x001e280000000a00 */
[----:B------:R-:W-:Y:S01]  /*1b6b0*/  F2FP.SATFINITE.E4M3.F32.PACK_AB_MERGE_C R85, RZ, R25, RZ ;  /* 0x00000019ff55723e */ /* 0x000fe200048070ff */
[----:B------:R-:W-:Y:S02]  /*1b6c0*/  FMUL R25, R225, UR17 ;  /* 0x00000011e1197c20 */ /* 0x000fe40008400000 */
[----:B------:R-:W3:Y:S03]  /*1b6d0*/  LDL.LU R225, [R1+0x1a8] ;  /* 0x0001a80001e17983 */ /* 0x000ee60000300800 */
[----:B------:R-:W-:-:S02]  /*1b6e0*/  F2FP.SATFINITE.E4M3.F32.PACK_AB_MERGE_C R83, RZ, R25, RZ ;  /* 0x00000019ff53723e */ /* 0x000fc400048070ff */
[----:B0-----:R-:W-:-:S05]  /*1b6f0*/  @!P5 IADD3 R8, P6, R132, R8, RZ ;  /* 0x000000088408d210 */ /* 0x001fca0007fde0ff */
[----:B------:R-:W-:-:S05]  /*1b700*/  @!P5 IMAD.X R9, R137, 0x1, R9, P6 ;  /* 0x000000018909d824 */ /* 0x000fca00030e0609 */
[----:B------:R0:W-:Y:S01]  /*1b710*/  @!P5 STG.E.U8 desc[UR24][R8.64+0x79], R81 ;  /* 0x000079510800d986 */ /* 0x0001e2000c101118 */
[----:B----4-:R-:W-:-:S03]  /*1b720*/  FMUL R25, R226, UR17 ;  /* 0x00000011e2197c20 */ /* 0x010fc60008400000 */
[----:B------:R-:W4:Y:S04]  /*1b730*/  LDL.LU R226, [R1+0x1ac] ;  /* 0x0001ac0001e27983 */ /* 0x000f280000300800 */
[----:B------:R-:W4:Y:S01]  /*1b740*/  LDL.LU R223, [R1+0x1b0] ;  /* 0x0001b00001df7983 */ /* 0x000f220000300800 */
[----:B0-----:R-:W-:Y:S01]  /*1b750*/  F2FP.SATFINITE.E4M3.F32.PACK_AB_MERGE_C R81, RZ, R25, RZ ;  /* 0x00000019ff51723e */ /* 0x001fe200048070ff */
[----:B--2---:R-:W-:Y:S02]  /*1b760*/  FMUL R25, R227, UR17 ;  /* 0x00000011e3197c20 */ /* 0x004fe40008400000 */
[----:B------:R-:W2:Y:S01]  /*1b770*/  LDL.LU R227, [R1+0x1b4] ;  /* 0x0001b40001e37983 */ /* 0x000ea20000300800 */
[C---:B------:R-:W-:Y:S02]  /*1b780*/  LOP3.LUT P3, RZ, R0.reuse, 0x10, RZ, 0xc0, !PT ;  /* 0x0000001000ff7812 */ /* 0x040fe4000786c0ff */
[----:B------:R-:W-:-:S11]  /*1b790*/  LOP3.LUT P4, RZ, R0, 0x8, RZ, 0xc0, !PT ;  /* 0x0000000800ff7812 */ /* 0x000fd6000788c0ff */
[----:B------:R-:W-:Y:S01]  /*1b7a0*/  @!P3 STG.E.U8 desc[UR24][R78.64], R85 ;  /* 0x000000554e00b986 */ /* 0x000fe2000c101118 */
[----:B------:R-:W-:-:S03]  /*1b7b0*/  ISETP.LT.OR P3, PT, R33, 0x1, !P0 ;  /* 0x000000012100780c */ /* 0x000fc60004761670 */
[----:B------:R0:W-:Y:S10]  /*1b7c0*/  @!P4 STG.E.U8 desc[UR24][R76.64+0x1], R83 ;  /* 0x000001534c00c986 */ /* 0x0001f4000c101118 */
[----:B------:R-:W1:Y:S01]  /*1b7d0*/  @!P3 LDC.64 R8, c[0x0][0x5c0] ;  /* 0x00017000ff08bb82 */ /* 0x000e620000000a00 */
[----:B0-----:R-:W-:Y:S01]  /*1b7e0*/  F2FP.SATFINITE.E4M3.F32.PACK_AB_MERGE_C R77, RZ, R25, RZ ;  /* 0x00000019ff4d723e */ /* 0x001fe200048070ff */
[----:B------:R-:W-:-:S05]  /*1b7f0*/  FMUL R25, R222, UR17 ;  /* 0x00000011de197c20 */ /* 0x000fca0008400000 */
[----:B------:R-:W-:Y:S01]  /*1b800*/  F2FP.SATFINITE.E4M3.F32.PACK_AB_MERGE_C R79, RZ, R25, RZ ;  /* 0x00000019ff4f723e */ /* 0x000fe200048070ff */
[----:B---3--:R-:W-:Y:S02]  /*1b810*/  FMUL R25, R224, UR17 ;  /* 0x00000011e0197c20 */ /* 0x008fe40008400000 */
[----:B------:R-:W3:Y:S01]  /*1b820*/  LDL.LU R224, [R1+0x1b8] ;  /* 0x0001b80001e07983 */ /* 0x000ee20000300800 */
[----:B------:R-:W-:Y:S02]  /*1b830*/  ISETP.LT.OR P5, PT, R33, 0x2, !P0 ;  /* 0x000000022100780c */ /* 0x000fe400047a1670 */
[----:B-1----:R-:W-:-:S05]  /*1b840*/  @!P3 IADD3 R8, P4, R140, R8, RZ ;  /* 0x000000088c08b210 */ /* 0x002fca0007f9e0ff */
[----:B------:R-:W-:-:S05]  /*1b850*/  @!P3 IMAD.X R9, R147, 0x1, R9, P4 ;  /* 0x000000019309b824 */ /* 0x000fca00020e0609 */
[----:B------:R0:W-:Y:S02]  /*1b860*/  @!P3 STG.E.U8 desc[UR24][R8.64], R81 ;  /* 0x000000510800b986 */ /* 0x0001e4000c101118 */
[----:B0-----:R-:W0:Y:S01]  /*1b870*/  @!P5 LDC.64 R8, c[0x0][0x5c0] ;  /* 0x00017000ff08db82 */ /* 0x001e220000000a00 */
[----:B------:R-:W-:Y:S01]  /*1b880*/  F2FP.SATFINITE.E4M3.F32.PACK_AB_MERGE_C R81, RZ, R25, RZ ;  /* 0x00000019ff51723e */ /* 0x000fe200048070ff */
[----:B------:R-:W-:Y:S01]  /*1b890*/  FMUL R25, R225, UR17 ;  /* 0x00000011e1197c20 */ /* 0x000fe20008400000 */
[C---:B------:R-:W-:Y:S01]  /*1b8a0*/  LOP3.LUT P1, RZ, R0.reuse, 0x4, RZ, 0xc0, !PT ;  /* 0x0000000400ff7812 */ /* 0x040fe2000782c0ff */
[----:B------:R-:W3:Y:S01]  /*1b8b0*/  LDL.LU R225, [R1+0x1bc] ;  /* 0x0001bc0001e17983 */ /* 0x000ee20000300800 */
[----:B------:R-:W-:-:S03]  /*1b8c0*/  LOP3.LUT P2, RZ, R0, 0x2, RZ, 0xc0, !PT ;  /* 0x0000000200ff7812 */ /* 0x000fc6000784c0ff */
[----:B------:R-:W3:Y:S01]  /*1b8d0*/  LDL.LU R222, [R1+0x1c0] ;  /* 0x0001c00001de7983 */ /* 0x000ee20000300800 */
[----:B0-----:R-:W-:-:S05]  /*1b8e0*/  @!P5 IADD3 R8, P6, R142, R8, RZ ;  /* 0x000000088e08d210 */ /* 0x001fca0007fde0ff */
[----:B------:R-:W-:-:S05]  /*1b8f0*/  @!P5 IMAD.X R9, R149, 0x1, R9, P6 ;  /* 0x000000019509d824 */ /* 0x000fca00030e0609 */
[----:B------:R0:W-:Y:S04]  /*1b900*/  @!P5 STG.E.U8 desc[UR24][R8.64+0x1], R77 ;  /* 0x0000014d0800d986 */ /* 0x0001e8000c101118 */
[----:B------:R-:W-:Y:S01]  /*1b910*/  @!P1 STG.E.U8 desc[UR24][R74.64+0x8], R79 ;  /* 0x0000084f4a009986 */ /* 0x000fe2000c101118 */
[----:B0-----:R-:W-:Y:S01]  /*1b920*/  F2FP.SATFINITE.E4M3.F32.PACK_AB_MERGE_C R77, RZ, R25, RZ ;  /* 0x00000019ff4d723e */ /* 0x001fe200048070ff */
[----:B----4-:R-:W-:Y:S02]  /*1b930*/  FMUL R25, R226, UR17 ;  /* 0x00000011e2197c20 */ /* 0x010fe40008400000 */
[----:B------:R-:W4:Y:S04]  /*1b940*/  LDL.LU R226, [R1+0x1c4] ;  /* 0x0001c40001e27983 */ /* 0x000f280000300800 */
[----:B------:R0:W-:Y:S02]  /*1b950*/  @!P2 STG.E.U8 desc[UR24][R72.64+0x9], R81 ;  /* 0x000009514800a986 */ /* 0x0001e4000c101118 */
[----:B0-----:R-:W-:Y:S01]  /*1b960*/  F2FP.SATFINITE.E4M3.F32.PACK_AB_MERGE_C R73, RZ, R25, RZ ;  /* 0x00000019ff49723e */ /* 0x001fe200048070ff */
[----:B------:R-:W-:-:S05]  /*1b970*/  FMUL R25, R223, UR17 ;  /* 0x00000011df197c20 */ /* 0x000fca0008400000 */
[----:B------:R-:W-:Y:S01]  /*1b980*/  F2FP.SATFINITE.E4M3.F32.PACK_AB_MERGE_C R75, RZ, R25, RZ ;  /* 0x00000019ff4b723e */ /* 0x000fe200048070ff */
[----:B--2---:R-:W-:Y:S02]  /*1b990*/  FMUL R25, R227, UR17 ;  /* 0x00000011e3197c20 */ /* 0x004fe40008400000 */
[----:B------:R-:W2:Y:S01]  /*1b9a0*/  LDL.LU R227, [R1+0x1c8] ;  /* 0x0001c80001e37983 */ /* 0x000ea20000300800 */
        /* <DEDUP_REMOVED lines=8> */
[----:B---3--:R-:W-:Y:S02]  /*1ba30*/  FMUL R25, R224, UR17 ;  /* 0x00000011e0197c20 */ /* 0x008fe40008400000 */
[----:B------:R-:W3:Y:S01]  /*1ba40*/  LDL.LU R224, [R1+0x1cc] ;  /* 0x0001cc0001e07983 */ /* 0x000ee20000300800 */
[----:B------:R-:W-:Y:S02]  /*1ba50*/  LOP3.LUT P4, RZ, R0, 0x1, RZ, 0xc0, !PT ;  /* 0x0000000100ff7812 */ /* 0x000fe4000788c0ff */
[----:B------:R-:W-:Y:S01]  /*1ba60*/  LOP3.LUT P3, RZ, R14, 0x20000000, RZ, 0xc0, !PT ;  /* 0x200000000eff7812 */ /* 0x000fe2000786c0ff */
[----:B------:R-:W3:Y:S01]  /*1ba70*/  LDL.LU R223, [R1+0x1d0] ;  /* 0x0001d00001df7983 */ /* 0x000ee20000300800 */
[----:B0-----:R-:W-:-:S05]  /*1ba80*/  @!P5 IADD3 R8, P6, R145, R8, RZ ;  /* 0x000000089108d210 */ /* 0x001fca0007fde0ff */
[----:B------:R-:W-:-:S05]  /*1ba90*/  @!P5 IMAD.X R9, R151, 0x1, R9, P6 ;  /* 0x000000019709d824 */ /* 0x000fca00030e0609 */
[----:B------:R0:W-:Y:S04]  /*1baa0*/  @!P5 STG.E.U8 desc[UR24][R8.64+0x9], R73 ;  /* 0x000009490800d986 */ /* 0x0001e8000c101118 */
[----:B------:R-:W-:Y:S01]  /*1bab0*/  @!P4 STG.E.U8 desc[UR24][R70.64+0x10], R75 ;  /* 0x0000104b4600c986 */ /* 0x000fe2000c101118 */
[----:B------:R-:W-:-:S13]  /*1bac0*/  ISETP.LT.OR P4, PT, R33, 0x11, !P0 ;  /* 0x000000112100780c */ /* 0x000fda0004781670 */
[----:B0-----:R-:W0:Y:S01]  /*1bad0*/  @!P4 LDC.64 R8, c[0x0][0x5c0] ;  /* 0x00017000ff08cb82 */ /* 0x001e220000000a00 */
[----:B------:R-:W-:Y:S01]  /*1bae0*/  F2FP.SATFINITE.E4M3.F32.PACK_AB_MERGE_C R73, RZ, R25, RZ ;  /* 0x00000019ff49723e */ /* 0x000fe200048070ff */
[----:B------:R-:W-:Y:S02]  /*1baf0*/  FMUL R25, R225, UR17 ;  /* 0x00000011e1197c20 */ /* 0x000fe40008400000 */
[----:B------:R-:W3:Y:S04]  /*1bb00*/  LDL.LU R225, [R1+0x1d4] ;  /* 0x0001d40001e17983 */ /* 0x000ee80000300800 */
[----:B------:R1:W-:Y:S02]  /*1bb10*/  @!P3 STG.E.U8 desc[UR24][R68.64+0x11], R77 ;  /* 0x0000114d4400b986 */ /* 0x0003e4000c101118 */
[----:B-1----:R-:W-:Y:S01]  /*1bb20*/  F2FP.SATFINITE.E4M3.F32.PACK_AB_MERGE_C R69, RZ, R25, RZ ;  /* 0x00000019ff45723e */ /* 0x002fe200048070ff */
[----:B------:R-:W-:Y:S01]  /*1bb30*/  FMUL R25, R222, UR17 ;  /* 0x00000011de197c20 */ /* 0x000fe20008400000 */
[----:B0-----:R-:W-:-:S04]  /*1bb40*/  @!P4 IADD3 R8, P3, R141, R8, RZ ;  /* 0x000000088d08c210 */ /* 0x001fc80007f7e0ff */
[----:B------:R-:W-:Y:S01]  /*1bb50*/  F2FP.SATFINITE.E4M3.F32.PACK_AB_MERGE_C R71, RZ, R25, RZ ;  /* 0x00000019ff47723e */ /* 0x000fe200048070ff */
[----:B----4-:R-:W-:Y:S02]  /*1bb60*/  FMUL R25, R226, UR17 ;  /* 0x00000011e2197c20 */ /* 0x010fe40008400000 */
[----:B------:R-:W4:Y:S01]  /*1bb70*/  LDL.LU R226, [R1+0x1d8] ;  /* 0x0001d80001e27983 */ /* 0x000f220000300800 */
[----:B------:R-:W-:-:S05]  /*1bb80*/  @!P4 IMAD.X R9, R148, 0x1, R9, P3 ;  /* 0x000000019409c824 */ /* 0x000fca00018e0609 */
[----:B------:R0:W-:Y:S02]  /*1bb90*/  @!P4 STG.E.U8 desc[UR24][R8.64+0x10], R73 ;  /* 0x000010490800c986 */ /* 0x0001e4000c101118 */
[----:B0-----:R-:W-:Y:S01]  /*1bba0*/  F2FP.SATFINITE.E4M3.F32.PACK_AB_MERGE_C R73, RZ, R25, RZ ;  /* 0x00000019ff49723e */ /* 0x001fe200048070ff */
[----:B--2---:R-:W-:Y:S02]  /*1bbb0*/  FMUL R25, R227, UR17 ;  /* 0x00000011e3197c20 */ /* 0x004fe40008400000 */
[----:B------:R-:W2:Y:S01]  /*1bbc0*/  LDL.LU R227, [R1+0x1dc] ;  /* 0x0001dc0001e37983 */ /* 0x000ea20000300800 */
[----:B------:R-:W-:Y:S02]  /*1bbd0*/  ISETP.LT.OR P5, PT, R33, 0x12, !P0 ;  /* 0x000000122100780c */ /* 0x000fe400047a1670 */
[----:B------:R-:W-:Y:S01]  /*1bbe0*/  LOP3.LUT P2, RZ, R14, 0x10000000, RZ, 0xc0, !PT ;  /* 0x100000000eff7812 */ /* 0x000fe2000784c0ff */
[----:B------:R-:W2:Y:S10]  /*1bbf0*/  LDL.LU R222, [R1+0x1e0] ;  /* 0x0001e00001de7983 */ /* 0x000eb40000300800 */
[----:B------:R-:W0:Y:S02]  /*1bc00*/  @!P5 LDC.64 R8, c[0x0][0x5c0] ;  /* 0x00017000ff08db82 */ /* 0x000e240000000a00 */
[----:B0-----:R-:W-:-:S05]  /*1bc10*/  @!P5 IADD3 R8, P6, R139, R8, RZ ;  /* 0x000000088b08d210 */ /* 0x001fca0007fde0ff */
[----:B------:R-:W-:-:S05]  /*1bc20*/  @!P5 IMAD.X R9, R144, 0x1, R9, P6 ;  /* 0x000000019009d824 */ /* 0x000fca00030e0609 */
[----:B------:R0:W-:Y:S04]  /*1bc30*/  @!P5 STG.E.U8 desc[UR24][R8.64+0x11], R69 ;  /* 0x000011450800d986 */ /* 0x0001e8000c101118 */
[----:B------:R-:W-:Y:S01]  /*1bc40*/  @!P2 STG.E.U8 desc[UR24][R66.64+0x18], R71 ;  /* 0x000018474200a986 */ /* 0x000fe2000c101118 */
[----:B------:R-:W-:Y:S02]  /*1bc50*/  ISETP.LT.OR P2, PT, R33, 0x19, !P0 ;  /* 0x000000192100780c */ /* 0x000fe40004741670 */
[----:B0-----:R-:W-:-:S11]  /*1bc60*/  F2FP.SATFINITE.E4M3.F32.PACK_AB_MERGE_C R69, RZ, R25, RZ ;  /* 0x00000019ff45723e */ /* 0x001fd600048070ff */
[----:B------:R-:W0:Y:S01]  /*1bc70*/  @!P2 LDC.64 R8, c[0x0][0x5c0] ;  /* 0x00017000ff08ab82 */ /* 0x000e220000000a00 */
[----:B---3--:R-:W-:Y:S02]  /*1bc80*/  FMUL R25, R224, UR17 ;  /* 0x00000011e0197c20 */ /* 0x008fe40008400000 */
[----:B------:R-:W3:Y:S01]  /*1bc90*/  LDL.LU R224, [R1+0x1e4] ;  /* 0x0001e40001e07983 */ /* 0x000ee20000300800 */
[----:B------:R-:W-:Y:S02]  /*1bca0*/  LOP3.LUT P1, RZ, R14, 0x8000000, RZ, 0xc0, !PT ;  /* 0x080000000eff7812 */ /* 0x000fe4000782c0ff */
[----:B------:R-:W-:-:S11]  /*1bcb0*/  ISETP.LT.OR P5, PT, R33, 0x1a, !P0 ;  /* 0x0000001a2100780c */ /* 0x000fd600047a1670 */
        /* <DEDUP_REMOVED lines=11> */
[----:B0-----:R-:W-:Y:S01]  /*1bd70*/  @!P5 IADD3 R8, P6, R154, R8, RZ ;  /* 0x000000089a08d210 */ /* 0x001fe20007fde0ff */
[----:B----4-:R-:W-:Y:S02]  /*1bd80*/  FMUL R25, R226, UR17 ;  /* 0x00000011e2197c20 */ /* 0x010fe40008400000 */
[----:B------:R-:W4:Y:S02]  /*1bd90*/  LDL.LU R226, [R1+0x1ec] ;  /* 0x0001ec0001e27983 */ /* 0x000f240000300800 */
[----:B------:R-:W-:Y:S02]  /*1bda0*/  @!P5 IMAD.X R9, R159, 0x1, R9, P6 ;  /* 0x000000019f09d824 */ /* 0x000fe400030e0609 */
[----:B------:R-:W4:Y:S04]  /*1bdb0*/  LDL.LU R223, [R1+0x1f0] ;  /* 0x0001f00001df7983 */ /* 0x000f280000300800 */
[----:B------:R0:W-:Y:S02]  /*1bdc0*/  @!P5 STG.E.U8 desc[UR24][R8.64+0x19], R65 ;  /* 0x000019410800d986 */ /* 0x0001e4000c101118 */
[----:B0-----:R-:W-:Y:S01]  /*1bdd0*/  F2FP.SATFINITE.E4M3.F32.PACK_AB_MERGE_C R65, RZ, R25, RZ ;  /* 0x00000019ff41723e */ /* 0x001fe200048070ff */
[----:B--2---:R-:W-:-:S02]  /*1bde0*/  FMUL R25, R227, UR17 ;  /* 0x00000011e3197c20 */ /* 0x004fc40008400000 */
        /* <DEDUP_REMOVED lines=9> */
[----:B------:R-:W-:Y:S02]  /*1be80*/  F2FP.SATFINITE.E4M3.F32.PACK_AB_MERGE_C R63, RZ, R25, RZ ;  /* 0x00000019ff3f723e */ /* 0x000fe400048070ff */
[----:B------:R-:W-:Y:S02]  /*1be90*/  ISETP.LT.OR P5, PT, R33, 0x22, !P0 ;  /* 0x000000222100780c */ /* 0x000fe400047a1670 */
[----:B-1----:R-:W-:Y:S01]  /*1bea0*/  @!P3 IADD3 R8, P4, R156, R8, RZ ;  /* 0x000000089c08b210 */ /* 0x002fe20007f9e0ff */
[----:B---3--:R-:W-:Y:S02]  /*1beb0*/  FMUL R25, R224, UR17 ;  /* 0x00000011e0197c20 */ /* 0x008fe40008400000 */
[----:B------:R-:W3:Y:S02]  /*1bec0*/  LDL.LU R224, [R1+0x1f8] ;  /* 0x0001f80001e07983 */ /* 0x000ee40000300800 */
[----:B------:R-:W-:-:S05]  /*1bed0*/  @!P3 IMAD.X R9, R161, 0x1, R9, P4 ;  /* 0x00000001a109b824 */ /* 0x000fca00020e0609 */
[----:B------:R0:W-:Y:S02]  /*1bee0*/  @!P3 STG.E.U8 desc[UR24][R8.64+0x20], R65 ;  /* 0x000020410800b986 */ /* 0x0001e4000c101118 */
[----:B0-----:R-:W0:Y:S01]  /*1bef0*/  @!P5 LDC.64 R8, c[0x0][0x5c0] ;  /* 0x00017000ff08db82 */ /* 0x001e220000000a00 */
[----:B------:R-:W-:Y:S02]  /*1bf00*/  F2FP.SATFINITE.E4M3.F32.PACK_AB_MERGE_C R65, RZ, R25, RZ ;  /* 0x00000019ff41723e */ /* 0x000fe400048070ff */
[C---:B------:R-:W-:Y:S02]  /*1bf10*/  LOP3.LUT P1, RZ, R14.reuse, 0x400000, RZ, 0xc0, !PT ;  /* 0x004000000eff7812 */ /* 0x040fe4000782c0ff */
[----:B------:R-:W-:Y:S02]  /*1bf20*/  LOP3.LUT P2, RZ, R14, 0x200000, RZ, 0xc0, !PT ;  /* 0x002000000eff7812 */ /* 0x000fe4000784c0ff */
[----:B0-----:R-:W-:Y:S01]  /*1bf30*/  @!P5 IADD3 R8, P6, R155, R8, RZ ;  /* 0x000000089b08d210 */ /* 0x001fe20007fde0ff */
[----:B------:R-:W-:-:S02]  /*1bf40*/  FMUL R25, R225, UR17 ;  /* 0x00000011e1197c20 */ /* 0x000fc40008400000 */
[----:B------:R-:W3:Y:S02]  /*1bf50*/  LDL.LU R225, [R1+0x1fc] ;  /* 0x0001fc0001e17983 */ /* 0x000ee40000300800 */
[----:B------:R-:W-:Y:S02]  /*1bf60*/  @!P5 IMAD.X R9, R160, 0x1, R9, P6 ;  /* 0x00000001a009d824 */ /* 0x000fe400030e0609 */
[----:B------:R-:W3:Y:S04]  /*1bf70*/  LDL.LU R222, [R1+0x200] ;  /* 0x0002000001de7983 */ /* 0x000ee80000300800 */
[----:B------:R0:W-:Y:S04]  /*1bf80*/  @!P5 STG.E.U8 desc[UR24][R8.64+0x21], R61 ;  /* 0x0000213d0800d986 */ /* 0x0001e8000c101118 */
[----:B------:R-:W-:Y:S01]  /*1bf90*/  @!P1 STG.E.U8 desc[UR24][R58.64+0x28], R63 ;  /* 0x0000283f3a009986 */ /* 0x000fe2000c101118 */
[----:B0-----:R-:W-:Y:S01]  /*1bfa0*/  F2FP.SATFINITE.E4M3.F32.PACK_AB_MERGE_C R61, RZ, R25, RZ ;  /* 0x00000019ff3d723e */ /* 0x001fe200048070ff */
[----:B----4-:R-:W-:-:S02]  /*1bfb0*/  FMUL R25, R226, UR17 ;  /* 0x00000011e2197c20 */ /* 0x010fc40008400000 */
[----:B------:R0:W-:Y:S04]  /*1bfc0*/  @!P2 STG.E.U8 desc[UR24][R56.64+0x29], R65 ;  /* 0x000029413800a986 */ /* 0x0001e8000c101118 */
[----:B------:R-:W4:Y:S01]  /*1bfd0*/  LDL.LU R226, [R1+0x204] ;  /* 0x0002040001e27983 */ /* 0x000f220000300800 */
        /* <DEDUP_REMOVED lines=12> */
[----:B------:R-:W-:Y:S02]  /*1c0a0*/  F2FP.SATFINITE.E4M3.F32.PACK_AB_MERGE_C R61, RZ, R25, RZ ;  /* 0x00000019ff3d723e */ /* 0x000fe400048070ff */
[----:B------:R-:W-:Y:S01]  /*1c0b0*/  LOP3.LUT P4, RZ, R14, 0x100000, RZ, 0xc0, !PT ;  /* 0x001000000eff7812 */ /* 0x000fe2000788c0ff */
[----:B---3--:R-:W-:Y:S02]  /*1c0c0*/  FMUL R25, R224, UR17 ;  /* 0x00000011e0197c20 */ /* 0x008fe40008400000 */
[----:B------:R-:W3:Y:S04]  /*1c0d0*/  LDL.LU R224, [R1+0x20c] ;  /* 0x00020c0001e07983 */ /* 0x000ee80000300800 */
[----:B------:R-:W3:Y:S01]  /*1c0e0*/  LDL.LU R223, [R1+0x210] ;  /* 0x0002100001df7983 */ /* 0x000ee20000300800 */
[----:B0-----:R-:W-:-:S05]  /*1c0f0*/  @!P5 IADD3 R8, P6, R143, R8, RZ ;  /* 0x000000088f08d210 */ /* 0x001fca0007fde0ff */
[----:B------:R-:W-:-:S05]  /*1c100*/  @!P5 IMAD.X R9, R126, 0x1, R9, P6 ;  /* 0x000000017e09d824 */ /* 0x000fca00030e0609 */
[----:B------:R0:W-:Y:S01]  /*1c110*/  @!P5 STG.E.U8 desc[UR24][R8.64+0x29], R57 ;  /* 0x000029390800d986 */ /* 0x0001e2000c101118 */
[----:B------:R-:W-:-:S03]  /*1c120*/  ISETP.LT.OR P5, PT, R33, 0x32, !P0 ;  /* 0x000000322100780c */ /* 0x000fc600047a1670 */
[----:B------:R-:W-:Y:S01]  /*1c130*/  @!P4 STG.E.U8 desc[UR24][R54.64+0x30], R59 ;  /* 0x0000303b3600c986 */ /* 0x000fe2000c101118 */
[----:B------:R-:W-:-:S09]  /*1c140*/  ISETP.LT.OR P4, PT, R33, 0x31, !P0 ;  /* 0x000000312100780c */ /* 0x000fd20004781670 */
[----:B0-----:R-:W0:Y:S08]  /*1c150*/  @!P5 LDC.64 R8, c[0x0][0x5c0] ;  /* 0x00017000ff08db82 */ /* 0x001e300000000a00 */
[----:B------:R-:W1:Y:S01]  /*1c160*/  @!P4 LDC.64 R62, c[0x0][0x5c0] ;  /* 0x00017000ff3ecb82 */ /* 0x000e620000000a00 */
[----:B------:R-:W-:Y:S02]  /*1c170*/  LOP3.LUT P3, RZ, R14, 0x80000, RZ, 0xc0, !PT ;  /* 0x000800000eff7812 */ /* 0x000fe4000786c0ff */
[----:B0-----:R-:W-:Y:S01]  /*1c180*/  @!P5 IADD3 R118, P6, R118, R8, RZ ;  /* 0x000000087676d210 */ /* 0x001fe20007fde0ff */
[----:B------:R-:W-:-:S02]  /*1c190*/  FMUL R8, R225, UR17 ;  /* 0x00000011e1087c20 */ /* 0x000fc40008400000 */
[----:B------:R-:W3:Y:S08]  /*1c1a0*/  LDL.LU R225, [R1+0x214] ;  /* 0x0002140001e17983 */ /* 0x000ef00000300800 */
[----:B------:R0:W-:Y:S01]  /*1c1b0*/  @!P3 STG.E.U8 desc[UR24][R52.64+0x31], R61 ;  /* 0x0000313d3400b986 */ /* 0x0001e2000c101118 */
[----:B-1----:R-:W-:Y:S02]  /*1c1c0*/  @!P4 IADD3 R124, P3, R124, R62, RZ ;  /* 0x0000003e7c7cc210 */ /* 0x002fe40007f7e0ff */
[----:B------:R-:W-:-:S02]  /*1c1d0*/  F2FP.SATFINITE.E4M3.F32.PACK_AB_MERGE_C R25, RZ, R25, RZ ;  /* 0x00000019ff19723e */ /* 0x000fc400048070ff */
[----:B0-----:R-:W-:Y:S01]  /*1c1e0*/  F2FP.SATFINITE.E4M3.F32.PACK_AB_MERGE_C R53, RZ, R8, RZ ;  /* 0x00000008ff35723e */ /* 0x001fe200048070ff */
[----:B------:R-:W-:Y:S01]  /*1c1f0*/  FMUL R8, R222, UR17 ;  /* 0x00000011de087c20 */ /* 0x000fe20008400000 */
[----:B------:R-:W-:-:S04]  /*1c200*/  @!P4 IMAD.X R125, R119, 0x1, R63, P3 ;  /* 0x00000001777dc824 */ /* 0x000fc800018e063f */
[----:B------:R-:W-:Y:S01]  /*1c210*/  F2FP.SATFINITE.E4M3.F32.PACK_AB_MERGE_C R55, RZ, R8, RZ ;  /* 0x00000008ff37723e */ /* 0x000fe200048070ff */
[----:B----4-:R-:W-:Y:S02]  /*1c220*/  FMUL R8, R226, UR17 ;  /* 0x00000011e2087c20 */ /* 0x010fe40008400000 */
[----:B------:R-:W4:Y:S04]  /*1c230*/  LDL.LU R226, [R1+0x218] ;  /* 0x0002180001e27983 */ /* 0x000f280000300800 */
[----:B------:R2:W-:Y:S02]  /*1c240*/  @!P4 STG.E.U8 desc[UR24][R124.64+0x30], R25 ;  /* 0x000030197c00c986 */ /* 0x0005e4000c101118 */
[----:B--2---:R-:W-:Y:S02]  /*1c250*/  FMUL R25, R227, UR17 ;  /* 0x00000011e3197c20 */ /* 0x004fe40008400000 */
[----:B------:R-:W2:Y:S01]  /*1c260*/  LDL.LU R227, [R1+0x21c] ;  /* 0x00021c0001e37983 */ /* 0x000ea20000300800 */
[----:B------:R-:W-:Y:S01]  /*1c270*/  LOP3.LUT P2, RZ, R14, 0x20000, RZ, 0xc0, !PT ;  /* 0x000200000eff7812 */ /* 0x000fe2000784c0ff */
[----:B------:R-:W-:Y:S01]  /*1c280*/  @!P5 IMAD.X R119, R117, 0x1, R9, P6 ;  /* 0x000000017577d824 */ /* 0x000fe200030e0609 */
[----:B------:R-:W-:Y:S01]  /*1c290*/  F2FP.SATFINITE.E4M3.F32.PACK_AB_MERGE_C R57, RZ, R8, RZ ;  /* 0x00000008ff39723e */ /* 0x000fe200048070ff */
[----:B------:R-:W2:Y:S04]  /*1c2a0*/  LDL.LU R222, [R1+0x220] ;  /* 0x0002200001de7983 */ /* 0x000ea80000300800 */
[----:B------:R0:W-:Y:S01]  /*1c2b0*/  @!P5 STG.E.U8 desc[UR24][R118.64+0x31], R53 ;  /* 0x000031357600d986 */ /* 0x0001e2000c101118 */
[----:B------:R-:W-:-:S05]  /*1c2c0*/  ISETP.LT.OR P5, PT, R33, 0x3a, !P0 ;  /* 0x0000003a2100780c */ /* 0x000fca00047a1670 */
[----:B------:R1:W-:Y:S01]  /*1c2d0*/  @!P2 STG.E.U8 desc[UR24][R50.64+0x38], R55 ;  /* 0x000038373200a986 */ /* 0x0003e2000c101118 */
[----:B------:R-:W-:-:S07]  /*1c2e0*/  ISETP.LT.OR P2, PT, R33, 0x39, !P0 ;  /* 0x000000392100780c */ /* 0x000fce0004741670 */
[----:B------:R-:W1:Y:S08]  /*1c2f0*/  @!P5 LDC.64 R58, c[0x0][0x5c0] ;  /* 0x00017000ff3adb82 */ /* 0x000e700000000a00 */
[----:B------:R-:W1:Y:S01]  /*1c300*/  @!P2 LDC.64 R8, c[0x0][0x5c0] ;  /* 0x00017000ff08ab82 */ /* 0x000e620000000a00 */
[----:B------:R-:W-:Y:S02]  /*1c310*/  LOP3.LUT P1, RZ, R14, 0x10000, RZ, 0xc0, !PT ;  /* 0x000100000eff7812 */ /* 0x000fe4000782c0ff */
[----:B0-----:R-:W-:-:S02]  /*1c320*/  F2FP.SATFINITE.E4M3.F32.PACK_AB_MERGE_C R53, RZ, R25, RZ ;  /* 0x00000019ff35723e */ /* 0x001fc400048070ff */
[----:B------:R-:W-:-:S09]  /*1c330*/  LOP3.LUT P3, RZ, R14, 0x8000, RZ, 0xc0, !PT ;  /* 0x000080000eff7812 */ /* 0x000fd2000786c0ff */
[----:B------:R0:W-:Y:S01]  /*1c340*/  @!P1 STG.E.U8 desc[UR24][R48.64+0x39], R57 ;  /* 0x0000393930009986 */ /* 0x0001e2000c101118 */
[----:B-1----:R-:W-:Y:S02]  /*1c350*/  @!P5 IADD3 R50, P6, R113, R58, RZ ;  /* 0x0000003a7132d210 */ /* 0x002fe40007fde0ff */
[----:B------:R-:W-:-:S03]  /*1c360*/  @!P2 IADD3 R8, P1, R115, R8, RZ ;  /* 0x000000087308a210 */ /* 0x000fc60007f3e0ff */
[----:B------:R-:W-:Y:S02]  /*1c370*/  @!P5 IMAD.X R51, R112, 0x1, R59, P6 ;  /* 0x000000017033d824 */ /* 0x000fe400030e063b */
[----:B---3--:R-:W-:Y:S01]  /*1c380*/  FMUL R25, R224, UR17 ;  /* 0x00000011e0197c20 */ /* 0x008fe20008400000 */
[----:B------:R-:W-:Y:S01]  /*1c390*/  @!P2 IMAD.X R9, R114, 0x1, R9, P1 ;  /* 0x000000017209a824 */ /* 0x000fe200008e0609 */
[----:B------:R-:W3:Y:S03]  /*1c3a0*/  LDL.LU R224, [R1+0x224] ;  /* 0x0002240001e07983 */ /* 0x000ee60000300800 */
[----:B0-----:R-:W-:Y:S01]  /*1c3b0*/  F2FP.SATFINITE.E4M3.F32.PACK_AB_MERGE_C R49, RZ, R25, RZ ;  /* 0x00000019ff31723e */ /* 0x001fe200048070ff */
[----:B------:R-:W-:Y:S01]  /*1c3c0*/  FMUL R25, R223, UR17 ;  /* 0x00000011df197c20 */ /* 0x000fe20008400000 */
[----:B------:R0:W-:Y:S04]  /*1c3d0*/  @!P2 STG.E.U8 desc[UR24][R8.64+0x38], R53 ;  /* 0x000038350800a986 */ /* 0x0001e8000c101118 */
[----:B------:R-:W-:Y:S01]  /*1c3e0*/  F2FP.SATFINITE.E4M3.F32.PACK_AB_MERGE_C R55, RZ, R25, RZ ;  /* 0x00000019ff37723e */ /* 0x000fe200048070ff */
[----:B------:R1:W-:Y:S04]  /*1c3f0*/  @!P5 STG.E.U8 desc[UR24][R50.64+0x39], R49 ;  /* 0x000039313200d986 */ /* 0x0003e8000c101118 */
[----:B------:R-:W-:Y:S01]  /*1c400*/  @!P3 STG.E.U8 desc[UR24][R46.64+0x40], R55 ;  /* 0x000040372e00b986 */ /* 0x000fe2000c101118 */
[----:B------:R-:W-:-:S02]  /*1c410*/  ISETP.LT.OR P3, PT, R33, 0x41, !P0 ;  /* 0x000000412100780c */ /* 0x000fc40004761670 */
[----:B------:R-:W-:-:S11]  /*1c420*/  LOP3.LUT P4, RZ, R14, 0x1000, RZ, 0xc0, !PT ;  /* 0x000010000eff7812 */ /* 0x000fd6000788c0ff */
[----:B0-----:R-:W0:Y:S01]  /*1c430*/  @!P3 LDC.64 R8, c[0x0][0x5c0] ;  /* 0x00017000ff08bb82 */ /* 0x001e220000000a00 */
[----:B------:R-:W-:Y:S02]  /*1c440*/  FMUL R25, R225, UR17 ;  /* 0x00000011e1197c20 */ /* 0x000fe40008400000 */
[----:B------:R-:W3:Y:S03]  /*1c450*/  LDL.LU R225, [R1+0x228] ;  /* 0x0002280001e17983 */ /* 0x000ee60000300800 */
[----:B------:R-:W-:Y:S01]  /*1c460*/  F2FP.SATFINITE.E4M3.F32.PACK_AB_MERGE_C R25, RZ, R25, RZ ;  /* 0x00000019ff19723e */ /* 0x000fe200048070ff */
[----:B------:R-:W3:Y:S04]  /*1c470*/  LDL.LU R223, [R1+0x22c] ;  /* 0x00022c0001df7983 */ /* 0x000ee80000300800 */
[----:B------:R2:W-:Y:S01]  /*1c480*/  @!P4 STG.E.U8 desc[UR24][R44.64+0x41], R25 ;  /* 0x000041192c00c986 */ /* 0x0005e2000c101118 */
[----:B0-----:R-:W-:-:S05]  /*1c490*/  @!P3 IADD3 R8, P4, R111, R8, RZ ;  /* 0x000000086f08b210 */ /* 0x001fca0007f9e0ff */
[----:B------:R-:W-:Y:S02]  /*1c4a0*/  @!P3 IMAD.X R9, R10, 0x1, R9, P4 ;  /* 0x000000010a09b824 */ /* 0x000fe400020e0609 */
[----:B----4-:R-:W-:Y:S02]  /*1c4b0*/  FMUL R10, R226, UR17 ;  /* 0x00000011e20a7c20 */ /* 0x010fe40008400000 */
[----:B------:R-:W4:Y:S03]  /*1c4c0*/  LDL.LU R226, [R1+0x230] ;  /* 0x0002300001e27983 */ /* 0x000f260000300800 */
[----:B-1----:R-:W-:Y:S01]  /*1c4d0*/  F2FP.SATFINITE.E4M3.F32.PACK_AB_MERGE_C R49, RZ, R10, RZ ;  /* 0x0000000aff31723e */ /* 0x002fe200048070ff */
[----:B--2---:R-:W-:Y:S02]  /*1c4e0*/  FMUL R10, R227, UR17 ;  /* 0x00000011e30a7c20 */ /* 0x004fe40008400000 */
[----:B------:R-:W2:Y:S01]  /*1c4f0*/  LDL.LU R227, [R1+0x234] ;  /* 0x0002340001e37983 */ /* 0x000ea20000300800 */
[----:B------:R-:W-:-:S13]  /*1c500*/  ISETP.LT.OR P4, PT, R33, 0x42, !P0 ;  /* 0x000000422100780c */ /* 0x000fda0004781670 */
[----:B------:R-:W0:Y:S01]  /*1c510*/  @!P4 LDC.64 R50, c[0x0][0x5c0] ;  /* 0x00017000ff32cb82 */ /* 0x000e220000000a00 */
[----:B------:R-:W-:Y:S02]  /*1c520*/  LOP3.LUT P1, RZ, R14, 0x800, RZ, 0xc0, !PT ;  /* 0x000008000eff7812 */ /* 0x000fe4000782c0ff */
[----:B------:R-:W-:Y:S01]  /*1c530*/  F2FP.SATFINITE.E4M3.F32.PACK_AB_MERGE_C R25, RZ, R10, RZ ;  /* 0x0000000aff19723e */ /* 0x000fe200048070ff */
[----:B------:R-:W-:Y:S01]  /*1c540*/  FMUL R10, R222, UR17 ;  /* 0x00000011de0a7c20 */ /* 0x000fe20008400000 */
[----:B------:R1:W-:Y:S01]  /*1c550*/  @!P3 STG.E.U8 desc[UR24][R8.64+0x40], R49 ;  /* 0x000040310800b986 */ /* 0x0003e2000c101118 */
[----:B0-----:R-:W-:-:S03]  /*1c560*/  @!P4 IADD3 R46, P6, R35, R50, RZ ;  /* 0x00000032232ec210 */ /* 0x001fc60007fde0ff */
[----:B------:R-:W-:Y:S02]  /*1c570*/  F2FP.SATFINITE.E4M3.F32.PACK_AB_MERGE_C R35, RZ, R10, RZ ;  /* 0x0000000aff23723e */ /* 0x000fe400048070ff */
[----:B------:R-:W-:-:S05]  /*1c580*/  @!P4 IMAD.X R47, R96, 0x1, R51, P6 ;  /* 0x00000001602fc824 */ /* 0x000fca00030e0633 */
[----:B------:R0:W-:Y:S04]  /*1c590*/  @!P4 STG.E.U8 desc[UR24][R46.64+0x41], R25 ;  /* 0x000041192e00c986 */ /* 0x0001e8000c101118 */
[----:B------:R4:W-:Y:S01]  /*1c5a0*/  @!P1 STG.E.U8 desc[UR24][R42.64+0x48], R35 ;  /* 0x000048232a009986 */ /* 0x0009e2000c101118 */
[----:B------:R-:W-:Y:S02]  /*1c5b0*/  ISETP.LT.OR P1, PT, R33, 0x49, !P0 ;  /* 0x000000492100780c */ /* 0x000fe40004721670 */
[----:B------:R-:W-:-:S11]  /*1c5c0*/  LOP3.LUT P2, RZ, R14, 0x400, RZ, 0xc0, !PT ;  /* 0x000004000eff7812 */ /* 0x000fd6000784c0ff */
[----:B-1----:R-:W1:Y:S01]  /*1c5d0*/  @!P1 LDC.64 R8, c[0x0][0x5c0] ;  /* 0x00017000ff089b82 */ /* 0x002e620000000a00 */
[----:B---3--:R-:W-:Y:S02]  /*1c5e0*/  FMUL R10, R224, UR17 ;  /* 0x00000011e00a7c20 */ /* 0x008fe40008400000 */
[----:B------:R-:W3:Y:S03]  /*1c5f0*/  LDL.LU R224, [R1+0x238] ;  /* 0x0002380001e07983 */ /* 0x000ee60000300800 */
[----:B------:R-:W-:-:S05]  /*1c600*/  F2FP.SATFINITE.E4M3.F32.PACK_AB_MERGE_C R45, RZ, R10, RZ ;  /* 0x0000000aff2d723e */ /* 0x000fca00048070ff */
[----:B------:R-:W-:Y:S01]  /*1c610*/  @!P2 STG.E.U8 desc[UR24][R40.64+0x49], R45 ;  /* 0x0000492d2800a986 */ /* 0x000fe2000c101118 */
[----:B-1----:R-:W-:Y:S01]  /*1c620*/  @!P1 IADD3 R8, P2, R15, R8, RZ ;  /* 0x000000080f089210 */ /* 0x002fe20007f5e0ff */
[----:B------:R-:W-:Y:S02]  /*1c630*/  FMUL R10, R225, UR17 ;  /* 0x00000011e10a7c20 */ /* 0x000fe40008400000 */
[----:B------:R-:W3:Y:S03]  /*1c640*/  LDL.LU R225, [R1+0x23c] ;  /* 0x00023c0001e17983 */ /* 0x000ee60000300800 */
[----:B------:R-:W-:Y:S01]  /*1c650*/  F2FP.SATFINITE.E4M3.F32.PACK_AB_MERGE_C R15, RZ, R10, RZ ;  /* 0x0000000aff0f723e */ /* 0x000fe200048070ff */
[----:B------:R-:W-:Y:S01]  /*1c660*/  FMUL R10, R223, UR17 ;  /* 0x00000011df0a7c20 */ /* 0x000fe20008400000 */
[----:B------:R-:W3:Y:S04]  /*1c670*/  LDL.LU R222, [R1+0x240] ;  /* 0x0002400001de7983 */ /* 0x000ee80000300800 */
[----:B0-----:R-:W-:Y:S01]  /*1c680*/  F2FP.SATFINITE.E4M3.F32.PACK_AB_MERGE_C R25, RZ, R10, RZ ;  /* 0x0000000aff19723e */ /* 0x001fe200048070ff */
[----:B----4-:R-:W-:-:S02]  /*1c690*/  FMUL R10, R226, UR17 ;  /* 0x00000011e20a7c20 */ /* 0x010fc40008400000 */
[----:B------:R-:W4:Y:S03]  /*1c6a0*/  LDL.LU R226, [R1+0x244] ;  /* 0x0002440001e27983 */ /* 0x000f260000300800 */
[----:B------:R-:W-:Y:S01]  /*1c6b0*/  F2FP.SATFINITE.E4M3.F32.PACK_AB_MERGE_C R35, RZ, R10, RZ ;  /* 0x0000000aff23723e */ /* 0x000fe200048070ff */
[----:B--2---:R-:W-:Y:S02]  /*1c6c0*/  FMUL R10, R227, UR17 ;  /* 0x00000011e30a7c20 */ /* 0x004fe40008400000 */
[----:B------:R-:W2:Y:S01]  /*1c6d0*/  LDL.LU R227, [R1+0x248] ;  /* 0x0002480001e37983 */ /* 0x000ea20000300800 */
[----:B------:R-:W-:Y:S01]  /*1c6e0*/  ISETP.LT.OR P6, PT, R33, 0x4a, !P0 ;  /* 0x0000004a2100780c */ /* 0x000fe200047c1670 */
[----:B------:R-:W-:Y:S01]  /*1c6f0*/  @!P1 IMAD.X R9, R34, 0x1, R9, P2 ;  /* 0x0000000122099824 */ /* 0x000fe200010e0609 */
[----:B------:R-:W-:Y:S01]  /*1c700*/  LOP3.LUT P5, RZ, R14, 0x200, RZ, 0xc0, !PT ;  /* 0x000002000eff7812 */ /* 0x000fe200078ac0ff */
[----:B------:R-:W2:Y:S10]  /*1c710*/  LDL.LU R223, [R1+0x24c] ;  /* 0x00024c0001df7983 */ /* 0x000eb40000300800 */
[----:B------:R-:W0:Y:S01]  /*1c720*/  @!P6 LDC.64 R46, c[0x0][0x5c0] ;  /* 0x00017000ff2eeb82 */ /* 0x000e220000000a00 */
[----:B------:R1:W-:Y:S01]  /*1c730*/  @!P1 STG.E.U8 desc[UR24][R8.64+0x48], R15 ;  /* 0x0000480f08009986 */ /* 0x0003e2000c101118 */
[----:B0-----:R-:W-:-:S05]  /*1c740*/  @!P6 IADD3 R94, P1, R94, R46, RZ ;  /* 0x0000002e5e5ee210 */ /* 0x001fca0007f3e0ff */
[----:B------:R-:W-:Y:S01]  /*1c750*/  @!P6 IMAD.X R95, R95, 0x1, R47, P1 ;  /* 0x000000015f5fe824 */ /* 0x000fe200008e062f */
[----:B------:R-:W-:Y:S02]  /*1c760*/  LOP3.LUT P1, RZ, R0, 0x20000, RZ, 0xc0, !PT ;  /* 0x0002000000ff7812 */ /* 0x000fe4000782c0ff */
[----:B------:R-:W-:-:S11]  /*1c770*/  LOP3.LUT P3, RZ, R14, 0x100, RZ, 0xc0, !PT ;  /* 0x000001000eff7812 */ /* 0x000fd6000786c0ff */
[----:B-1----:R-:W0:Y:S01]  /*1c780*/  @!P1 LDC.64 R8, c[0x0][0x5c0] ;  /* 0x00017000ff089b82 */ /* 0x002e220000000a00 */
[----:B------:R1:W-:Y:S01]  /*1c790*/  @!P6 STG.E.U8 desc[UR24][R94.64+0x49], R25 ;  /* 0x000049195e00e986 */ /* 0x0003e2000c101118 */
[----:B------:R-:W-:-:S03]  /*1c7a0*/  F2FP.SATFINITE.E4M3.F32.PACK_AB_MERGE_C R15, RZ, R10, RZ ;  /* 0x0000000aff0f723e */ /* 0x000fc600048070ff */
[----:B------:R-:W-:Y:S01]  /*1c7b0*/  @!P5 STG.E.U8 desc[UR24][R38.64+0x50], R35 ;  /* 0x000050232600d986 */ /* 0x000fe2000c101118 */
[----:B------:R-:W-:-:S03]  /*1c7c0*/  ISETP.LT.OR P5, PT, R33, 0x52, !P0 ;  /* 0x000000522100780c */ /* 0x000fc600047a1670 */
[----:B------:R1:W-:Y:S01]  /*1c7d0*/  @!P3 STG.E.U8 desc[UR24][R36.64+0x51], R15 ;  /* 0x0000510f2400b986 */ /* 0x0003e2000c101118 */
[----:B0-----:R-:W-:Y:S01]  /*1c7e0*/  @!P1 IADD3 R90, P3, R90, R8, RZ ;  /* 0x000000085a5a9210 */ /* 0x001fe20007f7e0ff */
[----:B---3--:R-:W-:Y:S02]  /*1c7f0*/  FMUL R8, R224, UR17 ;  /* 0x00000011e0087c20 */ /* 0x008fe40008400000 */
[----:B------:R-:W3:Y:S02]  /*1c800*/  LDL.LU R224, [R1+0x250] ;  /* 0x0002500001e07983 */ /* 0x000ee40000300800 */
[----:B------:R-:W-:Y:S01]  /*1c810*/  @!P1 IMAD.X R91, R91, 0x1, R9, P3 ;  /* 0x000000015b5b9824 */ /* 0x000fe200018e0609 */
[----:B-1----:R-:W-:-:S03]  /*1c820*/  F2FP.SATFINITE.E4M3.F32.PACK_AB_MERGE_C R25, RZ, R8, RZ ;  /* 0x00000008ff19723e */ /* 0x002fc600048070ff */
[----:B------:R-:W0:Y:S02]  /*1c830*/  @!P5 LDC.64 R8, c[0x0][0x5c0] ;  /* 0x00017000ff08db82 */ /* 0x000e240000000a00 */
[----:B------:R1:W-:Y:S01]  /*1c840*/  @!P1 STG.E.U8 desc[UR24][R90.64+0x50], R25 ;  /* 0x000050195a009986 */ /* 0x0003e2000c101118 */
[----:B0-----:R-:W-:Y:S01]  /*1c850*/  @!P5 IADD3 R8, P6, R11, R8, RZ ;  /* 0x000000080b08d210 */ /* 0x001fe20007fde0ff */
[----:B------:R-:W-:Y:S02]  /*1c860*/  FMUL R10, R225, UR17 ;  /* 0x00000011e10a7c20 */ /* 0x000fe40008400000 */
[----:B------:R-:W3:Y:S03]  /*1c870*/  LDL.LU R225, [R1+0x254] ;  /* 0x0002540001e17983 */ /* 0x000ee60000300800 */
[----:B------:R-:W-:Y:S01]  /*1c880*/  F2FP.SATFINITE.E4M3.F32.PACK_AB_MERGE_C R11, RZ, R10, RZ ;  /* 0x0000000aff0b723e */ /* 0x000fe200048070ff */
[----:B------:R-:W-:-:S05]  /*1c890*/  FMUL R10, R222, UR17 ;  /* 0x00000011de0a7c20 */ /* 0x000fca0008400000 */
[----:B------:R-:W-:Y:S01]  /*1c8a0*/  F2FP.SATFINITE.E4M3.F32.PACK_AB_MERGE_C R15, RZ, R10, RZ ;  /* 0x0000000aff0f723e */ /* 0x000fe200048070ff */
[----:B----4-:R-:W-:Y:S02]  /*1c8b0*/  FMUL R10, R226, UR17 ;  /* 0x00000011e20a7c20 */ /* 0x010fe40008400000 */
[----:B------:R-:W4:Y:S03]  /*1c8c0*/  LDL.LU R226, [R1+0x258] ;  /* 0x0002580001e27983 */ /* 0x000f260000300800 */
[----:B-1----:R-:W-:Y:S01]  /*1c8d0*/  F2FP.SATFINITE.E4M3.F32.PACK_AB_MERGE_C R25, RZ, R10, RZ ;  /* 0x0000000aff19723e */ /* 0x002fe200048070ff */
[----:B--2---:R-:W-:Y:S02]  /*1c8e0*/  FMUL R10, R227, UR17 ;  /* 0x00000011e30a7c20 */ /* 0x004fe40008400000 */
[----:B------:R-:W2:Y:S01]  /*1c8f0*/  LDL.LU R227, [R1+0x25c] ;  /* 0x00025c0001e37983 */ /* 0x000ea20000300800 */
[C---:B------:R-:W-:Y:S01]  /*1c900*/  LOP3.LUT P4, RZ, R14.reuse, 0x80, RZ, 0xc0, !PT ;  /* 0x000000800eff7812 */ /* 0x040fe2000788c0ff */
[----:B------:R-:W-:Y:S01]  /*1c910*/  @!P5 IMAD.X R9, R97, 0x1, R9, P6 ;  /* 0x000000016109d824 */ /* 0x000fe200030e0609 */
[----:B------:R-:W-:Y:S01]  /*1c920*/  LOP3.LUT P2, RZ, R14, 0x40, RZ, 0xc0, !PT ;  /* 0x000000400eff7812 */ /* 0x000fe2000784c0ff */
[----:B------:R-:W2:Y:S04]  /*1c930*/  LDL.LU R222, [R1+0x260] ;  /* 0x0002600001de7983 */ /* 0x000ea80000300800 */
[----:B------:R0:W-:Y:S06]  /*1c940*/  @!P5 STG.E.U8 desc[UR24][R8.64+0x51], R11 ;  /* 0x0000510b0800d986 */ /* 0x0001ec000c101118 */
[----:B------:R1:W-:Y:S01]  /*1c950*/  @!P4 STG.E.U8 desc[UR24][R30.64+0x58], R15 ;  /* 0x0000580f1e00c986 */ /* 0x0003e2000c101118 */
[----:B------:R-:W-:-:S13]  /*1c960*/  ISETP.LT.OR P4, PT, R33, 0x59, !P0 ;  /* 0x000000592100780c */ /* 0x000fda0004781670 */
[----:B------:R-:W1:Y:S01]  /*1c970*/  @!P4 LDC.64 R34, c[0x0][0x5c0] ;  /* 0x00017000ff22cb82 */ /* 0x000e620000000a00 */
[----:B------:R-:W-:Y:S01]  /*1c980*/  @!P2 STG.E.U8 desc[UR24][R28.64+0x59], R25 ;  /* 0x000059191c00a986 */ /* 0x000fe2000c101118 */
[----:B0-----:R-:W-:Y:S02]  /*1c990*/  F2FP.SATFINITE.E4M3.F32.PACK_AB_MERGE_C R9, RZ, R10, RZ ;  /* 0x0000000aff09723e */ /* 0x001fe400048070ff */
[----:B-1----:R-:W-:-:S05]  /*1c9a0*/  @!P4 IADD3 R98, P2, R98, R34, RZ ;  /* 0x000000226262c210 */ /* 0x002fca0007f5e0ff */
[----:B------:R-:W-:Y:S01]  /*1c9b0*/  @!P4 IMAD.X R99, R99, 0x1, R35, P2 ;  /* 0x000000016363c824 */ /* 0x000fe200010e0623 */
[----:B------:R-:W-:-:S13]  /*1c9c0*/  ISETP.LT.OR P2, PT, R33, 0x5a, !P0 ;  /* 0x0000005a2100780c */ /* 0x000fda0004741670 */
[----:B------:R-:W0:Y:S01]  /*1c9d0*/  @!P2 LDC.64 R10, c[0x0][0x5c0] ;  /* 0x00017000ff0aab82 */ /* 0x000e220000000a00 */
[----:B------:R1:W-:Y:S01]  /*1c9e0*/  @!P4 STG.E.U8 desc[UR24][R98.64+0x58], R9 ;  /* 0x000058096200c986 */ /* 0x0003e2000c101118 */
[----:B------:R-:W-:-:S03]  /*1c9f0*/  FMUL R8, R223, UR17 ;  /* 0x00000011df087c20 */ /* 0x000fc60008400000 */
[----:B------:R-:W2:Y:S01]  /*1ca00*/  LDL.LU R223, [R1+0x264] ;  /* 0x0002640001df7983 */ /* 0x000ea20000300800 */
[----:B0-----:R-:W-:-:S05]  /*1ca10*/  @!P2 IADD3 R102, P4, R102, R10, RZ ;  /* 0x0000000a6666a210 */ /* 0x001fca0007f9e0ff */
[----:B------:R-:W-:Y:S01]  /*1ca20*/  @!P2 IMAD.X R103, R103, 0x1, R11, P4 ;  /* 0x000000016767a824 */ /* 0x000fe200020e060b */
[----:B------:R-:W-:Y:S01]  /*1ca30*/  F2FP.SATFINITE.E4M3.F32.PACK_AB_MERGE_C R11, RZ, R8, RZ ;  /* 0x00000008ff0b723e */ /* 0x000fe200048070ff */
[----:B---3--:R-:W-:Y:S02]  /*1ca40*/  FMUL R8, R224, UR17 ;  /* 0x00000011e0087c20 */ /* 0x008fe40008400000 */
[----:B------:R-:W3:Y:S03]  /*1ca50*/  LDL.LU R224, [R1+0x268] ;  /* 0x0002680001e07983 */ /* 0x000ee60000300800 */
[----:B------:R-:W-:Y:S01]  /*1ca60*/  F2FP.SATFINITE.E4M3.F32.PACK_AB_MERGE_C R15, RZ, R8, RZ ;  /* 0x00000008ff0f723e */ /* 0x000fe200048070ff */
[----:B------:R0:W-:Y:S01]  /*1ca70*/  @!P2 STG.E.U8 desc[UR24][R102.64+0x59], R11 ;  /* 0x0000590b6600a986 */ /* 0x0001e2000c101118 */
[----:B------:R-:W-:-:S03]  /*1ca80*/  FMUL R8, R225, UR17 ;  /* 0x00000011e1087c20 */ /* 0x000fc60008400000 */
[----:B------:R-:W3:Y:S02]  /*1ca90*/  LDL.LU R225, [R1+0x26c] ;  /* 0x00026c0001e17983 */ /* 0x000ee40000300800 */
[----:B-1----:R-:W-:Y:S01]  /*1caa0*/  F2FP.SATFINITE.E4M3.F32.PACK_AB_MERGE_C R9, RZ, R8, RZ ;  /* 0x00000008ff09723e */ /* 0x002fe200048070ff */
[----:B----4-:R-:W-:Y:S02]  /*1cab0*/  FMUL R8, R226, UR17 ;  /* 0x00000011e2087c20 */ /* 0x010fe40008400000 */
[----:B------:R-:W4:Y:S03]  /*1cac0*/  LDL.LU R226, [R1+0x270] ;  /* 0x0002700001e27983 */ /* 0x000f260000300800 */
[----:B0-----:R-:W-:Y:S01]  /*1cad0*/  F2FP.SATFINITE.E4M3.F32.PACK_AB_MERGE_C R11, RZ, R8, RZ ;  /* 0x00000008ff0b723e */ /* 0x001fe200048070ff */
[----:B--2---:R-:W-:Y:S02]  /*1cae0*/  FMUL R8, R227, UR17 ;  /* 0x00000011e3087c20 */ /* 0x004fe40008400000 */
[----:B------:R-:W2:Y:S01]  /*1caf0*/  LDL.LU R227, [R1+0x274] ;  /* 0x0002740001e37983 */ /* 0x000ea20000300800 */
[----:B------:R-:W-:-:S13]  /*1cb00*/  LOP3.LUT P3, RZ, R14, 0x20, RZ, 0xc0, !PT ;  /* 0x000000200eff7812 */ /* 0x000fda000786c0ff */
[----:B------:R-:W-:Y:S01]  /*1cb10*/  @!P3 STG.E.U8 desc[UR24][R26.64+0x60], R15 ;  /* 0x0000600f1a00b986 */ /* 0x000fe2000c101118 */
[----:B------:R-:W-:Y:S02]  /*1cb20*/  ISETP.LT.OR P3, PT, R33, 0x61, !P0 ;  /* 0x000000612100780c */ /* 0x000fe40004761670 */
[----:B------:R-:W-:-:S11]  /*1cb30*/  LOP3.LUT P1, RZ, R14, 0x10, RZ, 0xc0, !PT ;  /* 0x000000100eff7812 */ /* 0x000fd6000782c0ff */
[----:B------:R-:W0:Y:S01]  /*1cb40*/  @!P3 LDC.64 R28, c[0x0][0x5c0] ;  /* 0x00017000ff1cbb82 */ /* 0x000e220000000a00 */
[----:B------:R-:W-:Y:S01]  /*1cb50*/  LOP3.LUT P2, RZ, R0, 0x4000, RZ, 0xc0, !PT ;  /* 0x0000400000ff7812 */ /* 0x000fe2000784c0ff */
[----:B------:R1:W-:Y:S01]  /*1cb60*/  @!P1 STG.E.U8 desc[UR24][R22.64+0x61], R9 ;  /* 0x0000610916009986 */ /* 0x0003e2000c101118 */
[----:B0-----:R-:W-:-:S05]  /*1cb70*/  @!P3 IADD3 R100, P1, R100, R28, RZ ;  /* 0x0000001c6464b210 */ /* 0x001fca0007f3e0ff */
[----:B------:R-:W-:-:S06]  /*1cb80*/  @!P3 IMAD.X R101, R101, 0x1, R29, P1 ;  /* 0x000000016565b824 */ /* 0x000fcc00008e061d */
[----:B------:R-:W0:Y:S01]  /*1cb90*/  @!P2 LDC.64 R28, c[0x0][0x5c0] ;  /* 0x00017000ff1cab82 */ /* 0x000e220000000a00 */
[----:B-1----:R-:W-:Y:S01]  /*1cba0*/  F2FP.SATFINITE.E4M3.F32.PACK_AB_MERGE_C R9, RZ, R8, RZ ;  /* 0x00000008ff09723e */ /* 0x002fe200048070ff */
[----:B------:R-:W-:Y:S02]  /*1cbb0*/  FMUL R8, R222, UR17 ;  /* 0x00000011de087c20 */ /* 0x000fe40008400000 */
[----:B------:R-:W2:Y:S04]  /*1cbc0*/  LDL.LU R222, [R1+0x278] ;  /* 0x0002780001de7983 */ /* 0x000ea80000300800 */
[----:B------:R1:W-:Y:S01]  /*1cbd0*/  @!P3 STG.E.U8 desc[UR24][R100.64+0x60], R11 ;  /* 0x0000600b6400b986 */ /* 0x0003e2000c101118 */
[----:B------:R-:W-:Y:S02]  /*1cbe0*/  F2FP.SATFINITE.E4M3.F32.PACK_AB_MERGE_C R15, RZ, R8, RZ ;  /* 0x00000008ff0f723e */ /* 0x000fe400048070ff */
[----:B------:R-:W-:Y:S01]  /*1cbf0*/  LOP3.LUT P1, RZ, R0, 0x2000, RZ, 0xc0, !PT ;  /* 0x0000200000ff7812 */ /* 0x000fe2000782c0ff */
[----:B------:R-:W-:-:S02]  /*1cc00*/  FMUL R8, R223, UR17 ;  /* 0x00000011df087c20 */ /* 0x000fc40008400000 */
[----:B------:R-:W2:Y:S01]  /*1cc10*/  LDL.LU R223, [R1+0x27c] ;  /* 0x00027c0001df7983 */ /* 0x000ea20000300800 */
[----:B0-----:R-:W-:-:S05]  /*1cc20*/  @!P2 IADD3 R92, P3, R92, R28, RZ ;  /* 0x0000001c5c5ca210 */ /* 0x001fca0007f7e0ff */
[----:B------:R-:W-:Y:S01]  /*1cc30*/  @!P2 IMAD.X R93, R93, 0x1, R29, P3 ;  /* 0x000000015d5da824 */ /* 0x000fe200018e061d */
[----:B------:R-:W-:-:S04]  /*1cc40*/  ISETP.LT.OR P3, PT, R33, 0x69, !P1 ;  /* 0x000000692100780c */ /* 0x000fc80004f61670 */
[----:B------:R0:W-:Y:S01]  /*1cc50*/  @!P2 STG.E.U8 desc[UR24][R92.64+0x61], R9 ;  /* 0x000061095c00a986 */ /* 0x0001e2000c101118 */
[----:B------:R-:W-:Y:S02]  /*1cc60*/  ISETP.LT.OR P2, PT, R33, 0x6a, !P1 ;  /* 0x0000006a2100780c */ /* 0x000fe40004f41670 */
[----:B-1----:R-:W-:Y:S01]  /*1cc70*/  F2FP.SATFINITE.E4M3.F32.PACK_AB_MERGE_C R11, RZ, R8, RZ ;  /* 0x00000008ff0b723e */ /* 0x002fe200048070ff */
[----:B---3--:R-:W-:Y:S02]  /*1cc80*/  FMUL R8, R224, UR17 ;  /* 0x00000011e0087c20 */ /* 0x008fe40008400000 */
[----:B------:R-:W3:Y:S03]  /*1cc90*/  LDL.LU R224, [R1+0x280] ;  /* 0x0002800001e07983 */ /* 0x000ee60000300800 */
[----:B0-----:R-:W-:Y:S01]  /*1cca0*/  F2FP.SATFINITE.E4M3.F32.PACK_AB_MERGE_C R9, RZ, R8, RZ ;  /* 0x00000008ff09723e */ /* 0x001fe200048070ff */
[----:B------:R-:W-:Y:S04]  /*1ccb0*/  @!P3 STG.E.U8 desc[UR24][R20.64+0x68], R15 ;  /* 0x0000680f1400b986 */ /* 0x000fe8000c101118 */
[----:B------:R0:W-:Y:S01]  /*1ccc0*/  @!P2 STG.E.U8 desc[UR24][R18.64+0x69], R11 ;  /* 0x0000690b1200a986 */ /* 0x0001e2000c101118 */
[----:B------:R-:W-:-:S03]  /*1ccd0*/  FMUL R8, R225, UR17 ;  /* 0x00000011e1087c20 */ /* 0x000fc60008400000 */
[----:B------:R-:W3:Y:S02]  /*1cce0*/  LDL.LU R225, [R1+0x284] ;  /* 0x0002840001e17983 */ /* 0x000ee40000300800 */
[----:B0-----:R-:W-:Y:S01]  /*1ccf0*/  F2FP.SATFINITE.E4M3.F32.PACK_AB_MERGE_C R11, RZ, R8, RZ ;  /* 0x00000008ff0b723e */ /* 0x001fe200048070ff */
[----:B----4-:R-:W-:Y:S02]  /*1cd00*/  FMUL R8, R226, UR17 ;  /* 0x00000011e2087c20 */ /* 0x010fe40008400000 */
[----:B------:R-:W4:Y:S03]  /*1cd10*/  LDL.LU R226, [R1+0x288] ;  /* 0x0002880001e27983 */ /* 0x000f260000300800 */
[----:B------:R-:W-:Y:S01]  /*1cd20*/  F2FP.SATFINITE.E4M3.F32.PACK_AB_MERGE_C R15, RZ, R8, RZ ;  /* 0x00000008ff0f723e */ /* 0x000fe200048070ff */
[----:B--2---:R-:W-:Y:S02]  /*1cd30*/  FMUL R8, R227, UR17 ;  /* 0x00000011e3087c20 */ /* 0x004fe40008400000 */
[----:B------:R-:W2:Y:S01]  /*1cd40*/  LDL.LU R227, [R1+0x28c] ;  /* 0x00028c0001e37983 */ /* 0x000ea20000300800 */
[----:B------:R-:W-:-:S13]  /*1cd50*/  LOP3.LUT P3, RZ, R0, 0x1000, RZ, 0xc0, !PT ;  /* 0x0000100000ff7812 */ /* 0x000fda000786c0ff */
[----:B------:R-:W0:Y:S01]  /*1cd60*/  @!P3 LDC.64 R22, c[0x0][0x5c0] ;  /* 0x00017000ff16bb82 */ /* 0x000e220000000a00 */
[C---:B------:R-:W-:Y:S02]  /*1cd70*/  LOP3.LUT P4, RZ, R0.reuse, 0x8000, RZ, 0xc0, !PT ;  /* 0x0000800000ff7812 */ /* 0x040fe4000788c0ff */
[----:B------:R-:W-:Y:S02]  /*1cd80*/  LOP3.LUT P5, RZ, R0, 0x10000, RZ, 0xc0, !PT ;  /* 0x0001000000ff7812 */ /* 0x000fe400078ac0ff */
[----:B------:R-:W-:-:S11]  /*1cd90*/  ISETP.NE.AND P6, PT, R110, RZ, PT ;  /* 0x000000ff6e00720c */ /* 0x000fd60003fc5270 */
[----:B------:R-:W1:Y:S01]  /*1cda0*/  @!P5 LDC.64 R20, c[0x0][0x5c0] ;  /* 0x00017000ff14db82 */ /* 0x000e620000000a00 */
[----:B0-----:R-:W-:-:S05]  /*1cdb0*/  @!P3 IADD3 R88, P2, R88, R22, RZ ;  /* 0x000000165858b210 */ /* 0x001fca0007f5e0ff */
[----:B------:R-:W-:Y:S02]  /*1cdc0*/  @!P3 IMAD.X R89, R89, 0x1, R23, P2 ;  /* 0x000000015959b824 */ /* 0x000fe400010e0617 */
[----:B------:R-:W0:Y:S03]  /*1cdd0*/  @!P4 LDC.64 R22, c[0x0][0x5c0] ;  /* 0x00017000ff16cb82 */ /* 0x000e260000000a00 */
[----:B------:R-:W-:Y:S01]  /*1cde0*/  @!P3 STG.E.U8 desc[UR24][R88.64+0x68], R9 ;  /* 0x000068095800b986 */ /* 0x000fe2000c101118 */
[----:B------:R-:W-:Y:S02]  /*1cdf0*/  ISETP.LT.OR P3, PT, R33, 0x71, !P1 ;  /* 0x000000712100780c */ /* 0x000fe40004f61670 */
[----:B0-----:R-:W-:-:S05]  /*1ce00*/  @!P4 IADD3 R104, P2, R104, R22, RZ ;  /* 0x000000166868c210 */ /* 0x001fca0007f5e0ff */
[----:B------:R-:W-:Y:S01]  /*1ce10*/  @!P4 IMAD.X R105, R105, 0x1, R23, P2 ;  /* 0x000000016969c824 */ /* 0x000fe200010e0617 */
[C---:B------:R-:W-:Y:S01]  /*1ce20*/  ISETP.LT.OR P2, PT, R33.reuse, 0x79, !P1 ;  /* 0x000000792100780c */ /* 0x040fe20004f41670 */
[----:B------:R-:W0:Y:S03]  /*1ce30*/  @!P6 LDC.64 R22, c[0x0][0x5c0] ;  /* 0x00017000ff16eb82 */ /* 0x000e260000000a00 */
[----:B------:R-:W-:Y:S04]  /*1ce40*/  @!P4 STG.E.U8 desc[UR24][R104.64+0x69], R11 ;  /* 0x0000690b6800c986 */ /* 0x000fe8000c101118 */
[----:B------:R1:W-:Y:S01]  /*1ce50*/  @!P3 STG.E.U8 desc[UR24][R16.64+0x70], R15 ;  /* 0x0000700f1000b986 */ /* 0x0003e2000c101118 */
[----:B------:R-:W-:-:S02]  /*1ce60*/  ISETP.LT.OR P3, PT, R33, 0x72, !P1 ;  /* 0x000000722100780c */ /* 0x000fc40004f61670 */
[----:B------:R-:W-:Y:S02]  /*1ce70*/  ISETP.LT.OR P1, PT, R33, 0x7a, !P1 ;  /* 0x0000007a2100780c */ /* 0x000fe40004f21670 */
[----:B------:R-:W-:Y:S01]  /*1ce80*/  F2FP.SATFINITE.E4M3.F32.PACK_AB_MERGE_C R19, RZ, R8, RZ ;  /* 0x00000008ff13723e */ /* 0x000fe200048070ff */
[----:B------:R-:W3:Y:S08]  /*1ce90*/  @!P2 LDC.64 R26, c[0x0][0x5c0] ;  /* 0x00017000ff1aab82 */ /* 0x000ef00000000a00 */
[----:B------:R0:W-:Y:S01]  /*1cea0*/  @!P3 STG.E.U8 desc[UR24][R12.64+0x71], R19 ;  /* 0x000071130c00b986 */ /* 0x0001e2000c101118 */
[----:B-1----:R-:W-:Y:S01]  /*1ceb0*/  @!P5 IADD3 R8, P3, R107, R20, RZ ;  /* 0x000000146b08d210 */ /* 0x002fe20007f7e0ff */
[----:B------:R-:W1:Y:S01]  /*1cec0*/  @!P1 LDC.64 R14, c[0x0][0x5c0] ;  /* 0x00017000ff0e9b82 */ /* 0x000e620000000a00 */
[----:B------:R-:W-:-:S03]  /*1ced0*/  FMUL R10, R222, UR17 ;  /* 0x00000011de0a7c20 */ /* 0x000fc60008400000 */
[----:B------:R-:W-:Y:S01]  /*1cee0*/  @!P5 IMAD.X R9, R106, 0x1, R21, P3 ;  /* 0x000000016a09d824 */ /* 0x000fe200018e0615 */
[C---:B------:R-:W-:Y:S02]  /*1cef0*/  ISETP.LT.OR P3, PT, R33.reuse, 0x79, !P0 ;  /* 0x000000792100780c */ /* 0x040fe40004761670 */
[----:B------:R-:W-:Y:S02]  /*1cf00*/  ISETP.LT.OR P0, PT, R33, 0x7a, !P0 ;  /* 0x0000007a2100780c */ /* 0x000fe40004701670 */
[----:B------:R-:W-:Y:S02]  /*1cf10*/  F2FP.SATFINITE.E4M3.F32.PACK_AB_MERGE_C R17, RZ, R10, RZ ;  /* 0x0000000aff11723e */ /* 0x000fe400048070ff */
[----:B0-----:R-:W-:Y:S01]  /*1cf20*/  @!P6 IADD3 R10, P4, R109, R22, RZ ;  /* 0x000000166d0ae210 */ /* 0x001fe20007f9e0ff */
[----:B------:R-:W-:-:S04]  /*1cf30*/  FMUL R12, R223, UR17 ;  /* 0x00000011df0c7c20 */ /* 0x000fc80008400000 */
[----:B------:R-:W-:Y:S02]  /*1cf40*/  @!P6 IMAD.X R11, R108, 0x1, R23, P4 ;  /* 0x000000016c0be824 */ /* 0x000fe400020e0617 */
[----:B------:R-:W0:Y:S01]  /*1cf50*/  @!P3 LDC.64 R22, c[0x0][0x5c0] ;  /* 0x00017000ff16bb82 */ /* 0x000e220000000a00 */
[----:B------:R1:W-:Y:S01]  /*1cf60*/  @!P5 STG.E.U8 desc[UR24][R8.64+0x70], R17 ;  /* 0x000070110800d986 */ /* 0x0003e2000c101118 */
[----:B------:R-:W-:Y:S02]  /*1cf70*/  F2FP.SATFINITE.E4M3.F32.PACK_AB_MERGE_C R19, RZ, R12, RZ ;  /* 0x0000000cff13723e */ /* 0x000fe400048070ff */
[----:B---3--:R-:W-:-:S04]  /*1cf80*/  @!P2 IADD3 R12, P4, P5, R24, R26, R3 ;  /* 0x0000001a180ca210 */ /* 0x008fc80007d9e003 */
[----:B------:R-:W3:Y:S01]  /*1cf90*/  @!P0 LDC.64 R28, c[0x0][0x5c0] ;  /* 0x00017000ff1c8b82 */ /* 0x000ee20000000a00 */
[----:B------:R-:W-:Y:S02]  /*1cfa0*/  @!P2 IADD3.X R13, R32, R27, R4, P4, P5 ;  /* 0x0000001b200da210 */ /* 0x000fe400027ea404 */
[----:B-1----:R-:W-:Y:S01]  /*1cfb0*/  @!P1 IADD3 R14, P4, P5, R24, R14, R3 ;  /* 0x0000000e180e9210 */ /* 0x002fe20007d9e003 */
[----:B------:R-:W-:-:S03]  /*1cfc0*/  FMUL R8, R224, UR17 ;  /* 0x00000011e0087c20 */ /* 0x000fc60008400000 */
[----:B------:R-:W-:Y:S02]  /*1cfd0*/  @!P1 IADD3.X R15, R32, R15, R4, P4, P5 ;  /* 0x0000000f200f9210 */ /* 0x000fe400027ea404 */
[C---:B------:R-:W-:Y:S02]  /*1cfe0*/  @!P3 IADD3 R9, P4, P5, R3.reuse, R24, R2 ;  /* 0x000000180309b210 */ /* 0x040fe40007d9e002 */
[----:B------:R-:W-:Y:S02]  /*1cff0*/  F2FP.SATFINITE.E4M3.F32.PACK_AB_MERGE_C R21, RZ, R8, RZ ;  /* 0x00000008ff15723e */ /* 0x000fe400048070ff */
[----:B------:R-:W-:Y:S01]  /*1d000*/  @!P3 IADD3.X R18, R4, R32, R6, P4, P5 ;  /* 0x000000200412b210 */ /* 0x000fe200027ea406 */
[----:B------:R1:W-:Y:S01]  /*1d010*/  @!P6 STG.E.U8 desc[UR24][R10.64+0x71], R19 ;  /* 0x000071130a00e986 */ /* 0x0003e2000c101118 */
[----:B------:R-:W-:-:S03]  /*1d020*/  @!P0 IADD3 R25, P4, P5, R3, R24, R2 ;  /* 0x0000001803198210 */ /* 0x000fc60007d9e002 */
[----:B------:R0:W-:Y:S02]  /*1d030*/  @!P2 STG.E.U8 desc[UR24][R12.64+0x78], R21 ;  /* 0x000078150c00a986 */ /* 0x0001e4000c101118 */
[----:B0-----:R-:W-:Y:S02]  /*1d040*/  @!P3 IADD3 R8, P2, R9, R22, RZ ;  /* 0x000000160908b210 */ /* 0x001fe40007f5e0ff */
[----:B------:R-:W-:Y:S01]  /*1d050*/  @!P0 IADD3.X R32, R4, R32, R6, P4, P5 ;  /* 0x0000002004208210 */ /* 0x000fe200027ea406 */
[----:B-1----:R-:W-:Y:S01]  /*1d060*/  FMUL R11, R225, UR17 ;  /* 0x00000011e10b7c20 */ /* 0x002fe20008400000 */
[----:B---3--:R-:W-:Y:S01]  /*1d070*/  @!P0 IADD3 R10, P4, R25, R28, RZ ;  /* 0x0000001c190a8210 */ /* 0x008fe20007f9e0ff */
[----:B------:R-:W-:Y:S02]  /*1d080*/  @!P3 IMAD.X R9, R18, 0x1, R23, P2 ;  /* 0x000000011209b824 */ /* 0x000fe400010e0617 */
[----:B----4-:R-:W-:Y:S01]  /*1d090*/  FMUL R16, R226, UR17 ;  /* 0x00000011e2107c20 */ /* 0x010fe20008400000 */
[----:B------:R-:W-:Y:S01]  /*1d0a0*/  F2FP.SATFINITE.E4M3.F32.PACK_AB_MERGE_C R19, RZ, R11, RZ ;  /* 0x0000000bff13723e */ /* 0x000fe200048070ff */
[----:B------:R-:W-:-:S03]  /*1d0b0*/  @!P0 IMAD.X R11, R32, 0x1, R29, P4 ;  /* 0x00000001200b8824 */ /* 0x000fc600020e061d */
[----:B------:R-:W-:Y:S01]  /*1d0c0*/  F2FP.SATFINITE.E4M3.F32.PACK_AB_MERGE_C R23, RZ, R16, RZ ;  /* 0x00000010ff17723e */ /* 0x000fe200048070ff */
[----:B------:R3:W-:Y:S04]  /*1d0d0*/  @!P1 STG.E.U8 desc[UR24][R14.64+0x79], R19 ;  /* 0x000079130e009986 */ /* 0x0007e8000c101118 */
[----:B------:R3:W-:Y:S01]  /*1d0e0*/  @!P3 STG.E.U8 desc[UR24][R8.64+0x78], R23 ;  /* 0x000078170800b986 */ /* 0x0007e2000c101118 */
[----:B--2---:R-:W-:-:S05]  /*1d0f0*/  FMUL R17, R227, UR17 ;  /* 0x00000011e3117c20 */ /* 0x004fca0008400000 */
[----:B------:R-:W-:-:S05]  /*1d100*/  F2FP.SATFINITE.E4M3.F32.PACK_AB_MERGE_C R17, RZ, R17, RZ ;  /* 0x00000011ff11723e */ /* 0x000fca00048070ff */
[----:B------:R3:W-:Y:S02]  /*1d110*/  @!P0 STG.E.U8 desc[UR24][R10.64+0x79], R17 ;  /* 0x000079110a008986 */ /* 0x0007e4000c101118 */
.L_x_41:
[----:B------:R-:W-:Y:S05]  /*1d120*/  BSYNC B0 ;  /* 0x0000000000007941 */ /* 0x000fea0003800000 */
.L_x_37:
[----:B0-23--:R-:W2:Y:S04]  /*1d130*/  LDL.LU R9, [R1+0x298] ;  /* 0x0002980001097983 */ /* 0x00dea80000300800 */
[----:B------:R-:W2:Y:S01]  /*1d140*/  LDL.LU R8, [R1+0x2a4] ;  /* 0x0002a40001087983 */ /* 0x000ea20000300800 */
[----:B------:R-:W-:Y:S01]  /*1d150*/  ULDC UR12, c[0x0][0xc] ;  /* 0x00000300000c7ab9 */ /* 0x000fe20000000800 */
[----:B------:R-:W-:Y:S01]  /*1d160*/  ULDC UR13, c[0x0][0x10] ;  /* 0x00000400000d7ab9 */ /* 0x000fe20000000800 */
[----:B-1----:R-:W2:Y:S01]  /*1d170*/  LDC R11, c[0x0][0x14] ;  /* 0x00000500ff0b7b82 */ /* 0x002ea20000000800 */
[----:B------:R-:W-:Y:S01]  /*1d180*/  UIMAD.WIDE.U32 UR12, UR12, UR13, URZ ;  /* 0x0000000d0c0c72a5 */ /* 0x000fe2000f8e003f */
[----:B------:R-:W-:-:S05]  /*1d190*/  UMOV UR18, 0xffffffff ;  /* 0xffffffff00127882 */ /* 0x000fca0000000000 */
[----:B--2---:R-:W-:-:S04]  /*1d1a0*/  IMAD.WIDE.U32 R8, R11, UR12, R8 ;  /* 0x0000000c0b087c25 */ /* 0x004fc8000f8e0008 */
[----:B------:R-:W-:Y:S01]  /*1d1b0*/  IMAD R11, R11, UR13, RZ ;  /* 0x0000000d0b0b7c24 */ /* 0x000fe2000f8e02ff */
[----:B------:R-:W-:Y:S01]  /*1d1c0*/  ULDC.64 UR12, c[0x0][0x650] ;  /* 0x00019400000c7ab9 */ /* 0x000fe20000000a00 */
[----:B------:R-:W-:Y:S01]  /*1d1d0*/  IMAD.MOV.U32 R20, RZ, RZ, R8 ;  /* 0x000000ffff147224 */ /* 0x000fe200078e0008 */
[----:B------:R-:W-:Y:S01]  /*1d1e0*/  ISETP.GE.U32.AND P0, PT, R8, UR12, PT ;  /* 0x0000000c08007c0c */ /* 0x000fe2000bf06070 */
[----:B------:R-:W-:Y:S01]  /*1d1f0*/  IMAD.IADD R21, R9, 0x1, R11 ;  /* 0x0000000109157824 */ /* 0x000fe200078e020b */
[----:B------:R-:W-:Y:S01]  /*1d200*/  PRMT R9, RZ, 0x7610, R9 ;  /* 0x00007610ff097816 */ /* 0x000fe20000000009 */
[----:B------:R-:W-:-:S03]  /*1d210*/  IMAD.MOV.U32 R8, RZ, RZ, -0x1 ;  /* 0xffffffffff087424 */ /* 0x000fc600078e00ff */
[----:B------:R0:W-:Y:S01]  /*1d220*/  STL [R1+0x298], R21 ;  /* 0x0002981501007387 */ /* 0x0001e20000100800 */
[----:B------:R-:W-:-:S03]  /*1d230*/  ISETP.GE.U32.AND.EX P0, PT, R21, UR13, PT, P0 ;  /* 0x0000000d15007c0c */ /* 0x000fc6000bf06100 */
[----:B------:R0:W-:Y:S04]  /*1d240*/  STL [R1+0x2a4], R20 ;  /* 0x0002a41401007387 */ /* 0x0001e80000100800 */
[----:B------:R0:W-:Y:S06]  /*1d250*/  STL [R1+0x2a0], R8 ;  /* 0x0002a00801007387 */ /* 0x0001ec0000100800 */
[----:B------:R-:W-:Y:S05]  /*1d260*/  @P0 BRA `(.L_x_42) ;  /* 0x0000000400780947 */ /* 0x000fea0003800000 */
[----:B------:R-:W0:Y:S01]  /*1d270*/  S2R R15, SR_CTAID.X ;  /* 0x00000000000f7919 */ /* 0x000e220000002500 */
[----:B------:R-:W-:Y:S01]  /*1d280*/  ULDC.64 UR20, c[0x0][0x628] ;  /* 0x00018a0000147ab9 */ /* 0x000fe20000000a00 */
[----:B------:R-:W1:Y:S01]  /*1d290*/  LDC R16, c[0x0][0x144] ;  /* 0x00005100ff107b82 */ /* 0x000e620000000800 */
[----:B------:R-:W-:Y:S01]  /*1d2a0*/  ULDC UR6, c[0x0][0x150] ;  /* 0x0000540000067ab9 */ /* 0x000fe20000000800 */
[----:B------:R-:W2:Y:S01]  /*1d2b0*/  S2R R19, SR_CTAID.Y ;  /* 0x0000000000137919 */ /* 0x000ea20000002600 */
[----:B------:R-:W-:Y:S01]  /*1d2c0*/  ISETP.NE.U32.AND P0, PT, RZ, UR20, PT ;  /* 0x00000014ff007c0c */ /* 0x000fe2000bf05070 */
[----:B------:R-:W-:Y:S01]  /*1d2d0*/  ULDC UR16, c[0x0][0x630] ;  /* 0x00018c0000107ab9 */ /* 0x000fe20000000800 */
[----:B------:R-:W-:Y:S02]  /*1d2e0*/  R2UR UR18, R20 ;  /* 0x00000000141272ca */ /* 0x000fe400000e0000 */
[----:B------:R-:W-:Y:S01]  /*1d2f0*/  ISETP.NE.AND.EX P0, PT, RZ, UR21, PT, P0 ;  /* 0x00000015ff007c0c */ /* 0x000fe2000bf05300 */
[----:B-----5:R-:W3:Y:S01]  /*1d300*/  LDC.64 R12, c[0x0][0x620] ;  /* 0x00018800ff0c7b82 */ /* 0x020ee20000000a00 */
[----:B------:R-:W-:-:S02]  /*1d310*/  R2UR UR19, R21 ;  /* 0x00000000151372ca */ /* 0x000fc400000e0000 */
[----:B0-----:R-:W-:-:S05]  /*1d320*/  I2FP.F32.U32 R8, R15 ;  /* 0x0000000f00087245 */ /* 0x001fca0000201000 */
[----:B------:R-:W-:-:S06]  /*1d330*/  FMUL R8, R8, UR6 ;  /* 0x0000000608087c20 */ /* 0x000fcc0008400000 */
[----:B------:R-:W0:Y:S01]  /*1d340*/  F2I.U32.TRUNC.NTZ R8, R8 ;  /* 0x0000000800087305 */ /* 0x000e22000020f000 */
[----:B--2---:R-:W-:Y:S05]  /*1d350*/  @!P0 BRA `(.L_x_43) ;  /* 0x0000000000308947 */ /* 0x004fea0003800000 */
        /* <DEDUP_REMOVED lines=12> */
.L_x_43:
[----:B------:R-:W-:Y:S01]  /*1d420*/  USHF.R.U64 UR18, UR18, UR16, UR19 ;  /* 0x0000001012127299 */ /* 0x000fe20008001213 */
[----:B------:R-:W2:Y:S01]  /*1d430*/  LDC.64 R26, c[0x0][0x640] ;  /* 0x00019000ff1a7b82 */ /* 0x000ea20000000a00 */
[----:B------:R-:W-:Y:S01]  /*1d440*/  USHF.R.U32.HI UR6, URZ, UR16, UR19 ;  /* 0x000000103f067299 */ /* 0x000fe20008011613 */
[----:B0-----:R-:W-:Y:S02]  /*1d450*/  IMAD.MOV R17, RZ, RZ, -R8 ;  /* 0x000000ffff117224 */ /* 0x001fe400078e0a08 */
[----:B------:R-:W-:Y:S01]  /*1d460*/  IMAD.MOV.U32 R8, RZ, RZ, R20 ;  /* 0x000000ffff087224 */ /* 0x000fe200078e0014 */
[----:B------:R-:W-:Y:S01]  /*1d470*/  IADD3 R11, P0, RZ, -UR18, RZ ;  /* 0x80000012ff0b7c10 */ /* 0x000fe2000ff1e0ff */
[----:B-1----:R-:W-:Y:S02]  /*1d480*/  IMAD R23, R16, R17, R15 ;  /* 0x0000001110177224 */ /* 0x002fe400078e020f */
[----:B------:R-:W0:Y:S02]  /*1d490*/  LDC R14, c[0x0][0x618] ;  /* 0x00018600ff0e7b82 */ /* 0x000e240000000800 */
[----:B------:R-:W-:Y:S01]  /*1d4a0*/  IMAD.X R9, RZ, RZ, ~UR6, P0 ;  /* 0x80000006ff097e24 */ /* 0x000fe200080e06ff */
[----:B------:R-:W-:-:S03]  /*1d4b0*/  ULDC UR6, c[0x0][0x154] ;  /* 0x0000550000067ab9 */ /* 0x000fc60000000800 */
[-C--:B---3--:R-:W-:Y:S02]  /*1d4c0*/  IMAD R10, R9, R12.reuse, RZ ;  /* 0x0000000c090a7224 */ /* 0x088fe400078e02ff */
[----:B------:R-:W1:Y:S01]  /*1d4d0*/  LDC R18, c[0x0][0x608] ;  /* 0x00018200ff127b82 */ /* 0x000e620000000800 */
[----:B------:R-:W-:Y:S02]  /*1d4e0*/  IMAD.MOV.U32 R9, RZ, RZ, R21 ;  /* 0x000000ffff097224 */ /* 0x000fe400078e0015 */
[----:B------:R-:W-:-:S05]  /*1d4f0*/  IMAD.WIDE.U32 R8, R11, R12, R8 ;  /* 0x0000000c0b087225 */ /* 0x000fca00078e0008 */
[----:B------:R-:W3:Y:S01]  /*1d500*/  LDC R22, c[0x0][0x658] ;  /* 0x00019600ff167b82 */ /* 0x000ee20000000800 */
[----:B------:R-:W-:Y:S01]  /*1d510*/  IMAD R11, R11, R13, R10 ;  /* 0x0000000d0b0b7224 */ /* 0x000fe200078e020a */
[----:B------:R-:W-:Y:S01]  /*1d520*/  I2FP.F32.U32 R10, R19 ;  /* 0x00000013000a7245 */ /* 0x000fe20000201000 */
[----:B------:R-:W-:Y:S01]  /*1d530*/  IMAD.MOV.U32 R13, RZ, RZ, 0x1 ;  /* 0x00000001ff0d7424 */ /* 0x000fe200078e00ff */
[----:B--2---:R-:W-:Y:S01]  /*1d540*/  ISETP.NE.U32.AND P0, PT, R26, RZ, PT ;  /* 0x000000ff1a00720c */ /* 0x004fe20003f05070 */
[----:B------:R-:W-:Y:S02]  /*1d550*/  IMAD.IADD R9, R9, 0x1, R11 ;  /* 0x0000000109097824 */ /* 0x000fe400078e020b */
[----:B------:R-:W-:Y:S01]  /*1d560*/  FMUL R10, R10, UR6 ;  /* 0x000000060a0a7c20 */ /* 0x000fe20008400000 */
[----:B------:R-:W2:Y:S01]  /*1d570*/  LDC R20, c[0x0][0x148] ;  /* 0x00005200ff147b82 */ /* 0x000ea20000000800 */
[----:B------:R-:W-:Y:S01]  /*1d580*/  ISETP.NE.AND.EX P0, PT, R27, RZ, PT, P0 ;  /* 0x000000ff1b00720c */ /* 0x000fe20003f05300 */
[----:B------:R-:W-:Y:S01]  /*1d590*/  IMAD.MOV.U32 R11, RZ, RZ, -0x1 ;  /* 0xffffffffff0b7424 */ /* 0x000fe200078e00ff */
[-CC-:B0-----:R-:W-:Y:S01]  /*1d5a0*/  SHF.R.U64 R16, R8, R14.reuse, R9.reuse ;  /* 0x0000000e08107219 */ /* 0x181fe20000001209 */
[----:B------:R0:W4:Y:S01]  /*1d5b0*/  F2I.U32.TRUNC.NTZ R17, R10 ;  /* 0x0000000a00117305 */ /* 0x000122000020f000 */
[----:B------:R-:W-:-:S03]  /*1d5c0*/  SHF.R.U32.HI R9, RZ, R14, R9 ;  /* 0x0000000eff097219 */ /* 0x000fc60000011609 */
[----:B------:R-:W0:Y:S01]  /*1d5d0*/  LDC R21, c[0x0][0x600] ;  /* 0x00018000ff157b82 */ /* 0x000e220000000800 */
[-CC-:B-1----:R-:W-:Y:S02]  /*1d5e0*/  SHF.R.U64 R14, R16, R18.reuse, R9.reuse ;  /* 0x00000012100e7219 */ /* 0x182fe40000001209 */
[----:B------:R-:W-:-:S05]  /*1d5f0*/  SHF.R.U32.HI R9, RZ, R18, R9 ;  /* 0x00000012ff097219 */ /* 0x000fca0000011609 */
[----:B------:R-:W1:Y:S01]  /*1d600*/  LDC R24, c[0x0][0x648] ;  /* 0x00019200ff187b82 */ /* 0x000e620000000800 */
[-CC-:B---3--:R-:W-:Y:S02]  /*1d610*/  SHF.R.U64 R18, R14, R22.reuse, R9.reuse ;  /* 0x000000160e127219 */ /* 0x188fe40000001209 */
[-C--:B------:R-:W-:Y:S02]  /*1d620*/  SHF.L.U32 R11, R11, R22.reuse, RZ ;  /* 0x000000160b0b7219 */ /* 0x080fe400000006ff */
[-C--:B------:R-:W-:Y:S01]  /*1d630*/  SHF.R.U32.HI R9, RZ, R22.reuse, R9 ;  /* 0x00000016ff097219 */ /* 0x080fe20000011609 */
[----:B------:R-:W-:Y:S01]  /*1d640*/  IMAD.MOV.U32 R8, RZ, RZ, R18 ;  /* 0x000000ffff087224 */ /* 0x000fe200078e0012 */
[----:B------:R-:W-:Y:S01]  /*1d650*/  SHF.L.U32 R162, R13, R22, RZ ;  /* 0x000000160da27219 */ /* 0x000fe200000006ff */
[----:B------:R-:W3:Y:S01]  /*1d660*/  LDC R28, c[0x0][0x638] ;  /* 0x00018e00ff1c7b82 */ /* 0x000ee20000000800 */
[----:B------:R-:W-:-:S07]  /*1d670*/  LOP3.LUT R25, RZ, R11, RZ, 0x33, !PT ;  /* 0x0000000bff197212 */ /* 0x000fce00078e33ff */
[----:B------:R-:W0:Y:S01]  /*1d680*/  LDC R29, c[0x0][0x610] ;  /* 0x00018400ff1d7b82 */ /* 0x000e220000000800 */
[----:B----4-:R-:W-:Y:S05]  /*1d690*/  @!P0 BRA `(.L_x_44) ;  /* 0x0000000000288947 */ /* 0x010fea0003800000 */
[----:B------:R-:W4:Y:S02]  /*1d6a0*/  LDC R13, c[0x0][0x64c] ;  /* 0x00019300ff0d7b82 */ /* 0x000f240000000800 */
[----:B----4-:R-:W-:-:S05]  /*1d6b0*/  IADD3 R13, P0, R18, R13, RZ ;  /* 0x0000000d120d7210 */ /* 0x010fca0007f1e0ff */
[----:B------:R-:W-:-:S04]  /*1d6c0*/  IMAD.X R15, RZ, RZ, R9, P0 ;  /* 0x000000ffff0f7224 */ /* 0x000fc800000e0609 */
[----:B------:R-:W-:-:S04]  /*1d6d0*/  IMAD.WIDE.U32 R8, R15, R26, RZ ;  /* 0x0000001a0f087225 */ /* 0x000fc800078e00ff */
[----:B0-----:R-:W-:-:S04]  /*1d6e0*/  IMAD.WIDE.U32 R10, P0, R13, R27, R8 ;  /* 0x0000001b0d0a7225 */ /* 0x001fc80007800008 */
[----:B------:R-:W-:-:S04]  /*1d6f0*/  IMAD.WIDE.U32 R8, R13, R26, RZ ;  /* 0x0000001a0d087225 */ /* 0x000fc800078e00ff */
[----:B------:R-:W-:Y:S01]  /*1d700*/  IMAD.X R13, RZ, RZ, RZ, P0 ;  /* 0x000000ffff0d7224 */ /* 0x000fe200000e06ff */
[----:B------:R-:W-:Y:S01]  /*1d710*/  IADD3 RZ, P0, R9, R10, RZ ;  /* 0x0000000a09ff7210 */ /* 0x000fe20007f1e0ff */
[----:B------:R-:W-:-:S04]  /*1d720*/  IMAD.MOV.U32 R12, RZ, RZ, R11 ;  /* 0x000000ffff0c7224 */ /* 0x000fc800078e000b */
[----:B------:R-:W-:-:S08]  /*1d730*/  IMAD.WIDE.U32.X R8, R15, R27, R12, P0 ;  /* 0x0000001b0f087225 */ /* 0x000fd000000e040c */
.L_x_44:
[----:B0-----:R-:W0:Y:S01]  /*1d740*/  LDC R10, c[0x0][0x65c] ;  /* 0x00019700ff0a7b82 */ /* 0x001e220000000800 */
[----:B-1----:R-:W-:Y:S01]  /*1d750*/  SHF.R.U64 R8, R8, R24, R9 ;  /* 0x0000001808087219 */ /* 0x002fe20000001209 */
[----:B------:R-:W-:Y:S01]  /*1d760*/  VIADD R13, R21, 0xffffffff ;  /* 0xffffffff150d7836 */ /* 0x000fe20000000000 */
[----:B------:R-:W-:Y:S01]  /*1d770*/  LOP3.LUT R11, R14, R25, RZ, 0xc0, !PT ;  /* 0x000000190e0b7212 */ /* 0x000fe200078ec0ff */
[----:B------:R-:W-:Y:S02]  /*1d780*/  IMAD.MOV R17, RZ, RZ, -R17 ;  /* 0x000000ffff117224 */ /* 0x000fe400078e0a11 */
[----:B------:R-:W-:Y:S02]  /*1d790*/  IMAD.MOV R9, RZ, RZ, -R8 ;  /* 0x000000ffff097224 */ /* 0x000fe400078e0a08 */
[----:B------:R-:W-:Y:S01]  /*1d7a0*/  IMAD R162, R162, R8, R11 ;  /* 0x00000008a2a27224 */ /* 0x000fe200078e020b */
[----:B------:R-:W-:Y:S01]  /*1d7b0*/  LOP3.LUT R11, R16, R13, RZ, 0xc0, !PT ;  /* 0x0000000d100b7212 */ /* 0x000fe200078ec0ff */
[----:B---3--:R-:W-:-:S02]  /*1d7c0*/  IMAD R8, R9, R28, R18 ;  /* 0x0000001c09087224 */ /* 0x008fc400078e0212 */
[----:B------:R-:W-:Y:S02]  /*1d7d0*/  IMAD.MOV.U32 R9, RZ, RZ, 0x1 ;  /* 0x00000001ff097424 */ /* 0x000fe400078e00ff */
[----:B------:R-:W-:Y:S01]  /*1d7e0*/  IMAD R11, R8, R21, R11 ;  /* 0x00000015080b7224 */ /* 0x000fe200078e020b */
[----:B0-----:R-:W-:-:S13]  /*1d7f0*/  ISETP.NE.AND P0, PT, R10, 0x1, PT ;  /* 0x000000010a00780c */ /* 0x001fda0003f05270 */
[----:B--2---:R-:W-:-:S04]  /*1d800*/  @P0 IMAD R23, R20, R17, R19 ;  /* 0x0000001114170224 */ /* 0x004fc800078e0213 */
[----:B------:R-:W-:-:S05]  /*1d810*/  IMAD R162, R162, R29, R23 ;  /* 0x0000001da2a27224 */ /* 0x000fca00078e0217 */
[----:B------:R-:W-:Y:S02]  /*1d820*/  SEL R8, R11, R162, !P0 ;  /* 0x000000a20b087207 */ /* 0x000fe40004000000 */
[----:B------:R-:W-:-:S03]  /*1d830*/  SEL R162, R162, R11, !P0 ;  /* 0x0000000ba2a27207 */ /* 0x000fc60004000000 */
[----:B------:R1:W-:Y:S04]  /*1d840*/  STL [R1+0x2a0], R8 ;  /* 0x0002a00801007387 */ /* 0x0003e80000100800 */
.L_x_42:
[----:B------:R2:W-:Y:S01]  /*1d850*/  STL [R1+0x29c], R162 ;  /* 0x00029ca201007387 */ /* 0x0005e20000100800 */
[----:B------:R-:W-:Y:S01]  /*1d860*/  LOP3.LUT P0, RZ, R9, 0xff, RZ, 0xc0, !PT ;  /* 0x000000ff09ff7812 */ /* 0x000fe2000780c0ff */
[----:B------:R-:W-:-:S04]  /*1d870*/  UIMAD.WIDE.U32 UR12, UR5, -0x55555555, URZ ;  /* 0xaaaaaaab050c78a5 */ /* 0x000fc8000f8e003f */
[----:B------:R-:W-:-:S04]  /*1d880*/  USHF.R.U32.HI UR12, URZ, 0x1, UR13 ;  /* 0x000000013f0c7899 */ /* 0x000fc8000801160d */
[----:B------:R-:W-:-:S04]  /*1d890*/  UIMAD UR5, UR12, -0x3, UR5 ;  /* 0xfffffffd0c0578a4 */ /* 0x000fc8000f8e0205 */
[----:B--2---:R-:W-:Y:S08]  /*1d8a0*/  @P0 BRA `(.L_x_45) ;  /* 0xfffffe3800b00947 */ /* 0x004ff0000383ffff */
[----:B------:R-:W-:Y:S05]  /*1d8b0*/  EXIT ;  /* 0x000000000000794d */ /* 0x000fea0003800000 */
.L_x_7:
[----:B------:R-:W2:Y:S01]  /*1d8c0*/  LDL R20, [R1+0x2a4] ;  /* 0x0002a40001147983 */ /* 0x000ea20000100800 */
[----:B------:R-:W-:-:S03]  /*1d8d0*/  ULDC.64 UR4, c[0x0][0x650] ;  /* 0x0001940000047ab9 */ /* 0x000fc60000000a00 */
[----:B------:R-:W3:Y:S01]  /*1d8e0*/  LDL R21, [R1+0x298] ;  /* 0x0002980001157983 */ /* 0x000ee20000100800 */
[----:B------:R-:W-:Y:S01]  /*1d8f0*/  PRMT R0, RZ, 0x7610, R0 ;  /* 0x00007610ff007816 */ /* 0x000fe20000000000 */
[----:B------:R-:W-:Y:S02]  /*1d900*/  IMAD.MOV.U32 R5, RZ, RZ, -0x1 ;  /* 0xffffffffff057424 */ /* 0x000fe400078e00ff */
[----:B------:R-:W-:Y:S02]  /*1d910*/  IMAD.MOV.U32 R4, RZ, RZ, -0x1 ;  /* 0xffffffffff047424 */ /* 0x000fe400078e00ff */
[----:B------:R-:W-:Y:S01]  /*1d920*/  IMAD.MOV.U32 R12, RZ, RZ, -0x1 ;  /* 0xffffffffff0c7424 */ /* 0x000fe200078e00ff */
[----:B--2---:R-:W-:-:S04]  /*1d930*/  ISETP.GE.U32.AND P0, PT, R20, UR4, PT ;  /* 0x0000000414007c0c */ /* 0x004fc8000bf06070 */
[----:B---3--:R-:W-:-:S13]  /*1d940*/  ISETP.GE.U32.AND.EX P0, PT, R21, UR5, PT, P0 ;  /* 0x0000000515007c0c */ /* 0x008fda000bf06100 */
[----:B------:R-:W-:Y:S05]  /*1d950*/  @P0 BRA `(.L_x_46) ;  /* 0x0000000400380947 */ /* 0x000fea0003800000 */
[----:B0-----:R-:W0:Y:S01]  /*1d960*/  LDC.64 R16, c[0x0][0x628] ;  /* 0x00018a00ff107b82 */ /* 0x001e220000000a00 */
[----:B------:R-:W-:Y:S02]  /*1d970*/  IMAD.MOV.U32 R8, RZ, RZ, R20 ;  /* 0x000000ffff087224 */ /* 0x000fe400078e0014 */
[----:B------:R-:W-:-:S05]  /*1d980*/  IMAD.MOV.U32 R9, RZ, RZ, R21 ;  /* 0x000000ffff097224 */ /* 0x000fca00078e0015 */
[----:B------:R-:W1:Y:S08]  /*1d990*/  LDC R10, c[0x0][0x630] ;  /* 0x00018c00ff0a7b82 */ /* 0x000e700000000800 */
[----:B------:R-:W2:Y:S01]  /*1d9a0*/  LDC.64 R18, c[0x0][0x620] ;  /* 0x00018800ff127b82 */ /* 0x000ea20000000a00 */
[----:B0-----:R-:W-:-:S04]  /*1d9b0*/  ISETP.NE.U32.AND P0, PT, R16, RZ, PT ;  /* 0x000000ff1000720c */ /* 0x001fc80003f05070 */
[----:B------:R-:W-:-:S13]  /*1d9c0*/  ISETP.NE.AND.EX P0, PT, R17, RZ, PT, P0 ;  /* 0x000000ff1100720c */ /* 0x000fda0003f05300 */
[----:B-12---:R-:W-:Y:S05]  /*1d9d0*/  @!P0 BRA `(.L_x_47) ;  /* 0x0000000000288947 */ /* 0x006fea0003800000 */
[----:B------:R-:W0:Y:S02]  /*1d9e0*/  LDC R0, c[0x0][0x634] ;  /* 0x00018d00ff007b82 */ /* 0x000e240000000800 */
[----:B0-----:R-:W-:-:S05]  /*1d9f0*/  IADD3 R9, P0, R20, R0, RZ ;  /* 0x0000000014097210 */ /* 0x001fca0007f1e0ff */
        /* <DEDUP_REMOVED lines=8> */
.L_x_47:
[-CC-:B------:R-:W-:Y:S01]  /*1da80*/  SHF.R.U64 R12, R8, R10.reuse, R9.reuse ;  /* 0x0000000a080c7219 */ /* 0x180fe20000001209 */
[----:B------:R-:W0:Y:S01]  /*1da90*/  LDC.64 R22, c[0x0][0x640] ;  /* 0x00019000ff167b82 */ /* 0x000e220000000a00 */
[----:B------:R-:W-:Y:S01]  /*1daa0*/  SHF.R.U32.HI R0, RZ, R10, R9 ;  /* 0x0000000aff007219 */ /* 0x000fe20000011609 */
[----:B------:R-:W-:Y:S01]  /*1dab0*/  IMAD.MOV.U32 R4, RZ, RZ, R21 ;  /* 0x000000ffff047224 */ /* 0x000fe200078e0015 */
[----:B------:R-:W-:Y:S01]  /*1dac0*/  IADD3 R7, P0, RZ, -R12, RZ ;  /* 0x8000000cff077210 */ /* 0x000fe20007f1e0ff */
[----:B------:R-:W-:-:S04]  /*1dad0*/  IMAD.MOV.U32 R24, RZ, RZ, 0x1 ;  /* 0x00000001ff187424 */ /* 0x000fc800078e00ff */
[----:B------:R-:W1:Y:S01]  /*1dae0*/  LDC R6, c[0x0][0x618] ;  /* 0x00018600ff067b82 */ /* 0x000e620000000800 */
[----:B------:R-:W-:-:S04]  /*1daf0*/  IMAD.X R5, RZ, RZ, ~R0, P0 ;  /* 0x000000ffff057224 */ /* 0x000fc800000e0e00 */
[----:B------:R-:W-:Y:S02]  /*1db00*/  IMAD R0, R5, R18, RZ ;  /* 0x0000001205007224 */ /* 0x000fe400078e02ff */
[----:B------:R-:W-:Y:S01]  /*1db10*/  IMAD.MOV.U32 R5, RZ, RZ, R4 ;  /* 0x000000ffff057224 */ /* 0x000fe200078e0004 */
[----:B------:R-:W2:Y:S01]  /*1db20*/  LDC R8, c[0x0][0x608] ;  /* 0x00018200ff087b82 */ /* 0x000ea20000000800 */
[----:B------:R-:W-:-:S04]  /*1db30*/  IMAD.MOV.U32 R4, RZ, RZ, R20 ;  /* 0x000000ffff047224 */ /* 0x000fc800078e0014 */
[----:B------:R-:W-:-:S03]  /*1db40*/  IMAD.WIDE.U32 R4, R7, R18, R4 ;  /* 0x0000001207047225 */ /* 0x000fc600078e0004 */
[----:B------:R-:W3:Y:S01]  /*1db50*/  LDC R21, c[0x0][0x658] ;  /* 0x00019600ff157b82 */ /* 0x000ee20000000800 */
[----:B------:R-:W-:Y:S01]  /*1db60*/  IMAD R7, R7, R19, R0 ;  /* 0x0000001307077224 */ /* 0x000fe200078e0200 */
[----:B0-----:R-:W-:-:S03]  /*1db70*/  ISETP.NE.U32.AND P0, PT, R22, RZ, PT ;  /* 0x000000ff1600720c */ /* 0x001fc60003f05070 */
[----:B------:R-:W-:Y:S01]  /*1db80*/  IMAD.IADD R5, R5, 0x1, R7 ;  /* 0x0000000105057824 */ /* 0x000fe200078e0207 */
[----:B------:R-:W-:Y:S02]  /*1db90*/  ISETP.NE.AND.EX P0, PT, R23, RZ, PT, P0 ;  /* 0x000000ff1700720c */ /* 0x000fe40003f05300 */
[----:B------:R-:W0:Y:S02]  /*1dba0*/  LDC R16, c[0x0][0x600] ;  /* 0x00018000ff107b82 */ /* 0x000e240000000800 */
[-CC-:B-1----:R-:W-:Y:S01]  /*1dbb0*/  SHF.R.U64 R10, R4, R6.reuse, R5.reuse ;  /* 0x00000006040a7219 */ /* 0x182fe20000001205 */
[----:B------:R-:W-:Y:S01]  /*1dbc0*/  IMAD.MOV.U32 R4, RZ, RZ, -0x1 ;  /* 0xffffffffff047424 */ /* 0x000fe200078e00ff */
[----:B------:R-:W-:-:S04]  /*1dbd0*/  SHF.R.U32.HI R5, RZ, R6, R5 ;  /* 0x00000006ff057219 */ /* 0x000fc80000011605 */
[----:B------:R-:W1:Y:S01]  /*1dbe0*/  LDC R18, c[0x0][0x648] ;  /* 0x00019200ff127b82 */ /* 0x000e620000000800 */
[-CC-:B--2---:R-:W-:Y:S02]  /*1dbf0*/  SHF.R.U64 R17, R10, R8.reuse, R5.reuse ;  /* 0x000000080a117219 */ /* 0x184fe40000001205 */
[----:B------:R-:W-:-:S05]  /*1dc00*/  SHF.R.U32.HI R0, RZ, R8, R5 ;  /* 0x00000008ff007219 */ /* 0x000fca0000011605 */
[----:B------:R-:W2:Y:S01]  /*1dc10*/  LDC R20, c[0x0][0x638] ;  /* 0x00018e00ff147b82 */ /* 0x000ea20000000800 */
[-C--:B---3--:R-:W-:Y:S02]  /*1dc20*/  SHF.L.U32 R4, R4, R21.reuse, RZ ;  /* 0x0000001504047219 */ /* 0x088fe400000006ff */
[-CC-:B------:R-:W-:Y:S02]  /*1dc30*/  SHF.R.U64 R19, R17, R21.reuse, R0.reuse ;  /* 0x0000001511137219 */ /* 0x180fe40000001200 */
        /* <DEDUP_REMOVED lines=15> */
.L_x_48:
[----:B------:R-:W4:Y:S01]  /*1dd30*/  LDC R0, c[0x0][0x65c] ;  /* 0x00019700ff007b82 */ /* 0x000f220000000800 */
[----:B-1----:R-:W-:Y:S01]  /*1dd40*/  SHF.R.U64 R3, R4, R18, R5 ;  /* 0x0000001204037219 */ /* 0x002fe20000001205 */
[----:B0-----:R-:W-:Y:S01]  /*1dd50*/  VIADD R5, R16, 0xffffffff ;  /* 0xffffffff10057836 */ /* 0x001fe20000000000 */
[----:B------:R-:W-:-:S03]  /*1dd60*/  SHF.L.U32 R24, R24, R21, RZ ;  /* 0x0000001518187219 */ /* 0x000fc600000006ff */
[----:B------:R-:W-:Y:S01]  /*1dd70*/  IMAD.MOV R4, RZ, RZ, -R3 ;  /* 0x000000ffff047224 */ /* 0x000fe200078e0a03 */
[----:B----4-:R-:W-:Y:S02]  /*1dd80*/  ISETP.NE.AND P0, PT, R0, 0x1, PT ;  /* 0x000000010000780c */ /* 0x010fe40003f05270 */
[----:B------:R-:W-:-:S11]  /*1dd90*/  LOP3.LUT R0, R17, R26, RZ, 0xc0, !PT ;  /* 0x0000001a11007212 */ /* 0x000fd600078ec0ff */
[----:B------:R-:W-:Y:S02]  /*1dda0*/  @P0 IMAD R11, R13, R14, R2 ;  /* 0x0000000e0d0b0224 */ /* 0x000fe400078e0202 */
[----:B------:R-:W-:Y:S01]  /*1ddb0*/  IMAD R2, R24, R3, R0 ;  /* 0x0000000318027224 */ /* 0x000fe200078e0200 */
[----:B------:R-:W-:Y:S01]  /*1ddc0*/  LOP3.LUT R3, R10, R5, RZ, 0xc0, !PT ;  /* 0x000000050a037212 */ /* 0x000fe200078ec0ff */
[----:B--2---:R-:W-:Y:S02]  /*1ddd0*/  IMAD R0, R4, R20, R19 ;  /* 0x0000001404007224 */ /* 0x004fe400078e0213 */
[----:B---3--:R-:W-:Y:S02]  /*1dde0*/  IMAD R5, R2, R25, R11 ;  /* 0x0000001902057224 */ /* 0x008fe400078e020b */
[----:B------:R-:W-:Y:S02]  /*1ddf0*/  IMAD.MOV.U32 R4, RZ, RZ, 0x1 ;  /* 0x00000001ff047424 */ /* 0x000fe400078e00ff */
[----:B------:R-:W-:-:S03]  /*1de00*/  IMAD R2, R0, R16, R3 ;  /* 0x0000001000027224 */ /* 0x000fc600078e0203 */
[----:B------:R-:W-:Y:S02]  /*1de10*/  PRMT R0, R4, 0x7610, R0 ;  /* 0x0000761004007816 */ /* 0x000fe40000000000 */
[----:B------:R-:W-:Y:S02]  /*1de20*/  SEL R4, R2, R5, !P0 ;  /* 0x0000000502047207 */ /* 0x000fe40004000000 */
[----:B------:R-:W-:-:S07]  /*1de30*/  SEL R5, R5, R2, !P0 ;  /* 0x0000000205057207 */ /* 0x000fce0004000000 */
.L_x_46:
[----:B------:R-:W-:-:S08]  /*1de40*/  NOP ;  /* 0x0000000000007918 */ /* 0x000fd00000000000 */
[----:B0-----:R-:W0:-:S00]  /*1de50*/  USETMAXREG.DEALLOC.CTAPOOL 0x28 ;  /* 0x00000028000079c8 */ /* 0x001e0000080e0500 */
[----:B------:R-:W-:-:S13]  /*1de60*/  ISETP.NE.AND P0, PT, RZ, UR6, PT ;  /* 0x00000006ff007c0c */ /* 0x000fda000bf05270 */
[----:B------:R-:W-:Y:S05]  /*1de70*/  @P0 EXIT ;  /* 0x000000000000094d */ /* 0x000fea0003800000 */
[----:B0-----:R-:W-:Y:S01]  /*1de80*/  LOP3.LUT P0, RZ, R0, 0xff, RZ, 0xc0, !PT ;  /* 0x000000ff00ff7812 */ /* 0x001fe2000780c0ff */
[----:B------:R-:W-:Y:S02]  /*1de90*/  IMAD.MOV.U32 R0, RZ, RZ, 0x1 ;  /* 0x00000001ff007424 */ /* 0x000fe400078e00ff */
[----:B------:R-:W-:-:S10]  /*1dea0*/  IMAD.MOV.U32 R13, RZ, RZ, RZ ;  /* 0x000000ffff0d7224 */ /* 0x000fd400078e00ff */
[----:B------:R-:W-:Y:S05]  /*1deb0*/  @!P0 BRA `(.L_x_49) ;  /* 0x0000000c00608947 */ /* 0x000fea0003800000 */
[----:B------:R-:W0:Y:S01]  /*1dec0*/  LDC R0, c[0x0][0x28c] ;  /* 0x0000a300ff007b82 */ /* 0x000e220000000800 */
[----:B------:R-:W1:Y:S01]  /*1ded0*/  S2R R8, SR_CgaCtaId ;  /* 0x0000000000087919 */ /* 0x000e620000008800 */
[----:B------:R-:W-:Y:S01]  /*1dee0*/  ULDC UR8, c[0x0][0xc] ;  /* 0x0000030000087ab9 */ /* 0x000fe20000000800 */
[----:B------:R-:W-:Y:S01]  /*1def0*/  ULDC UR9, c[0x0][0x10] ;  /* 0x0000040000097ab9 */ /* 0x000fe20000000800 */
[----:B------:R-:W-:Y:S01]  /*1df00*/  ULDC UR5, c[0x0][0x658] ;  /* 0x0001960000057ab9 */ /* 0x000fe20000000800 */
[----:B------:R-:W-:Y:S01]  /*1df10*/  UMOV UR6, 0xffffffff ;  /* 0xffffffff00067882 */ /* 0x000fe20000000000 */
[----:B------:R-:W-:Y:S01]  /*1df20*/  UIMAD.WIDE.U32 UR8, UR8, UR9, URZ ;  /* 0x00000009080872a5 */ /* 0x000fe2000f8e003f */
[----:B------:R-:W-:Y:S01]  /*1df30*/  BSSY B0, `(.L_x_49) ;  /* 0x00000d0000007945 */ /* 0x000fe20003800000 */
[----:B------:R-:W-:Y:S01]  /*1df40*/  USHF.L.U32 UR10, UR6, UR5, URZ ;  /* 0x00000005060a7299 */ /* 0x000fe2000800063f */
[----:B------:R-:W-:Y:S01]  /*1df50*/  IMAD.MOV.U32 R11, RZ, RZ, 0x1 ;  /* 0x00000001ff0b7424 */ /* 0x000fe200078e00ff */
[----:B------:R-:W-:Y:S01]  /*1df60*/  ULDC UR4, c[0x0][0x600] ;  /* 0x0001800000047ab9 */ /* 0x000fe20000000800 */
[----:B------:R-:W-:Y:S01]  /*1df70*/  ULDC UR6, c[0x0][0x14] ;  /* 0x0000050000067ab9 */ /* 0x000fe20000000800 */
[----:B------:R-:W-:Y:S01]  /*1df80*/  IMAD.MOV.U32 R13, RZ, RZ, RZ ;  /* 0x000000ffff0d7224 */ /* 0x000fe200078e00ff */
[----:B------:R-:W-:-:S02]  /*1df90*/  UIMAD.WIDE.U32 UR22, UR8, UR6, URZ ;  /* 0x00000006081672a5 */ /* 0x000fc4000f8e003f */
[----:B------:R-:W-:Y:S01]  /*1dfa0*/  UIMAD UR13, UR9, UR6, URZ ;  /* 0x00000006090d72a4 */ /* 0x000fe2000f8e023f */
[----:B------:R-:W-:Y:S01]  /*1dfb0*/  UMOV UR11, 0x1 ;  /* 0x00000001000b7882 */ /* 0x000fe20000000000 */
[----:B------:R-:W-:Y:S02]  /*1dfc0*/  ULOP3.LUT UR21, UR7, 0x2, URZ, 0xfc, !UPT ;  /* 0x0000000207157892 */ /* 0x000fe4000f8efc3f */
[----:B------:R-:W-:Y:S02]  /*1dfd0*/  UIADD3 UR4, UR4, -0x1, URZ ;  /* 0xffffffff04047890 */ /* 0x000fe4000fffe03f */
[----:B------:R-:W-:Y:S01]  /*1dfe0*/  USHF.L.U32 UR5, UR11, UR5, URZ ;  /* 0x000000050b057299 */ /* 0x000fe2000800063f */
[----:B0-----:R-:W-:Y:S01]  /*1dff0*/  VIADD R0, R0, 0x7f ;  /* 0x0000007f00007836 */ /* 0x001fe20000000000 */
[----:B------:R-:W-:Y:S02]  /*1e000*/  ULOP3.LUT UR19, URZ, UR10, URZ, 0x33, !UPT ;  /* 0x0000000a3f137292 */ /* 0x000fe4000f8e333f */
[----:B------:R-:W-:-:S02]  /*1e010*/  UIADD3 UR13, UR23, UR13, URZ ;  /* 0x0000000d170d7290 */ /* 0x000fc4000fffe03f */
[----:B------:R-:W-:Y:S01]  /*1e020*/  SHF.R.S32.HI R3, RZ, 0x1f, R0 ;  /* 0x0000001fff037819 */ /* 0x000fe20000011400 */
[----:B------:R-:W-:-:S03]  /*1e030*/  ULDC.64 UR24, c[0x0][0x198] ;  /* 0x0000660000187ab9 */ /* 0x000fc60000000a00 */
[----:B------:R-:W-:Y:S01]  /*1e040*/  LEA.HI R3, R3, R0, RZ, 0x7 ;  /* 0x0000000003037211 */ /* 0x000fe200078f38ff */
[C---:B-1----:R-:W-:Y:S02]  /*1e050*/  IMAD.SHL.U32 R7, R8.reuse, 0x40, RZ ;  /* 0x0000004008077824 */ /* 0x042fe400078e00ff */
[----:B------:R-:W-:Y:S01]  /*1e060*/  IMAD.SHL.U32 R8, R8, 0x2000, RZ ;  /* 0x0000200008087824 */ /* 0x000fe200078e00ff */
[----:B------:R-:W-:Y:S01]  /*1e070*/  SHF.R.S32.HI R6, RZ, 0x7, R3 ;  /* 0x00000007ff067819 */ /* 0x000fe20000011403 */
[----:B------:R-:W-:Y:S01]  /*1e080*/  IMAD.MOV.U32 R0, RZ, RZ, 0x1 ;  /* 0x00000001ff007424 */ /* 0x000fe200078e00ff */
[----:B------:R-:W-:Y:S02]  /*1e090*/  LOP3.LUT R7, R7, 0x40, RZ, 0xc0, !PT ;  /* 0x0000004007077812 */ /* 0x000fe400078ec0ff */
[----:B------:R-:W-:Y:S01]  /*1e0a0*/  LOP3.LUT R8, R8, 0x2000, RZ, 0xc0, !PT ;  /* 0x0000200008087812 */ /* 0x000fe200078ec0ff */
[----:B------:R-:W-:-:S07]  /*1e0b0*/  VIADD R9, R6, 0x1 ;  /* 0x0000000106097836 */ /* 0x000fce0000000000 */
.L_x_60:
[----:B------:R-:W-:-:S03]  /*1e0c0*/  UMOV UR6, 0xffffffff ;  /* 0xffffffff00067882 */ /* 0x000fc60000000000 */
[----:B------:R-:W-:Y:S05]  /*1e0d0*/  BRA.DIV UR6, `(.L_x_50) ;  /* 0x0000000e06b07947 */ /* 0x000fea000b800000 */
[----:B------:R-:W-:-:S13]  /*1e0e0*/  ELECT P0, URZ, PT ;  /* 0x00000000003f782f */ /* 0x000fda0003800000 */
.L_x_70:
[----:B------:R-:W0:Y:S01]  /*1e0f0*/  LDC R2, c[0x0][0x28c] ;  /* 0x0000a300ff027b82 */ /* 0x000e220000000800 */
[----:B------:R-:W-:Y:S01]  /*1e100*/  BSSY B1, `(.L_x_51) ;  /* 0x000003a000017945 */ /* 0x000fe20003800000 */
[----:B0-----:R-:W-:-:S13]  /*1e110*/  ISETP.LT.OR P0, PT, R2, 0x1, !P0 ;  /* 0x000000010200780c */ /* 0x001fda0004701670 */
[----:B------:R-:W-:Y:S05]  /*1e120*/  @P0 BRA `(.L_x_52) ;  /* 0x0000000000dc0947 */ /* 0x000fea0003800000 */
[----:B------:R-:W-:Y:S02]  /*1e130*/  IMAD R15, R5, 0x180, RZ ;  /* 0x00000180050f7824 */ /* 0x000fe400078e02ff */
[----:B------:R-:W-:Y:S02]  /*1e140*/  IMAD R14, R4, 0x80, R7 ;  /* 0x00000080040e7824 */ /* 0x000fe400078e0207 */
[----:B------:R-:W-:Y:S02]  /*1e150*/  IMAD.MOV.U32 R18, RZ, RZ, RZ ;  /* 0x000000ffff127224 */ /* 0x000fe400078e00ff */
[----:B------:R-:W-:Y:S02]  /*1e160*/  IMAD.MOV.U32 R2, RZ, RZ, R9 ;  /* 0x000000ffff027224 */ /* 0x000fe400078e0009 */
[----:B------:R-:W-:Y:S02]  /*1e170*/  IMAD.MOV.U32 R3, RZ, RZ, R0 ;  /* 0x000000ffff037224 */ /* 0x000fe400078e0000 */
[----:B------:R-:W-:-:S07]  /*1e180*/  IMAD.MOV.U32 R5, RZ, RZ, R13 ;  /* 0x000000ffff057224 */ /* 0x000fce00078e000d */
.L_x_55:
[----:B------:R-:W0:Y:S01]  /*1e190*/  S2R R17, SR_CgaCtaId ;  /* 0x0000000000117919 */ /* 0x000e220000008800 */
[----:B------:R-:W-:Y:S01]  /*1e1a0*/  MOV R4, 0x400 ;  /* 0x0000040000047802 */ /* 0x000fe20000000f00 */
[----:B------:R-:W1:Y:S03]  /*1e1b0*/  S2R R10, SR_TID.X ;  /* 0x00000000000a7919 */ /* 0x000e660000002100 */
[----:B0-----:R-:W-:Y:S02]  /*1e1c0*/  LEA R16, R17, R4, 0x18 ;  /* 0x0000000411107211 */ /* 0x001fe400078ec0ff */
[----:B------:R-:W-:Y:S02]  /*1e1d0*/  SHF.L.U32 R4, R3, 0x1f, RZ ;  /* 0x0000001f03047819 */ /* 0x000fe400000006ff */
[----:B-1----:R-:W-:Y:S01]  /*1e1e0*/  LOP3.LUT P1, RZ, R10, 0x7f, RZ, 0xc0, !PT ;  /* 0x0000007f0aff7812 */ /* 0x002fe2000782c0ff */
[----:B------:R-:W-:-:S04]  /*1e1f0*/  IMAD R17, R5, 0x8, R16 ;  /* 0x0000000805117824 */ /* 0x000fc800078e0210 */
[----:B------:R-:W0:Y:S08]  /*1e200*/  SYNCS.PHASECHK.TRANS64.TRYWAIT P0, [R17+URZ+0x18], R4 ;  /* 0x00001804110075a7 */ /* 0x000e30000800017f */
[----:B------:R-:W1:Y:S01]  /*1e210*/  @!P1 LDC R10, c[0x0][0x500] ;  /* 0x00014000ff0a9b82 */ /* 0x000e620000000800 */
[----:B0-----:R-:W-:Y:S05]  /*1e220*/  @!P0 BRA `(.L_x_53) ;  /* 0x0000000c007c8947 */ /* 0x001fea0003800000 */
.L_x_71:
[----:B------:R-:W-:Y:S01]  /*1e230*/  UPRMT UR6, UR21, 0x9910, URZ ;  /* 0x0000991015067896 */ /* 0x000fe2000800003f */
[----:B-1----:R1:W-:Y:S03]  /*1e240*/  @!P1 SYNCS.ARRIVE.TRANS64 RZ, [R17+URZ], R10 ;  /* 0x0000000a11ff99a7 */ /* 0x0023e6000800003f */
[----:B------:R-:W-:-:S06]  /*1e250*/  UISETP.NE.AND UP0, UPT, UR6, 0x2, UPT ;  /* 0x000000020600788c */ /* 0x000fcc000bf05270 */
[----:B------:R-:W-:-:S13]  /*1e260*/  PLOP3.LUT P0, PT, PT, PT, UP0, 0x80, 0x0 ;  /* 0x000000000000781c */ /* 0x000fda0003f0f008 */
[----:B-1----:R-:W-:Y:S05]  /*1e270*/  @P0 BRA `(.L_x_54) ;  /* 0x0000000000040947 */ /* 0x002fea0003800000 */
[----:B------:R-:W-:Y:S01]  /*1e280*/  BPT.TRAP 0x1 ;  /* 0x000000040000795c */ /* 0x000fe20000300000 */
.L_x_54:
[----:B0-----:R-:W-:Y:S01]  /*1e290*/  IMAD R4, R5, 0xc000, R16 ;  /* 0x0000c00005047824 */ /* 0x001fe200078e0210 */
[----:B------:R-:W-:Y:S01]  /*1e2a0*/  R2UR UR18, R16 ;  /* 0x00000000101272ca */ /* 0x000fe200000e0000 */
[----:B------:R-:W-:Y:S01]  /*1e2b0*/  VIADD R2, R2, 0xffffffff ;  /* 0xffffffff02027836 */ /* 0x000fe20000000000 */
[----:B------:R-:W-:Y:S01]  /*1e2c0*/  R2UR UR9, R17 ;  /* 0x00000000110972ca */ /* 0x000fe200000e0000 */
[----:B------:R-:W-:Y:S01]  /*1e2d0*/  UIADD3 UR14, UP0, UR24, 0xf0, URZ ;  /* 0x000000f0180e7890 */ /* 0x000fe2000ff1e03f */
[----:B------:R-:W-:Y:S01]  /*1e2e0*/  R2UR UR6, R4 ;  /* 0x00000000040672ca */ /* 0x000fe200000e0000 */
[----:B------:R-:W-:Y:S01]  /*1e2f0*/  IMAD R4, R5, 0x4000, R8 ;  /* 0x0000400005047824 */ /* 0x000fe200078e0208 */
[----:B------:R-:W-:Y:S01]  /*1e300*/  R2UR UR11, R15 ;  /* 0x000000000f0b72ca */ /* 0x000fe200000e0000 */
[----:B------:R-:W-:Y:S01]  /*1e310*/  UIADD3 UR26, UP1, UR24, 0x1f0, URZ ;  /* 0x000001f0181a7890 */ /* 0x000fe2000ff3e03f */
[----:B------:R-:W-:Y:S01]  /*1e320*/  R2UR UR10, R18 ;  /* 0x00000000120a72ca */ /* 0x000fe200000e0000 */
[----:B------:R-:W-:Y:S01]  /*1e330*/  UIADD3.X UR15, URZ, UR25, URZ, UP0, !UPT ;  /* 0x000000193f0f7290 */ /* 0x000fe200087fe43f */
[----:B------:R-:W-:Y:S01]  /*1e340*/  R2UR UR8, R4 ;  /* 0x00000000040872ca */ /* 0x000fe200000e0000 */
[----:B------:R-:W-:Y:S01]  /*1e350*/  VIADD R5, R5, 0x1 ;  /* 0x0000000105057836 */ /* 0x000fe20000000000 */
[----:B------:R-:W-:Y:S01]  /*1e360*/  R2UR UR12, R12 ;  /* 0x000000000c0c72ca */ /* 0x000fe200000e0000 */
[----:B------:R-:W-:Y:S01]  /*1e370*/  UIADD3.X UR27, URZ, UR25, URZ, UP1, !UPT ;  /* 0x000000193f1b7290 */ /* 0x000fe20008ffe43f */
[----:B------:R-:W-:Y:S01]  /*1e380*/  R2UR UR20, R14 ;  /* 0x000000000e1472ca */ /* 0x000fe200000e0000 */
[----:B------:R-:W-:Y:S01]  /*1e390*/  UMOV UR16, 0x0 ;  /* 0x0000000000107882 */ /* 0x000fe20000000000 */
[----:B------:R-:W-:Y:S01]  /*1e3a0*/  ISETP.GT.AND P1, PT, R2, 0x1, PT ;  /* 0x000000010200780c */ /* 0x000fe20003f24270 */
[----:B------:R-:W-:Y:S01]  /*1e3b0*/  UIADD3 UR6, UR6, 0x100, URZ ;  /* 0x0000010006067890 */ /* 0x000fe2000fffe03f */
[C---:B------:R-:W-:Y:S01]  /*1e3c0*/  ISETP.NE.AND P0, PT, R5.reuse, 0x3, PT ;  /* 0x000000030500780c */ /* 0x040fe20003f05270 */
[----:B------:R-:W-:Y:S01]  /*1e3d0*/  UMOV UR17, 0x10000000 ;  /* 0x1000000000117882 */ /* 0x000fe20000000000 */
[----:B------:R-:W-:Y:S01]  /*1e3e0*/  UMOV UR28, 0x30000 ;  /* 0x00030000001c7882 */ /* 0x000fe20000000000 */
[----:B------:R-:W-:Y:S01]  /*1e3f0*/  VIADD R18, R18, 0x80 ;  /* 0x0000008012127836 */ /* 0x000fe20000000000 */
[----:B------:R-:W-:Y:S01]  /*1e400*/  SEL R4, RZ, 0x1, P0 ;  /* 0x00000001ff047807 */ /* 0x000fe20000000000 */
[----:B------:R-:W-:Y:S01]  /*1e410*/  UIADD3 UR18, UR18, 0x24100, UR8 ;  /* 0x0002410012127890 */ /* 0x000fe2000fffe008 */
[----:B------:R-:W-:-:S02]  /*1e420*/  SEL R5, R5, RZ, P0 ;  /* 0x000000ff05057207 */ /* 0x000fc40000000000 */
[----:B------:R-:W-:Y:S01]  /*1e430*/  UMOV UR8, UR6 ;  /* 0x0000000600087c82 */ /* 0x000fe20008000000 */
[----:B------:R-:W-:Y:S01]  /*1e440*/  LOP3.LUT R3, R3, R4, RZ, 0x3c, !PT ;  /* 0x0000000403037212 */ /* 0x000fe200078e3cff */
[----:B------:R0:W-:Y:S02]  /*1e450*/  UTMALDG.3D [UR8], [UR14], desc[UR16] ;  /* 0x000010080e0075b4 */ /* 0x0001e40008011000 */
[----:B0-----:R-:W-:Y:S01]  /*1e460*/  UMOV UR11, UR20 ;  /* 0x00000014000b7c82 */ /* 0x001fe20008000000 */
[----:B------:R-:W-:Y:S02]  /*1e470*/  UMOV UR8, UR18 ;  /* 0x0000001200087c82 */ /* 0x000fe40008000000 */
[----:B------:R0:W-:Y:S02]  /*1e480*/  UTMALDG.3D.MULTICAST [UR8], [UR26], UR28, desc[UR16] ;  /* 0x000010081a0073b4 */ /* 0x0001e4000801181c */
[----:B0-----:R-:W-:Y:S05]  /*1e490*/  @P1 BRA `(.L_x_55) ;  /* 0xfffffffc003c1947 */ /* 0x001fea000383ffff */
.L_x_52:
[----:B------:R-:W-:Y:S05]  /*1e4a0*/  BSYNC B1 ;  /* 0x0000000000017941 */ /* 0x000fea0003800000 */
.L_x_51:
[----:B------:R-:W2:Y:S01]  /*1e4b0*/  LDL.LU R20, [R1+0x298] ;  /* 0x0002980001147983 */ /* 0x000ea20000300800 */
[----:B------:R-:W-:Y:S01]  /*1e4c0*/  LOP3.LUT P1, RZ, R11, 0xff, RZ, 0xc0, !PT ;  /* 0x000000ff0bff7812 */ /* 0x000fe2000782c0ff */
[C---:B------:R-:W-:Y:S01]  /*1e4d0*/  IMAD.IADD R4, R6.reuse, 0x1, R13 ;  /* 0x0000000106047824 */ /* 0x040fe200078e020d */
[----:B------:R-:W-:Y:S01]  /*1e4e0*/  ULDC.64 UR8, c[0x0][0x650] ;  /* 0x0001940000087ab9 */ /* 0x000fe20000000a00 */
[----:B------:R-:W3:Y:S01]  /*1e4f0*/  LDL.LU R19, [R1+0x2a4] ;  /* 0x0002a40001137983 */ /* 0x000ee20000300800 */
[----:B------:R-:W-:Y:S01]  /*1e500*/  ISETP.GE.U32.AND P2, PT, R6, 0x3, PT ;  /* 0x000000030600780c */ /* 0x000fe20003f46070 */
[----:B------:R-:W-:Y:S01]  /*1e510*/  BSSY B1, `(.L_x_56) ;  /* 0x000006f000017945 */ /* 0x000fe20003800000 */
[----:B------:R-:W-:Y:S01]  /*1e520*/  ISETP.GT.U32.AND P0, PT, R4, 0x2, PT ;  /* 0x000000020400780c */ /* 0x000fe20003f04070 */
[----:B------:R-:W-:Y:S01]  /*1e530*/  IMAD.MOV.U32 R12, RZ, RZ, -0x1 ;  /* 0xffffffffff0c7424 */ /* 0x000fe200078e00ff */
[----:B------:R-:W-:Y:S02]  /*1e540*/  PRMT R11, RZ, 0x7610, R11 ;  /* 0x00007610ff0b7816 */ /* 0x000fe4000000000b */
[----:B------:R-:W-:-:S03]  /*1e550*/  ISETP.LT.U32.AND P0, PT, R6, 0x3, P0 ;  /* 0x000000030600780c */ /* 0x000fc60000701070 */
[----:B------:R-:W0:Y:S01]  /*1e560*/  @P1 S2R R3, SR_CgaCtaId ;  /* 0x0000000000031919 */ /* 0x000e220000008800 */
[----:B------:R-:W-:-:S04]  /*1e570*/  @P1 MOV R2, 0x400 ;  /* 0x0000040000021802 */ /* 0x000fc80000000f00 */
[----:B0-----:R-:W-:Y:S01]  /*1e580*/  @P1 LEA R5, R3, R2, 0x18 ;  /* 0x0000000203051211 */ /* 0x001fe200078ec0ff */
[----:B------:R-:W-:-:S03]  /*1e590*/  IMAD.WIDE.U32 R2, R4, -0x55555555, RZ ;  /* 0xaaaaaaab04027825 */ /* 0x000fc600078e00ff */
[----:B------:R0:W-:Y:S01]  /*1e5a0*/  @P1 SYNCS.ARRIVE.TRANS64.A1T0 RZ, [R5+URZ+0x48], RZ ;  /* 0x000048ff05ff19a7 */ /* 0x0001e2000810003f */
[----:B------:R-:W-:Y:S02]  /*1e5b0*/  PRMT R2, RZ, 0x7610, R2 ;  /* 0x00007610ff027816 */ /* 0x000fe40000000002 */
[----:B0-----:R-:W-:Y:S02]  /*1e5c0*/  SHF.R.U32.HI R5, RZ, 0x1, R3 ;  /* 0x00000001ff057819 */ /* 0x001fe40000011603 */
[----:B------:R-:W-:-:S03]  /*1e5d0*/  SEL R3, RZ, 0x1, !P0 ;  /* 0x00000001ff037807 */ /* 0x000fc60004000000 */
[----:B------:R-:W-:Y:S01]  /*1e5e0*/  IMAD R13, R5, -0x3, R4 ;  /* 0xfffffffd050d7824 */ /* 0x000fe200078e0204 */
[----:B------:R-:W-:Y:S01]  /*1e5f0*/  LOP3.LUT R0, R0, R3, RZ, 0x3c, !PT ;  /* 0x0000000300007212 */ /* 0x000fe200078e3cff */
[----:B------:R-:W-:-:S03]  /*1e600*/  IMAD.MOV.U32 R4, RZ, RZ, -0x1 ;  /* 0xffffffffff047424 */ /* 0x000fc600078e00ff */
[----:B------:R-:W-:Y:S01]  /*1e610*/  @P2 LOP3.LUT R0, R0, 0x1, R5, 0x78, !PT ;  /* 0x0000000100002812 */ /* 0x000fe200078e7805 */
[----:B------:R-:W-:Y:S01]  /*1e620*/  IMAD.MOV.U32 R5, RZ, RZ, -0x1 ;  /* 0xffffffffff057424 */ /* 0x000fe200078e00ff */
[----:B---3--:R-:W-:-:S04]  /*1e630*/  IADD3 R19, P1, R19, UR22, RZ ;  /* 0x0000001613137c10 */ /* 0x008fc8000ff3e0ff */
[----:B--2---:R-:W-:Y:S01]  /*1e640*/  IADD3.X R20, R20, UR13, RZ, P1, !PT ;  /* 0x0000000d14147c10 */ /* 0x004fe20008ffe4ff */
[----:B------:R0:W-:Y:S01]  /*1e650*/  STL [R1+0x2a4], R19 ;  /* 0x0002a41301007387 */ /* 0x0001e20000100800 */
[----:B------:R-:W-:-:S03]  /*1e660*/  ISETP.GE.U32.AND P0, PT, R19, UR8, PT ;  /* 0x0000000813007c0c */ /* 0x000fc6000bf06070 */
[----:B------:R0:W-:Y:S01]  /*1e670*/  STL [R1+0x298], R20 ;  /* 0x0002981401007387 */ /* 0x0001e20000100800 */
[----:B------:R-:W-:-:S13]  /*1e680*/  ISETP.GE.U32.AND.EX P0, PT, R20, UR9, PT, P0 ;  /* 0x0000000914007c0c */ /* 0x000fda000bf06100 */
[----:B0-----:R-:W-:Y:S05]  /*1e690*/  @P0 BRA `(.L_x_57) ;  /* 0x0000000400580947 */ /* 0x001fea0003800000 */
[----:B------:R-:W0:Y:S01]  /*1e6a0*/  S2R R14, SR_CTAID.X ;  /* 0x00000000000e7919 */ /* 0x000e220000002500 */
[----:B------:R-:W-:Y:S01]  /*1e6b0*/  ULDC.64 UR8, c[0x0][0x628] ;  /* 0x00018a0000087ab9 */ /* 0x000fe20000000a00 */
[----:B------:R-:W1:Y:S01]  /*1e6c0*/  LDC R15, c[0x0][0x144] ;  /* 0x00005100ff0f7b82 */ /* 0x000e620000000800 */
[----:B------:R-:W-:Y:S01]  /*1e6d0*/  ISETP.NE.U32.AND P0, PT, RZ, UR8, PT ;  /* 0x00000008ff007c0c */ /* 0x000fe2000bf05070 */
[----:B------:R-:W2:Y:S01]  /*1e6e0*/  S2R R10, SR_CTAID.Y ;  /* 0x00000000000a7919 */ /* 0x000ea20000002600 */
[----:B------:R-:W-:Y:S01]  /*1e6f0*/  ULDC UR6, c[0x0][0x150] ;  /* 0x0000540000067ab9 */ /* 0x000fe20000000800 */
[----:B------:R-:W-:Y:S01]  /*1e700*/  ULDC UR10, c[0x0][0x630] ;  /* 0x00018c00000a7ab9 */ /* 0x000fe20000000800 */
[----:B------:R-:W-:Y:S01]  /*1e710*/  ISETP.NE.AND.EX P0, PT, RZ, UR9, PT, P0 ;  /* 0x00000009ff007c0c */ /* 0x000fe2000bf05300 */
[----:B------:R-:W-:Y:S01]  /*1e720*/  IMAD.MOV.U32 R2, RZ, RZ, R19 ;  /* 0x000000ffff027224 */ /* 0x000fe200078e0013 */
[----:B0-----:R-:W-:-:S05]  /*1e730*/  I2FP.F32.U32 R3, R14 ;  /* 0x0000000e00037245 */ /* 0x001fca0000201000 */
[----:B------:R-:W-:Y:S01]  /*1e740*/  FMUL R16, R3, UR6 ;  /* 0x0000000603107c20 */ /* 0x000fe20008400000 */
[----:B------:R-:W-:-:S05]  /*1e750*/  IMAD.MOV.U32 R3, RZ, RZ, R20 ;  /* 0x000000ffff037224 */ /* 0x000fca00078e0014 */
[----:B--2---:R-:W-:Y:S05]  /*1e760*/  @!P0 BRA `(.L_x_58) ;  /* 0x0000000000288947 */ /* 0x004fea0003800000 */
[----:B------:R-:W-:Y:S02]  /*1e770*/  ULDC UR6, c[0x0][0x634] ;  /* 0x00018d0000067ab9 */ /* 0x000fe40000000800 */
[----:B------:R-:W-:-:S05]  /*1e780*/  IADD3 R3, P0, R19, UR6, RZ ;  /* 0x0000000613037c10 */ /* 0x000fca000ff1e0ff */
[----:B------:R-:W-:-:S04]  /*1e790*/  IMAD.X R17, RZ, RZ, R20, P0 ;  /* 0x000000ffff117224 */ /* 0x000fc800000e0614 */
[----:B------:R-:W-:-:S04]  /*1e7a0*/  IMAD.WIDE.U32 R4, R17, UR8, RZ ;  /* 0x0000000811047c25 */ /* 0x000fc8000f8e00ff */
[----:B------:R-:W-:-:S04]  /*1e7b0*/  IMAD.WIDE.U32 R4, P0, R3, UR9, R4 ;  /* 0x0000000903047c25 */ /* 0x000fc8000f800004 */
[----:B------:R-:W-:-:S04]  /*1e7c0*/  IMAD.WIDE.U32 R2, R3, UR8, RZ ;  /* 0x0000000803027c25 */ /* 0x000fc8000f8e00ff */
[----:B------:R-:W-:Y:S01]  /*1e7d0*/  IMAD.MOV.U32 R2, RZ, RZ, R5 ;  /* 0x000000ffff027224 */ /* 0x000fe200078e0005 */
[----:B------:R-:W-:Y:S01]  /*1e7e0*/  IADD3 RZ, P1, R3, R4, RZ ;  /* 0x0000000403ff7210 */ /* 0x000fe20007f3e0ff */
[----:B------:R-:W-:-:S04]  /*1e7f0*/  IMAD.X R3, RZ, RZ, RZ, P0 ;  /* 0x000000ffff037224 */ /* 0x000fc800000e06ff */
[----:B------:R-:W-:-:S08]  /*1e800*/  IMAD.WIDE.U32.X R2, R17, UR9, R2, P1 ;  /* 0x0000000911027c25 */ /* 0x000fd000088e0402 */
.L_x_58:
[--C-:B------:R-:W-:Y:S01]  /*1e810*/  SHF.R.U64 R12, R2, UR10, R3.reuse ;  /* 0x0000000a020c7c19 */ /* 0x100fe20008001203 */
[----:B------:R-:W0:Y:S01]  /*1e820*/  F2I.U32.TRUNC.NTZ R16, R16 ;  /* 0x0000001000107305 */ /* 0x000e22000020f000 */
[----:B------:R-:W-:Y:S01]  /*1e830*/  SHF.R.U32.HI R2, RZ, UR10, R3 ;  /* 0x0000000aff027c19 */ /* 0x000fe20008011603 */
[----:B------:R-:W-:Y:S01]  /*1e840*/  ULDC.64 UR8, c[0x0][0x620] ;  /* 0x0001880000087ab9 */ /* 0x000fe20000000a00 */
[----:B------:R-:W-:Y:S01]  /*1e850*/  IADD3 R5, P0, RZ, -R12, RZ ;  /* 0x8000000cff057210 */ /* 0x000fe20007f1e0ff */
[----:B------:R-:W-:Y:S01]  /*1e860*/  IMAD.MOV.U32 R3, RZ, RZ, R20 ;  /* 0x000000ffff037224 */ /* 0x000fe200078e0014 */
[----:B------:R-:W-:Y:S01]  /*1e870*/  ULDC.64 UR10, c[0x0][0x640] ;  /* 0x00019000000a7ab9 */ /* 0x000fe20000000a00 */
[----:B------:R-:W2:Y:S01]  /*1e880*/  LDC R17, c[0x0][0x148] ;  /* 0x00005200ff117b82 */ /* 0x000ea20000000800 */
[----:B------:R-:W-:Y:S01]  /*1e890*/  ULDC UR6, c[0x0][0x618] ;  /* 0x0001860000067ab9 */ /* 0x000fe20000000800 */
[----:B------:R-:W-:Y:S01]  /*1e8a0*/  IMAD.X R2, RZ, RZ, ~R2, P0 ;  /* 0x000000ffff027224 */ /* 0x000fe200000e0e02 */
[----:B------:R-:W-:-:S03]  /*1e8b0*/  ISETP.NE.U32.AND P0, PT, RZ, UR10, PT ;  /* 0x0000000aff007c0c */ /* 0x000fc6000bf05070 */
[----:B------:R-:W-:Y:S01]  /*1e8c0*/  IMAD R4, R2, UR8, RZ ;  /* 0x0000000802047c24 */ /* 0x000fe2000f8e02ff */
[----:B------:R-:W-:Y:S01]  /*1e8d0*/  ISETP.NE.AND.EX P0, PT, RZ, UR11, PT, P0 ;  /* 0x0000000bff007c0c */ /* 0x000fe2000bf05300 */
[----:B------:R-:W-:-:S04]  /*1e8e0*/  IMAD.MOV.U32 R2, RZ, RZ, R19 ;  /* 0x000000ffff027224 */ /* 0x000fc800078e0013 */
[----:B------:R-:W-:Y:S01]  /*1e8f0*/  IMAD.WIDE.U32 R2, R5, UR8, R2 ;  /* 0x0000000805027c25 */ /* 0x000fe2000f8e0002 */
[----:B------:R-:W-:-:S03]  /*1e900*/  ULDC UR8, c[0x0][0x154] ;  /* 0x0000550000087ab9 */ /* 0x000fc60000000800 */
[----:B------:R-:W-:Y:S02]  /*1e910*/  IMAD R5, R5, UR9, R4 ;  /* 0x0000000905057c24 */ /* 0x000fe4000f8e0204 */
[----:B0-----:R-:W-:Y:S02]  /*1e920*/  IMAD.MOV R4, RZ, RZ, -R16 ;  /* 0x000000ffff047224 */ /* 0x001fe400078e0a10 */
[----:B------:R-:W-:Y:S02]  /*1e930*/  IMAD.IADD R3, R3, 0x1, R5 ;  /* 0x0000000103037824 */ /* 0x000fe400078e0205 */
[----:B-1----:R-:W-:Y:S01]  /*1e940*/  IMAD R14, R15, R4, R14 ;  /* 0x000000040f0e7224 */ /* 0x002fe200078e020e */
[----:B------:R-:W-:Y:S02]  /*1e950*/  I2FP.F32.U32 R4, R10 ;  /* 0x0000000a00047245 */ /* 0x000fe40000201000 */
[--C-:B------:R-:W-:Y:S02]  /*1e960*/  SHF.R.U64 R15, R2, UR6, R3.reuse ;  /* 0x00000006020f7c19 */ /* 0x100fe40008001203 */
[----:B------:R-:W-:Y:S01]  /*1e970*/  SHF.R.U32.HI R2, RZ, UR6, R3 ;  /* 0x00000006ff027c19 */ /* 0x000fe20008011603 */
[----:B------:R-:W-:Y:S01]  /*1e980*/  FMUL R4, R4, UR8 ;  /* 0x0000000804047c20 */ /* 0x000fe20008400000 */
[----:B------:R-:W-:-:S02]  /*1e990*/  ULDC UR6, c[0x0][0x608] ;  /* 0x0001820000067ab9 */ /* 0x000fc40000000800 */
[--C-:B------:R-:W-:Y:S01]  /*1e9a0*/  SHF.R.U64 R18, R15, UR6, R2.reuse ;  /* 0x000000060f127c19 */ /* 0x100fe20008001202 */
[----:B------:R0:W1:Y:S01]  /*1e9b0*/  F2I.U32.TRUNC.NTZ R20, R4 ;  /* 0x0000000400147305 */ /* 0x000062000020f000 */
[----:B------:R-:W-:Y:S01]  /*1e9c0*/  SHF.R.U32.HI R3, RZ, UR6, R2 ;  /* 0x00000006ff037c19 */ /* 0x000fe20008011602 */
[----:B------:R-:W-:-:S03]  /*1e9d0*/  ULDC UR6, c[0x0][0x658] ;  /* 0x0001960000067ab9 */ /* 0x000fc60000000800 */
[--C-:B------:R-:W-:Y:S02]  /*1e9e0*/  SHF.R.U64 R16, R18, UR6, R3.reuse ;  /* 0x0000000612107c19 */ /* 0x100fe40008001203 */
[----:B------:R-:W-:-:S03]  /*1e9f0*/  SHF.R.U32.HI R19, RZ, UR6, R3 ;  /* 0x00000006ff137c19 */ /* 0x000fc60008011603 */
[----:B------:R-:W-:Y:S02]  /*1ea00*/  IMAD.MOV.U32 R2, RZ, RZ, R16 ;  /* 0x000000ffff027224 */ /* 0x000fe400078e0010 */
[----:B------:R-:W-:Y:S01]  /*1ea10*/  IMAD.MOV.U32 R3, RZ, RZ, R19 ;  /* 0x000000ffff037224 */ /* 0x000fe200078e0013 */
[----:B0-----:R-:W-:Y:S06]  /*1ea20*/  @!P0 BRA `(.L_x_59) ;  /* 0x0000000000288947 */ /* 0x001fec0003800000 */
        /* <DEDUP_REMOVED lines=10> */
.L_x_59:
[----:B------:R-:W0:Y:S01]  /*1ead0*/  LDC R4, c[0x0][0x65c] ;  /* 0x00019700ff047b82 */ /* 0x000e220000000800 */
[----:B------:R-:W-:Y:S01]  /*1eae0*/  ULDC UR6, c[0x0][0x648] ;  /* 0x0001920000067ab9 */ /* 0x000fe20000000800 */
[----:B------:R-:W-:Y:S01]  /*1eaf0*/  LOP3.LUT R18, R18, UR19, RZ, 0xc0, !PT ;  /* 0x0000001312127c12 */ /* 0x000fe2000f8ec0ff */
[----:B-1----:R-:W-:Y:S01]  /*1eb00*/  IMAD.MOV R20, RZ, RZ, -R20 ;  /* 0x000000ffff147224 */ /* 0x002fe200078e0a14 */
[----:B------:R-:W-:Y:S01]  /*1eb10*/  SHF.R.U64 R3, R2, UR6, R3 ;  /* 0x0000000602037c19 */ /* 0x000fe20008001203 */
[----:B------:R-:W-:Y:S01]  /*1eb20*/  ULDC UR6, c[0x0][0x638] ;  /* 0x00018e0000067ab9 */ /* 0x000fe20000000800 */
[----:B------:R-:W-:Y:S01]  /*1eb30*/  LOP3.LUT R15, R15, UR4, RZ, 0xc0, !PT ;  /* 0x000000040f0f7c12 */ /* 0x000fe2000f8ec0ff */
[----:B------:R-:W-:Y:S01]  /*1eb40*/  ULDC UR8, c[0x0][0x610] ;  /* 0x0001840000087ab9 */ /* 0x000fe20000000800 */
[----:B------:R-:W-:Y:S02]  /*1eb50*/  IMAD.MOV.U32 R2, RZ, RZ, 0x1 ;  /* 0x00000001ff027424 */ /* 0x000fe400078e00ff */
[----:B------:R-:W-:-:S02]  /*1eb60*/  IMAD.MOV R5, RZ, RZ, -R3 ;  /* 0x000000ffff057224 */ /* 0x000fc400078e0a03 */
[----:B------:R-:W-:Y:S02]  /*1eb70*/  IMAD R3, R3, UR5, R18 ;  /* 0x0000000503037c24 */ /* 0x000fe4000f8e0212 */
[----:B------:R-:W-:Y:S01]  /*1eb80*/  IMAD R16, R5, UR6, R16 ;  /* 0x0000000605107c24 */ /* 0x000fe2000f8e0210 */
[----:B------:R-:W-:-:S03]  /*1eb90*/  ULDC UR6, c[0x0][0x600] ;  /* 0x0001800000067ab9 */ /* 0x000fc60000000800 */
[----:B------:R-:W-:Y:S01]  /*1eba0*/  IMAD R5, R16, UR6, R15 ;  /* 0x0000000610057c24 */ /* 0x000fe2000f8e020f */
[----:B0-----:R-:W-:-:S13]  /*1ebb0*/  ISETP.NE.AND P0, PT, R4, 0x1, PT ;  /* 0x000000010400780c */ /* 0x001fda0003f05270 */
[----:B--2---:R-:W-:-:S04]  /*1ebc0*/  @P0 IMAD R14, R17, R20, R10 ;  /* 0x00000014110e0224 */ /* 0x004fc800078e020a */
[----:B------:R-:W-:-:S05]  /*1ebd0*/  IMAD R14, R3, UR8, R14 ;  /* 0x00000008030e7c24 */ /* 0x000fca000f8e020e */
[----:B------:R-:W-:Y:S02]  /*1ebe0*/  SEL R4, R5, R14, !P0 ;  /* 0x0000000e05047207 */ /* 0x000fe40004000000 */
[----:B------:R-:W-:-:S07]  /*1ebf0*/  SEL R5, R14, R5, !P0 ;  /* 0x000000050e057207 */ /* 0x000fce0004000000 */
.L_x_57:
[----:B------:R-:W-:Y:S05]  /*1ec00*/  BSYNC B1 ;  /* 0x0000000000017941 */ /* 0x000fea0003800000 */
.L_x_56:
[----:B------:R-:W-:-:S13]  /*1ec10*/  LOP3.LUT P0, RZ, R2, 0xff, RZ, 0xc0, !PT ;  /* 0x000000ff02ff7812 */ /* 0x000fda000780c0ff */
[----:B------:R-:W-:Y:S05]  /*1ec20*/  @P0 BRA `(.L_x_60) ;  /* 0xfffffff400240947 */ /* 0x000fea000383ffff */
[----:B------:R-:W-:Y:S05]  /*1ec30*/  BSYNC B0 ;  /* 0x0000000000007941 */ /* 0x000fea0003800000 */
.L_x_49:
[----:B------:R-:W-:-:S03]  /*1ec40*/  UMOV UR6, 0xffffffff ;  /* 0xffffffff00067882 */ /* 0x000fc60000000000 */
[----:B------:R-:W-:Y:S05]  /*1ec50*/  BRA.DIV UR6, `(.L_x_61) ;  /* 0x0000000606047947 */ /* 0x000fea000b800000 */
[----:B------:R-:W-:-:S13]  /*1ec60*/  ELECT P0, URZ, PT ;  /* 0x00000000003f782f */ /* 0x000fda0003800000 */
.L_x_74:
[----:B------:R-:W-:Y:S04]  /*1ec70*/  BSSY B0, `(.L_x_62) ;  /* 0x0000023000007945 */ /* 0x000fe80003800000 */
[----:B------:R-:W-:Y:S05]  /*1ec80*/  @!P0 BRA `(.L_x_63) ;  /* 0x0000000000848947 */ /* 0x000fea0003800000 */
[----:B------:R-:W-:-:S04]  /*1ec90*/  ULOP3.LUT UR6, UR7, 0x2, URZ, 0xfc, !UPT ;  /* 0x0000000207067892 */ /* 0x000fc8000f8efc3f */
[----:B------:R-:W-:-:S06]  /*1eca0*/  UISETP.NE.AND UP0, UPT, UR6, 0x3, UPT ;  /* 0x000000030600788c */ /* 0x000fcc000bf05270 */
[----:B------:R-:W-:-:S13]  /*1ecb0*/  PLOP3.LUT P0, PT, PT, PT, UP0, 0x80, 0x0 ;  /* 0x000000000000781c */ /* 0x000fda0003f0f008 */
[----:B------:R-:W-:Y:S05]  /*1ecc0*/  @!P0 BRA `(.L_x_64) ;  /* 0x0000000000048947 */ /* 0x000fea0003800000 */
[----:B------:R-:W-:Y:S01]  /*1ecd0*/  BPT.TRAP 0x1 ;  /* 0x000000040000795c */ /* 0x000fe20000300000 */
.L_x_64:
[----:B------:R-:W0:Y:S01]  /*1ece0*/  S2R R3, SR_CgaCtaId ;  /* 0x0000000000037919 */ /* 0x000e220000008800 */
[----:B------:R-:W-:Y:S02]  /*1ecf0*/  MOV R2, 0x400 ;  /* 0x0000040000027802 */ /* 0x000fe40000000f00 */
[----:B------:R-:W-:Y:S02]  /*1ed00*/  SHF.L.U32 R4, R0, 0x1f, RZ ;  /* 0x0000001f00047819 */ /* 0x000fe400000006ff */
[----:B0-----:R-:W-:-:S05]  /*1ed10*/  LEA R2, R3, R2, 0x18 ;  /* 0x0000000203027211 */ /* 0x001fca00078ec0ff */
[----:B------:R-:W-:-:S04]  /*1ed20*/  VIADD R2, R2, 0x18 ;  /* 0x0000001802027836 */ /* 0x000fc80000000000 */
[C---:B------:R-:W-:Y:S02]  /*1ed30*/  IMAD R7, R13.reuse, 0x8, R2 ;  /* 0x000000080d077824 */ /* 0x040fe400078e0202 */
[----:B------:R-:W-:Y:S02]  /*1ed40*/  VIADD R13, R13, 0x1 ;  /* 0x000000010d0d7836 */ /* 0x000fe40000000000 */
[----:B------:R-:W0:Y:S03]  /*1ed50*/  SYNCS.PHASECHK.TRANS64.TRYWAIT P0, [R7+URZ], R4 ;  /* 0x00000004070075a7 */ /* 0x000e26000800017f */
[----:B------:R-:W-:-:S04]  /*1ed60*/  ISETP.NE.AND P1, PT, R13, 0x3, PT ;  /* 0x000000030d00780c */ /* 0x000fc80003f25270 */
[----:B------:R-:W-:Y:S02]  /*1ed70*/  SEL R3, RZ, 0x1, P1 ;  /* 0x00000001ff037807 */ /* 0x000fe40000800000 */
[----:B------:R-:W-:Y:S02]  /*1ed80*/  SEL R13, R13, RZ, P1 ;  /* 0x000000ff0d0d7207 */ /* 0x000fe40000800000 */
[----:B------:R-:W-:-:S03]  /*1ed90*/  LOP3.LUT R9, R0, R3, RZ, 0x3c, !PT ;  /* 0x0000000300097212 */ /* 0x000fc600078e3cff */
[----:B------:R-:W-:Y:S01]  /*1eda0*/  IMAD R6, R13, 0x8, R2 ;  /* 0x000000080d067824 */ /* 0x000fe200078e0202 */
[----:B------:R-:W-:Y:S01]  /*1edb0*/  SHF.L.U32 R5, R9, 0x1f, RZ ;  /* 0x0000001f09057819 */ /* 0x000fe200000006ff */
[----:B0-----:R-:W-:Y:S06]  /*1edc0*/  @!P0 BRA `(.L_x_65) ;  /* 0x0000000000c88947 */ /* 0x001fec0003800000 */
.L_x_75:
[----:B------:R-:W1:Y:S01]  /*1edd0*/  SYNCS.PHASECHK.TRANS64.TRYWAIT P0, [R6+URZ], R5 ;  /* 0x00000005060075a7 */ /* 0x000e62000800017f */
[----:B------:R-:W-:-:S05]  /*1ede0*/  VIADD R0, R13, 0x1 ;  /* 0x000000010d007836 */ /* 0x000fca0000000000 */
[----:B------:R-:W-:-:S04]  /*1edf0*/  ISETP.NE.AND P1, PT, R0, 0x3, PT ;  /* 0x000000030000780c */ /* 0x000fc80003f25270 */
[----:B0-----:R-:W-:Y:S02]  /*1ee00*/  SEL R4, RZ, 0x1, P1 ;  /* 0x00000001ff047807 */ /* 0x001fe40000800000 */
[----:B------:R-:W-:Y:S02]  /*1ee10*/  SEL R3, R0, RZ, P1 ;  /* 0x000000ff00037207 */ /* 0x000fe40000800000 */
[----:B------:R-:W-:Y:S01]  /*1ee20*/  LOP3.LUT R0, R9, R4, RZ, 0x3c, !PT ;  /* 0x0000000409007212 */ /* 0x000fe200078e3cff */
[----:B-1----:R-:W-:Y:S06]  /*1ee30*/  @!P0 BRA `(.L_x_66) ;  /* 0x0000000000c08947 */ /* 0x002fec0003800000 */
.L_x_76:
[----:B------:R-:W-:Y:S01]  /*1ee40*/  IMAD R3, R3, 0x8, R2 ;  /* 0x0000000803037824 */ /* 0x000fe200078e0202 */
[----:B------:R-:W-:-:S07]  /*1ee50*/  SHF.L.U32 R0, R0, 0x1f, RZ ;  /* 0x0000001f00007819 */ /* 0x000fce00000006ff */
.L_x_67:
[----:B-1----:R1:W2:Y:S02]  /*1ee60*/  SYNCS.PHASECHK.TRANS64.TRYWAIT P0, [R3+URZ], R0 ;  /* 0x00000000030075a7 */ /* 0x0022a4000800017f */
[----:B--2---:R-:W-:Y:S05]  /*1ee70*/  @!P0 NANOSLEEP.SYNCS 0x989680 ;  /* 0x009896800000895d */ /* 0x004fea0003900000 */
[----:B------:R-:W2:Y:S02]  /*1ee80*/  @!P0 SYNCS.PHASECHK.TRANS64 P0, [R3+URZ], R0 ;  /* 0x00000000030085a7 */ /* 0x000ea4000800007f */
[----:B--2---:R-:W-:Y:S05]  /*1ee90*/  @!P0 BRA `(.L_x_67) ;  /* 0xfffffffc00f08947 */ /* 0x004fea000383ffff */
.L_x_63:
[----:B------:R-:W-:Y:S05]  /*1eea0*/  BSYNC B0 ;  /* 0x0000000000007941 */ /* 0x000fea0003800000 */
.L_x_62:
[----:B------:R-:W-:Y:S05]  /*1eeb0*/  EXIT ;  /* 0x000000000000794d */ /* 0x000fea0003800000 */
.L_x_21:
[----:B--2---:R-:W-:-:S04]  /*1eec0*/  IMAD.U32 R9, RZ, RZ, UR6 ;  /* 0x00000006ff097e24 */ /* 0x004fc8000f8e00ff */
[----:B------:R2:W3:Y:S03]  /*1eed0*/  SYNCS.PHASECHK.TRANS64.TRYWAIT P0, [R9+URZ], R8 ;  /* 0x00000008090075a7 */ /* 0x0004e6000800017f */
[----:B---3--:R-:W-:Y:S05]  /*1eee0*/  @!P0 NANOSLEEP.SYNCS 0x989680 ;  /* 0x009896800000895d */ /* 0x008fea0003900000 */
[----:B------:R-:W3:Y:S02]  /*1eef0*/  @!P0 SYNCS.PHASECHK.TRANS64 P0, [R9+URZ], R8 ;  /* 0x00000008090085a7 */ /* 0x000ee4000800007f */
[----:B---3--:R-:W-:Y:S05]  /*1ef00*/  @!P0 BRA `(.L_x_21) ;  /* 0xfffffffc00ec8947 */ /* 0x008fea000383ffff */
[----:B------:R-:W-:Y:S05]  /*1ef10*/  BRA `(.L_x_20) ;  /* 0xfffffe3400ec7947 */ /* 0x000fea000383ffff */
.L_x_27:
[----:B-----5:R4:W-:Y:S02]  /*1ef20*/  STL [R1+0x2a8], R0 ;  /* 0x0002a80001007387 */ /* 0x0209e40000100800 */
[----:B----4-:R-:W-:-:S04]  /*1ef30*/  IMAD.U32 R0, RZ, RZ, UR21 ;  /* 0x00000015ff007e24 */ /* 0x010fc8000f8e00ff */
[----:B------:R4:W0:Y:S03]  /*1ef40*/  SYNCS.PHASECHK.TRANS64.TRYWAIT P0, [R0+URZ], R229 ;  /* 0x000000e5000075a7 */ /* 0x000826000800017f */
[----:B0-----:R-:W-:Y:S05]  /*1ef50*/  @!P0 NANOSLEEP.SYNCS 0x989680 ;  /* 0x009896800000895d */ /* 0x001fea0003900000 */
[----:B------:R4:W0:Y:S02]  /*1ef60*/  @!P0 SYNCS.PHASECHK.TRANS64 P0, [R0+URZ], R229 ;  /* 0x000000e5000085a7 */ /* 0x000824000800007f */
[----:B----4-:R4:W5:Y:S02]  /*1ef70*/  LDL.LU R0, [R1+0x2a8] ;  /* 0x0002a80001007983 */ /* 0x0109640000300800 */
[----:B0---4-:R-:W-:Y:S05]  /*1ef80*/  @!P0 BRA `(.L_x_27) ;  /* 0xfffffffc00e48947 */ /* 0x011fea000383ffff */
[----:B------:R-:W-:Y:S05]  /*1ef90*/  BRA `(.L_x_26) ;  /* 0xfffffe5c00947947 */ /* 0x000fea000383ffff */
.L_x_50:
[----:B------:R-:W-:Y:S01]  /*1efa0*/  BSSY B1, `(.L_x_68) ;  /* 0x0000006000017945 */ /* 0x000fe20003800000 */
[----:B------:R-:W-:-:S07]  /*1efb0*/  IMAD.MOV.U32 R2, RZ, RZ, -0x1 ;  /* 0xffffffffff027424 */ /* 0x000fce00078e00ff */
[----:B------:R-:W-:Y:S05]  /*1efc0*/  WARPSYNC.COLLECTIVE R2, `(.L_x_69) ;  /* 0x00000000020c7348 */ /* 0x000fea0003c00000 */
[----:B------:R-:W-:Y:S02]  /*1efd0*/  ELECT P0, UR62, PT ;  /* 0x00000000003e782f */ /* 0x000fe40003800000 */
[----:B------:R-:W-:Y:S01]  /*1efe0*/  MOV R2, UR62 ;  /* 0x0000003e00027c02 */ /* 0x000fe20008000f00 */
[----:B------:R-:W-:Y:S10]  /*1eff0*/  ENDCOLLECTIVE ;  /* 0x000000000000791b */ /* 0x000ff40003800000 */
.L_x_69:
[----:B------:R-:W-:Y:S05]  /*1f000*/  BSYNC B1 ;  /* 0x0000000000017941 */ /* 0x000fea0003800000 */
.L_x_68:
[----:B------:R-:W-:Y:S05]  /*1f010*/  BRA `(.L_x_70) ;  /* 0xfffffff000347947 */ /* 0x000fea000383ffff */
.L_x_53:
[----:B0-----:R0:W2:Y:S02]  /*1f020*/  SYNCS.PHASECHK.TRANS64.TRYWAIT P0, [R17+URZ+0x18], R4 ;  /* 0x00001804110075a7 */ /* 0x0010a4000800017f */
[----:B--2---:R-:W-:Y:S05]  /*1f030*/  @!P0 NANOSLEEP.SYNCS 0x989680 ;  /* 0x009896800000895d */ /* 0x004fea0003900000 */
[----:B------:R-:W2:Y:S02]  /*1f040*/  @!P0 SYNCS.PHASECHK.TRANS64 P0, [R17+URZ+0x18], R4 ;  /* 0x00001804110085a7 */ /* 0x000ea4000800007f */
[----:B--2---:R-:W-:Y:S05]  /*1f050*/  @!P0 BRA `(.L_x_53) ;  /* 0xfffffffc00f08947 */ /* 0x004fea000383ffff */
[----:B------:R-:W-:Y:S05]  /*1f060*/  BRA `(.L_x_71) ;  /* 0xfffffff000707947 */ /* 0x000fea000383ffff */
.L_x_61:
[----:B------:R-:W-:Y:S01]  /*1f070*/  BSSY B0, `(.L_x_72) ;  /* 0x0000006000007945 */ /* 0x000fe20003800000 */
[----:B------:R-:W-:-:S07]  /*1f080*/  IMAD.MOV.U32 R2, RZ, RZ, -0x1 ;  /* 0xffffffffff027424 */ /* 0x000fce00078e00ff */
[----:B------:R-:W-:Y:S05]  /*1f090*/  WARPSYNC.COLLECTIVE R2, `(.L_x_73) ;  /* 0x00000000020c7348 */ /* 0x000fea0003c00000 */
[----:B------:R-:W-:Y:S02]  /*1f0a0*/  ELECT P0, UR62, PT ;  /* 0x00000000003e782f */ /* 0x000fe40003800000 */
[----:B------:R-:W-:Y:S01]  /*1f0b0*/  MOV R2, UR62 ;  /* 0x0000003e00027c02 */ /* 0x000fe20008000f00 */
[----:B------:R-:W-:Y:S10]  /*1f0c0*/  ENDCOLLECTIVE ;  /* 0x000000000000791b */ /* 0x000ff40003800000 */
.L_x_73:
[----:B------:R-:W-:Y:S05]  /*1f0d0*/  BSYNC B0 ;  /* 0x0000000000007941 */ /* 0x000fea0003800000 */
.L_x_72:
[----:B------:R-:W-:Y:S05]  /*1f0e0*/  BRA `(.L_x_74) ;  /* 0xfffffff800e07947 */ /* 0x000fea000383ffff */
.L_x_65:
[----:B0-----:R0:W1:Y:S02]  /*1f0f0*/  SYNCS.PHASECHK.TRANS64.TRYWAIT P0, [R7+URZ], R4 ;  /* 0x00000004070075a7 */ /* 0x001064000800017f */
[----:B-1----:R-:W-:Y:S05]  /*1f100*/  @!P0 NANOSLEEP.SYNCS 0x989680 ;  /* 0x009896800000895d */ /* 0x002fea0003900000 */
[----:B------:R-:W1:Y:S02]  /*1f110*/  @!P0 SYNCS.PHASECHK.TRANS64 P0, [R7+URZ], R4 ;  /* 0x00000004070085a7 */ /* 0x000e64000800007f */
[----:B-1----:R-:W-:Y:S05]  /*1f120*/  @!P0 BRA `(.L_x_65) ;  /* 0xfffffffc00f08947 */ /* 0x002fea000383ffff */
[----:B------:R-:W-:Y:S05]  /*1f130*/  BRA `(.L_x_75) ;  /* 0xfffffffc00247947 */ /* 0x000fea000383ffff */
.L_x_66:
[----:B0-----:R0:W1:Y:S02]  /*1f140*/  SYNCS.PHASECHK.TRANS64.TRYWAIT P0, [R6+URZ], R5 ;  /* 0x00000005060075a7 */ /* 0x001064000800017f */
[----:B-1----:R-:W-:Y:S05]  /*1f150*/  @!P0 NANOSLEEP.SYNCS 0x989680 ;  /* 0x009896800000895d */ /* 0x002fea0003900000 */
[----:B------:R-:W1:Y:S02]  /*1f160*/  @!P0 SYNCS.PHASECHK.TRANS64 P0, [R6+URZ], R5 ;  /* 0x00000005060085a7 */ /* 0x000e64000800007f */
[----:B-1----:R-:W-:Y:S05]  /*1f170*/  @!P0 BRA `(.L_x_66) ;  /* 0xfffffffc00f08947 */ /* 0x002fea000383ffff */
[----:B------:R-:W-:Y:S05]  /*1f180*/  BRA `(.L_x_76) ;  /* 0xfffffffc002c7947 */ /* 0x000fea000383ffff */
.L_x_77:
[----:B------:R-:W-:-:S00]  /*1f190*/  BRA `(.L_x_77) ;  /* 0xfffffffc00fc7947 */ /* 0x000fc0000383ffff */
[----:B------:R-:W-:-:S00]  /*1f1a0*/  NOP ;  /* 0x0000000000007918 */ /* 0x000fc00000000000 */
        /* <DEDUP_REMOVED lines=13> */
.L_x_78:


//--------------------- .nv.shared._ZN7cutlass13device_kernelINS_4gemm6kernel13GemmUniversalIN4cute5tupleIJiiiiEEENS1_10collective13CollectiveMmaINS1_37MainloopSm90TmaGmmaWarpSpecializedFP8ILi3ENS5_IJNS4_1CILi2EEENSA_ILi1EEESC_EEENS1_35KernelTmaWarpSpecializedCooperativeEEENS5_IJNSA_ILi384EEENSA_ILi128EEESH_EEENS_12float_e4m3_tENS5_IJlSC_lEEESJ_SK_NS4_8TiledMMAINS4_8MMA_AtomIJNS4_4SM904GMMA31MMA_64x128x32_F32E4M3E4M3_SS_TNILNSO_7ScaleInE1ELSQ_1EEEEEENS4_6LayoutISD_NS5_IJSC_NSA_ILi0EEESU_EEEEENS5_IJNS4_10UnderscoreESX_SX_EEEEENS4_13SM90_TMA_LOADENS4_14ComposedLayoutINS4_7SwizzleILi3ELi4ELi3EEENS4_18smem_ptr_flag_bitsILi8EEENST_INS5_IJNSA_ILi8EEESH_EEENS5_IJSH_SC_EEEEEEEvNS4_8identityENS4_23SM90_TMA_LOAD_MULTICASTES1A_vS1B_EENS_8epilogue10collective6detail29Sm90TmaWarpSpecializedAdapterINS1F_15DefaultEpilogueISJ_SK_SK_NS1E_6thread17LinearCombinationISJ_Li1EffLNS1J_9ScaleType4KindE0ELNS_15FloatRoundStyleE2ESJ_EENS1_15EpilogueDefaultEEEEEvvEEEEvNT_6ParamsE --------------------------
	.section	.nv.shared._ZN7cutlass13device_kernelINS_4gemm6kernel13GemmUniversalIN4cute5tupleIJiiiiEEENS1_10collective13CollectiveMmaINS1_37MainloopSm90TmaGmmaWarpSpecializedFP8ILi3ENS5_IJNS4_1CILi2EEENSA_ILi1EEESC_EEENS1_35KernelTmaWarpSpecializedCooperativeEEENS5_IJNSA_ILi384EEENSA_ILi128EEESH_EEENS_12float_e4m3_tENS5_IJlSC_lEEESJ_SK_NS4_8TiledMMAINS4_8MMA_AtomIJNS4_4SM904GMMA31MMA_64x128x32_F32E4M3E4M3_SS_TNILNSO_7ScaleInE1ELSQ_1EEEEEENS4_6LayoutISD_NS5_IJSC_NSA_ILi0EEESU_EEEEENS5_IJNS4_10UnderscoreESX_SX_EEEEENS4_13SM90_TMA_LOADENS4_14ComposedLayoutINS4_7SwizzleILi3ELi4ELi3EEENS4_18smem_ptr_flag_bitsILi8EEENST_INS5_IJNSA_ILi8EEESH_EEENS5_IJSH_SC_EEEEEEEvNS4_8identityENS4_23SM90_TMA_LOAD_MULTICASTES1A_vS1B_EENS_8epilogue10collective6detail29Sm90TmaWarpSpecializedAdapterINS1F_15DefaultEpilogueISJ_SK_SK_NS1E_6thread17LinearCombinationISJ_Li1EffLNS1J_9ScaleType4KindE0ELNS_15FloatRoundStyleE2ESJ_EENS1_15EpilogueDefaultEEEEEvvEEEEvNT_6ParamsE,"aw",@nobits
	.sectionflags	@""
	.align	16
	.zero		1024


//--------------------- .nv.shared.reserved.0     --------------------------
	.section	.nv.shared.reserved.0,"aw",@nobits
	.weak		__nv_reservedSMEM_offset_0_alias
	.size		__nv_reservedSMEM_offset_0_alias, 0, 0
	.other		__nv_reservedSMEM_offset_0_alias,@"STO_CUDA_RESERVED_SHARED STV_DEFAULT"
__nv_reservedSMEM_offset_0_alias:
	.zero		0


//--------------------- .nv.global                --------------------------
	.section	.nv.global,"aw",@nobits
.nv.global:
	.type		_ZN40_INTERNAL_c6cf810d_4_k_cu_27a25c67_167664cute1_E,@object
	.size		_ZN40_INTERNAL_c6cf810d_4_k_cu_27a25c67_167664cute1_E,(_ZN40_INTERNAL_c6cf810d_4_k_cu_27a25c67_167664cuda3std3__45__cpo6cbeginE - _ZN40_INTERNAL_c6cf810d_4_k_cu_27a25c67_167664cute1_E)
_ZN40_INTERNAL_c6cf810d_4_k_cu_27a25c67_167664cute1_E:
	.zero		1
	.type		_ZN40_INTERNAL_c6cf810d_4_k_cu_27a25c67_167664cuda3std3__45__cpo6cbeginE,@object
	.size		_ZN40_INTERNAL_c6cf810d_4_k_cu_27a25c67_167664cuda3std3__45__cpo6cbeginE,(_ZN40_INTERNAL_c6cf810d_4_k_cu_27a25c67_167664cuda3std3__48in_placeE - _ZN40_INTERNAL_c6cf810d_4_k_cu_27a25c67_167664cuda3std3__45__cpo6cbeginE)
_ZN40_INTERNAL_c6cf810d_4_k_cu_27a25c67_167664cuda3std3__45__cpo6cbeginE:
	.zero		1
	.type		_ZN40_INTERNAL_c6cf810d_4_k_cu_27a25c67_167664cuda3std3__48in_placeE,@object
	.size		_ZN40_INTERNAL_c6cf810d_4_k_cu_27a25c67_167664cuda3std3__48in_placeE,(_ZN40_INTERNAL_c6cf810d_4_k_cu_27a25c67_167664cuda3std6ranges3__45__cpo9iter_moveE - _ZN40_INTERNAL_c6cf810d_4_k_cu_27a25c67_167664cuda3std3__48in_placeE)
_ZN40_INTERNAL_c6cf810d_4_k_cu_27a25c67_167664cuda3std3__48in_placeE:
	.zero		1
	.type		_ZN40_INTERNAL_c6cf810d_4_k_cu_27a25c67_167664cuda3std6ranges3__45__cpo9iter_moveE,@object
	.size		_ZN40_INTERNAL_c6cf810d_4_k_cu_27a25c67_167664cuda3std6ranges3__45__cpo9iter_moveE,(_ZN40_INTERNAL_c6cf810d_4_k_cu_27a25c67_167664cuda3std3__45__cpo5beginE - _ZN40_INTERNAL_c6cf810d_4_k_cu_27a25c67_167664cuda3std6ranges3__45__cpo9iter_moveE)
_ZN40_INTERNAL_c6cf810d_4_k_cu_27a25c67_167664cuda3std6ranges3__45__cpo9iter_moveE:
	.zero		1
	.type		_ZN40_INTERNAL_c6cf810d_4_k_cu_27a25c67_167664cuda3std3__45__cpo5beginE,@object
	.size		_ZN40_INTERNAL_c6cf810d_4_k_cu_27a25c67_167664cuda3std3__45__cpo5beginE,(_ZN40_INTERNAL_c6cf810d_4_k_cu_27a25c67_167664cuda3std3__442_GLOBAL__N__c6cf810d_4_k_cu_27a25c67_167666ignoreE - _ZN40_INTERNAL_c6cf810d_4_k_cu_27a25c67_167664cuda3std3__45__cpo5beginE)
_ZN40_INTERNAL_c6cf810d_4_k_cu_27a25c67_167664cuda3std3__45__cpo5beginE:
	.zero		1
	.type		_ZN40_INTERNAL_c6cf810d_4_k_cu_27a25c67_167664cuda3std3__442_GLOBAL__N__c6cf810d_4_k_cu_27a25c67_167666ignoreE,@object
	.size		_ZN40_INTERNAL_c6cf810d_4_k_cu_27a25c67_167664cuda3std3__442_GLOBAL__N__c6cf810d_4_k_cu_27a25c67_167666ignoreE,(_ZN40_INTERNAL_c6cf810d_4_k_cu_27a25c67_167664cute7productE - _ZN40_INTERNAL_c6cf810d_4_k_cu_27a25c67_167664cuda3std3__442_GLOBAL__N__c6cf810d_4_k_cu_27a25c67_167666ignoreE)
_ZN40_INTERNAL_c6cf810d_4_k_cu_27a25c67_167664cuda3std3__442_GLOBAL__N__c6cf810d_4_k_cu_27a25c67_167666ignoreE:
	.zero		1
	.type		_ZN40_INTERNAL_c6cf810d_4_k_cu_27a25c67_167664cute7productE,@object
	.size		_ZN40_INTERNAL_c6cf810d_4_k_cu_27a25c67_167664cute7productE,(_ZN40_INTERNAL_c6cf810d_4_k_cu_27a25c67_167664cuda3std3__45__cpo3endE - _ZN40_INTERNAL_c6cf810d_4_k_cu_27a25c67_167664cute7productE)
_ZN40_INTERNAL_c6cf810d_4_k_cu_27a25c67_167664cute7productE:
	.zero		1
	.type		_ZN40_INTERNAL_c6cf810d_4_k_cu_27a25c67_167664cuda3std3__45__cpo3endE,@object
	.size		_ZN40_INTERNAL_c6cf810d_4_k_cu_27a25c67_167664cuda3std3__45__cpo3endE,(_ZN40_INTERNAL_c6cf810d_4_k_cu_27a25c67_167664cuda3std3__419piecewise_constructE - _ZN40_INTERNAL_c6cf810d_4_k_cu_27a25c67_167664cuda3std3__45__cpo3endE)
_ZN40_INTERNAL_c6cf810d_4_k_cu_27a25c67_167664cuda3std3__45__cpo3endE:
	.zero		1
	.type		_ZN40_INTERNAL_c6cf810d_4_k_cu_27a25c67_167664cuda3std3__419piecewise_constructE,@object
	.size		_ZN40_INTERNAL_c6cf810d_4_k_cu_27a25c67_167664cuda3std3__419piecewise_constructE,(_ZN40_INTERNAL_c6cf810d_4_k_cu_27a25c67_167664cuda3std3__45__cpo4cendE - _ZN40_INTERNAL_c6cf810d_4_k_cu_27a25c67_167664cuda3std3__419piecewise_constructE)
_ZN40_INTERNAL_c6cf810d_4_k_cu_27a25c67_167664cuda3std3__419piecewise_constructE:
	.zero		1
	.type		_ZN40_INTERNAL_c6cf810d_4_k_cu_27a25c67_167664cuda3std3__45__cpo4cendE,@object
	.size		_ZN40_INTERNAL_c6cf810d_4_k_cu_27a25c67_167664cuda3std3__45__cpo4cendE,(_ZN40_INTERNAL_c6cf810d_4_k_cu_27a25c67_167664cuda3std6ranges3__45__cpo4swapE - _ZN40_INTERNAL_c6cf810d_4_k_cu_27a25c67_167664cuda3std3__45__cpo4cendE)
_ZN40_INTERNAL_c6cf810d_4_k_cu_27a25c67_167664cuda3std3__45__cpo4cendE:
	.zero		1
	.type		_ZN40_INTERNAL_c6cf810d_4_k_cu_27a25c67_167664cuda3std6ranges3__45__cpo4swapE,@object
	.size		_ZN40_INTERNAL_c6cf810d_4_k_cu_27a25c67_167664cuda3std6ranges3__45__cpo4swapE,(.L_7 - _ZN40_INTERNAL_c6cf810d_4_k_cu_27a25c67_167664cuda3std6ranges3__45__cpo4swapE)
_ZN40_INTERNAL_c6cf810d_4_k_cu_27a25c67_167664cuda3std6ranges3__45__cpo4swapE:
	.zero		1
.L_7:


//--------------------- .nv.constant0._ZN7cutlass13device_kernelINS_4gemm6kernel13GemmUniversalIN4cute5tupleIJiiiiEEENS1_10collective13CollectiveMmaINS1_37MainloopSm90TmaGmmaWarpSpecializedFP8ILi3ENS5_IJNS4_1CILi2EEENSA_ILi1EEESC_EEENS1_35KernelTmaWarpSpecializedCooperativeEEENS5_IJNSA_ILi384EEENSA_ILi128EEESH_EEENS_12float_e4m3_tENS5_IJlSC_lEEESJ_SK_NS4_8TiledMMAINS4_8MMA_AtomIJNS4_4SM904GMMA31MMA_64x128x32_F32E4M3E4M3_SS_TNILNSO_7ScaleInE1ELSQ_1EEEEEENS4_6LayoutISD_NS5_IJSC_NSA_ILi0EEESU_EEEEENS5_IJNS4_10UnderscoreESX_SX_EEEEENS4_13SM90_TMA_LOADENS4_14ComposedLayoutINS4_7SwizzleILi3ELi4ELi3EEENS4_18smem_ptr_flag_bitsILi8EEENST_INS5_IJNSA_ILi8EEESH_EEENS5_IJSH_SC_EEEEEEEvNS4_8identityENS4_23SM90_TMA_LOAD_MULTICASTES1A_vS1B_EENS_8epilogue10collective6detail29Sm90TmaWarpSpecializedAdapterINS1F_15DefaultEpilogueISJ_SK_SK_NS1E_6thread17LinearCombinationISJ_Li1EffLNS1J_9ScaleType4KindE0ELNS_15FloatRoundStyleE2ESJ_EENS1_15EpilogueDefaultEEEEEvvEEEEvNT_6ParamsE --------------------------
	.section	.nv.constant0._ZN7cutlass13device_kernelINS_4gemm6kernel13GemmUniversalIN4cute5tupleIJiiiiEEENS1_10collective13CollectiveMmaINS1_37MainloopSm90TmaGmmaWarpSpecializedFP8ILi3ENS5_IJNS4_1CILi2EEENSA_ILi1EEESC_EEENS1_35KernelTmaWarpSpecializedCooperativeEEENS5_IJNSA_ILi384EEENSA_ILi128EEESH_EEENS_12float_e4m3_tENS5_IJlSC_lEEESJ_SK_NS4_8TiledMMAINS4_8MMA_AtomIJNS4_4SM904GMMA31MMA_64x128x32_F32E4M3E4M3_SS_TNILNSO_7ScaleInE1ELSQ_1EEEEEENS4_6LayoutISD_NS5_IJSC_NSA_ILi0EEESU_EEEEENS5_IJNS4_10UnderscoreESX_SX_EEEEENS4_13SM90_TMA_LOADENS4_14ComposedLayoutINS4_7SwizzleILi3ELi4ELi3EEENS4_18smem_ptr_flag_bitsILi8EEENST_INS5_IJNSA_ILi8EEESH_EEENS5_IJSH_SC_EEEEEEEvNS4_8identityENS4_23SM90_TMA_LOAD_MULTICASTES1A_vS1B_EENS_8epilogue10collective6detail29Sm90TmaWarpSpecializedAdapterINS1F_15DefaultEpilogueISJ_SK_SK_NS1E_6thread17LinearCombinationISJ_Li1EffLNS1J_9ScaleType4KindE0ELNS_15FloatRoundStyleE2ESJ_EENS1_15EpilogueDefaultEEEEEvvEEEEvNT_6ParamsE,"a",@progbits
	.sectionflags	@""
	.align	4
.nv.constant0._ZN7cutlass13device_kernelINS_4gemm6kernel13GemmUniversalIN4cute5tupleIJiiiiEEENS1_10collective13CollectiveMmaINS1_37MainloopSm90TmaGmmaWarpSpecializedFP8ILi3ENS5_IJNS4_1CILi2EEENSA_ILi1EEESC_EEENS1_35KernelTmaWarpSpecializedCooperativeEEENS5_IJNSA_ILi384EEENSA_ILi128EEESH_EEENS_12float_e4m3_tENS5_IJlSC_lEEESJ_SK_NS4_8TiledMMAINS4_8MMA_AtomIJNS4_4SM904GMMA31MMA_64x128x32_F32E4M3E4M3_SS_TNILNSO_7ScaleInE1ELSQ_1EEEEEENS4_6LayoutISD_NS5_IJSC_NSA_ILi0EEESU_EEEEENS5_IJNS4_10UnderscoreESX_SX_EEEEENS4_13SM90_TMA_LOADENS4_14ComposedLayoutINS4_7SwizzleILi3ELi4ELi3EEENS4_18smem_ptr_flag_bitsILi8EEENST_INS5_IJNSA_ILi8EEESH_EEENS5_IJSH_SC_EEEEEEEvNS4_8identityENS4_23SM90_TMA_LOAD_MULTICASTES1A_vS1B_EENS_8epilogue10collective6detail29Sm90TmaWarpSpecializedAdapterINS1F_15DefaultEpilogueISJ_SK_SK_NS1E_6thread17LinearCombinationISJ_Li1EffLNS1J_9ScaleType4KindE0ELNS_15FloatRoundStyleE2ESJ_EENS1_15EpilogueDefaultEEEEEvvEEEEvNT_6ParamsE:
	.zero		1664


//--------------------- SYMBOLS --------------------------

	.type		.nv.reservedSmem.offset0,@object
	.size		.nv.reservedSmem.offset0,0x4
